def matmul_kernel(
    a_ptr,
    b_ptr,
    c_ptr,
    M,
    N,
    K,
    stride_am,
    stride_ak,
    stride_bk,
    stride_bn,
    stride_cm,
    stride_cn,
    BLOCK_M: tl.constexpr,
    BLOCK_N: tl.constexpr,
    BLOCK_K: tl.constexpr,
    GROUP_M: tl.constexpr,
):
    pid = tl.program_id(axis=0)
    num_pid_m = tl.cdiv(M, BLOCK_M)
    num_pid_n = tl.cdiv(N, BLOCK_N)
    num_pid_in_group = GROUP_M * num_pid_n
    group_id = pid // num_pid_in_group
    first_pid_m = group_id * GROUP_M
    group_size_m = min(num_pid_m - first_pid_m, GROUP_M)
    pid_m = first_pid_m + ((pid % num_pid_in_group) % group_size_m)
    pid_n = (pid % num_pid_in_group) // group_size_m

    offs_am = (pid_m * BLOCK_M + tl.arange(0, BLOCK_M)) % M
    offs_bn = (pid_n * BLOCK_N + tl.arange(0, BLOCK_N)) % N
    offs_k = tl.arange(0, BLOCK_K)
    a_ptrs = a_ptr + offs_am[:, None] * stride_am + offs_k[None, :] * stride_ak
    b_ptrs = b_ptr + offs_k[:, None] * stride_bk + offs_bn[None, :] * stride_bn

    acc = tl.zeros((BLOCK_M, BLOCK_N), dtype=tl.float32)
    for kk in range(0, tl.cdiv(K, BLOCK_K)):
        a = tl.load(a_ptrs, mask=offs_k[None, :] < K - kk * BLOCK_K, other=0.0)
        b = tl.load(b_ptrs, mask=offs_k[:, None] < K - kk * BLOCK_K, other=0.0)
        acc = tl.dot(a, b, acc)
        a_ptrs += BLOCK_K * stride_ak
        b_ptrs += BLOCK_K * stride_bk

    c = acc.to(c_ptr.dtype.element_ty)
    offs_cm = pid_m * BLOCK_M + tl.arange(0, BLOCK_M)
    offs_cn = pid_n * BLOCK_N + tl.arange(0, BLOCK_N)
    c_ptrs = c_ptr + offs_cm[:, None] * stride_cm + offs_cn[None, :] * stride_cn
    mask = (offs_cm[:, None] < M) & (offs_cn[None, :] < N)
    tl.store(c_ptrs, c, mask=mask)

# config = {"BLOCK_K": 128, "BLOCK_M": 64, "BLOCK_N": 256, "GROUP_M": 8, "arch": "sm_80", "dtype": "fp16", "num_ctas": 1, "num_stages": 3, "num_warps": 1}
# arch = sm_80


// ===== COMPILED SASS (sm_80) =====

	.target	sm_80

	.elftype	@"ET_EXEC"


//--------------------- .note.nv.tkinfo           --------------------------
	.section	.note.nv.tkinfo,"",@"SHT_NOTE"
	.sectionflags	@"SHF_NOTE_NV_TKINFO"
	.tkinfo
        /*0018*/ 	.word	0x00000002
        /*0030*/ 	.string	""
        /*0030*/ 	.string	"ptxas"
        /*0030*/ 	.string	"Cuda compilation tools, release 13.0, V13.0.88"
        /*0030*/ 	.string	"Build cuda_13.0.r13.0/compiler.36424714_0"
        /*0030*/ 	.string	"-v  -suppress-debug-info  -lineinfo  -arch sm_80 "



//--------------------- .note.nv.cuinfo           --------------------------
	.section	.note.nv.cuinfo,"",@"SHT_NOTE"
	.sectionflags	@"SHF_NOTE_NV_CUINFO"
        /*0018*/ 	.short	0x0002
        /*001a*/ 	.short	0x0050
        /*001c*/ 	.short	0x0082
	.zero		2


//--------------------- .nv.info                  --------------------------
	.section	.nv.info,"",@"SHT_CUDA_INFO"
	.align	4


	//----- nvinfo : EIATTR_REGCOUNT
	.align		4
        /*0000*/ 	.byte	0x04, 0x2f
        /*0002*/ 	.short	(.L_1 - .L_0)
	.align		4
.L_0:
        /*0004*/ 	.word	index@(matmul_kernel)
        /*0008*/ 	.word	0x00000040


	//----- nvinfo : EIATTR_FRAME_SIZE
	.align		4
.L_1:
        /*000c*/ 	.byte	0x04, 0x11
        /*000e*/ 	.short	(.L_3 - .L_2)
	.align		4
.L_2:
        /*0010*/ 	.word	index@(matmul_kernel)
        /*0014*/ 	.word	0x000075a8


	//----- nvinfo : EIATTR_MIN_STACK_SIZE
	.align		4
.L_3:
        /*0018*/ 	.byte	0x04, 0x12
        /*001a*/ 	.short	(.L_5 - .L_4)
	.align		4
.L_4:
        /*001c*/ 	.word	index@(matmul_kernel)
        /*0020*/ 	.word	0x000075a8
.L_5:


//--------------------- .nv.info.matmul_kernel    --------------------------
	.section	.nv.info.matmul_kernel,"",@"SHT_CUDA_INFO"
	.sectionflags	@""
	.align	4


	//----- nvinfo : EIATTR_CUDA_API_VERSION
	.align		4
        /*0000*/ 	.byte	0x04, 0x37
        /*0002*/ 	.short	(.L_7 - .L_6)
.L_6:
        /*0004*/ 	.word	0x00000082


	//----- nvinfo : EIATTR_SW2861232_WAR
	.align		4
.L_7:
        /*0008*/ 	.byte	0x01, 0x35
	.zero		2


	//----- nvinfo : EIATTR_PARAM_CBANK
	.align		4
        /*000c*/ 	.byte	0x04, 0x0a
        /*000e*/ 	.short	(.L_9 - .L_8)
	.align		4
.L_8:
        /*0010*/ 	.word	index@(.nv.constant0.matmul_kernel)
        /*0014*/ 	.short	0x0160
        /*0016*/ 	.short	0x0050


	//----- nvinfo : EIATTR_CBANK_PARAM_SIZE
	.align		4
.L_9:
        /*0018*/ 	.byte	0x03, 0x19
        /*001a*/ 	.short	0x0050


	//----- nvinfo : EIATTR_KPARAM_INFO
	.align		4
        /*001c*/ 	.byte	0x04, 0x17
        /*001e*/ 	.short	(.L_11 - .L_10)
.L_10:
        /*0020*/ 	.word	0x00000000
        /*0024*/ 	.short	0x000d
        /*0026*/ 	.short	0x0048
        /*0028*/ 	.byte	0x00, 0xf4, 0x21, 0x00


	//----- nvinfo : EIATTR_KPARAM_INFO
	.align		4
.L_11:
        /*002c*/ 	.byte	0x04, 0x17
        /*002e*/ 	.short	(.L_13 - .L_12)
.L_12:
        /*0030*/ 	.word	0x00000000
        /*0034*/ 	.short	0x000c
        /*0036*/ 	.short	0x0040
        /*0038*/ 	.byte	0x00, 0xf4, 0x21, 0x00


	//----- nvinfo : EIATTR_KPARAM_INFO
	.align		4
.L_13:
        /*003c*/ 	.byte	0x04, 0x17
        /*003e*/ 	.short	(.L_15 - .L_14)
.L_14:
        /*0040*/ 	.word	0x00000000
        /*0044*/ 	.short	0x000b
        /*0046*/ 	.short	0x0038
        /*0048*/ 	.byte	0x00, 0xf0, 0x11, 0x00


	//----- nvinfo : EIATTR_KPARAM_INFO
	.align		4
.L_15:
        /*004c*/ 	.byte	0x04, 0x17
        /*004e*/ 	.short	(.L_17 - .L_16)
.L_16:
        /*0050*/ 	.word	0x00000000
        /*0054*/ 	.short	0x000a
        /*0056*/ 	.short	0x0034
        /*0058*/ 	.byte	0x00, 0xf0, 0x11, 0x00


	//----- nvinfo : EIATTR_KPARAM_INFO
	.align		4
.L_17:
        /*005c*/ 	.byte	0x04, 0x17
        /*005e*/ 	.short	(.L_19 - .L_18)
.L_18:
        /*0060*/ 	.word	0x00000000
        /*0064*/ 	.short	0x0009
        /*0066*/ 	.short	0x0030
        /*0068*/ 	.byte	0x00, 0xf0, 0x11, 0x00


	//----- nvinfo : EIATTR_KPARAM_INFO
	.align		4
.L_19:
        /*006c*/ 	.byte	0x04, 0x17
        /*006e*/ 	.short	(.L_21 - .L_20)
.L_20:
        /*0070*/ 	.word	0x00000000
        /*0074*/ 	.short	0x0008
        /*0076*/ 	.short	0x002c
        /*0078*/ 	.byte	0x00, 0xf0, 0x11, 0x00


	//----- nvinfo : EIATTR_KPARAM_INFO
	.align		4
.L_21:
        /*007c*/ 	.byte	0x04, 0x17
        /*007e*/ 	.short	(.L_23 - .L_22)
.L_22:
        /*0080*/ 	.word	0x00000000
        /*0084*/ 	.short	0x0007
        /*0086*/ 	.short	0x0028
        /*0088*/ 	.byte	0x00, 0xf0, 0x11, 0x00


	//----- nvinfo : EIATTR_KPARAM_INFO
	.align		4
.L_23:
        /*008c*/ 	.byte	0x04, 0x17
        /*008e*/ 	.short	(.L_25 - .L_24)
.L_24:
        /*0090*/ 	.word	0x00000000
        /*0094*/ 	.short	0x0006
        /*0096*/ 	.short	0x0024
        /*0098*/ 	.byte	0x00, 0xf0, 0x11, 0x00


	//----- nvinfo : EIATTR_KPARAM_INFO
	.align		4
.L_25:
        /*009c*/ 	.byte	0x04, 0x17
        /*009e*/ 	.short	(.L_27 - .L_26)
.L_26:
        /*00a0*/ 	.word	0x00000000
        /*00a4*/ 	.short	0x0005
        /*00a6*/ 	.short	0x0020
        /*00a8*/ 	.byte	0x00, 0xf0, 0x11, 0x00


	//----- nvinfo : EIATTR_KPARAM_INFO
	.align		4
.L_27:
        /*00ac*/ 	.byte	0x04, 0x17
        /*00ae*/ 	.short	(.L_29 - .L_28)
.L_28:
        /*00b0*/ 	.word	0x00000000
        /*00b4*/ 	.short	0x0004
        /*00b6*/ 	.short	0x001c
        /*00b8*/ 	.byte	0x00, 0xf0, 0x11, 0x00


	//----- nvinfo : EIATTR_KPARAM_INFO
	.align		4
.L_29:
        /*00bc*/ 	.byte	0x04, 0x17
        /*00be*/ 	.short	(.L_31 - .L_30)
.L_30:
        /*00c0*/ 	.word	0x00000000
        /*00c4*/ 	.short	0x0003
        /*00c6*/ 	.short	0x0018
        /*00c8*/ 	.byte	0x00, 0xf0, 0x11, 0x00


	//----- nvinfo : EIATTR_KPARAM_INFO
	.align		4
.L_31:
        /*00cc*/ 	.byte	0x04, 0x17
        /*00ce*/ 	.short	(.L_33 - .L_32)
.L_32:
        /*00d0*/ 	.word	0x00000000
        /*00d4*/ 	.short	0x0002
        /*00d6*/ 	.short	0x0010
        /*00d8*/ 	.byte	0x00, 0xf4, 0x21, 0x00


	//----- nvinfo : EIATTR_KPARAM_INFO
	.align		4
.L_33:
        /*00dc*/ 	.byte	0x04, 0x17
        /*00de*/ 	.short	(.L_35 - .L_34)
.L_34:
        /*00e0*/ 	.word	0x00000000
        /*00e4*/ 	.short	0x0001
        /*00e6*/ 	.short	0x0008
        /*00e8*/ 	.byte	0x00, 0xf4, 0x21, 0x00


	//----- nvinfo : EIATTR_KPARAM_INFO
	.align		4
.L_35:
        /*00ec*/ 	.byte	0x04, 0x17
        /*00ee*/ 	.short	(.L_37 - .L_36)
.L_36:
        /*00f0*/ 	.word	0x00000000
        /*00f4*/ 	.short	0x0000
        /*00f6*/ 	.short	0x0000
        /*00f8*/ 	.byte	0x00, 0xf4, 0x21, 0x00


	//----- nvinfo : EIATTR_MAXREG_COUNT
	.align		4
.L_37:
        /*00fc*/ 	.byte	0x03, 0x1b
        /*00fe*/ 	.short	0x00ff


	//----- nvinfo : EIATTR_NUM_BARRIERS
	.align		4
        /*0100*/ 	.byte	0x02, 0x4c
        /*0102*/ 	.byte	0x01
	.zero		1


	//----- nvinfo : EIATTR_ANNOTATIONS
	.align		4
        /*0104*/ 	.byte	0x04, 0x55
        /*0106*/ 	.short	(.L_39 - .L_38)


	//   ....[0]....
.L_38:
        /*0108*/ 	.word	0x00000001
        /*010c*/ 	.byte	0x10, 0x05, 0x00, 0x00, 0x01, 0x00, 0x00, 0x00, 0x50, 0x05, 0x00, 0x00, 0x01, 0x00, 0x00, 0x00
        /* <DEDUP_REMOVED lines=4062> */
        /*fefc*/ 	.byte	0x60, 0x62, 0x03, 0x00


	//----- nvinfo : EIATTR_MERCURY_ISA_VERSION
	.align		4
.L_39:
        /*ff00*/ 	.byte	0x03, 0x5f
        /*ff02*/ 	.short	0x0000


	//----- nvinfo : EIATTR_COOP_GROUP_MASK_REGIDS
	.align		4
        /*ff04*/ 	.byte	0x04, 0x29
        /*ff06*/ 	.short	(.L_41 - .L_40)


	//   ....[0]....
.L_40:
        /*ff08*/ 	.word	0xffffffff


	//   ....[1]....
        /*ff0c*/ 	.word	0xffffffff


	//   ....[2]....
        /*ff10*/ 	.word	0xffffffff


	//   ....[3]....
        /*ff14*/ 	.word	0xffffffff


	//   ....[4]....
        /*ff18*/ 	.word	0xffffffff


	//   ....[5]....
        /*ff1c*/ 	.word	0xffffffff


	//   ....[6]....
        /*ff20*/ 	.word	0xffffffff


	//   ....[7]....
        /*ff24*/ 	.word	0xffffffff


	//   ....[8]....
        /*ff28*/ 	.word	0xffffffff


	//   ....[9]....
        /*ff2c*/ 	.word	0xffffffff


	//   ....[10]....
        /*ff30*/ 	.word	0xffffffff


	//   ....[11]....
        /*ff34*/ 	.word	0xffffffff


	//   ....[12]....
        /*ff38*/ 	.word	0xffffffff


	//   ....[13]....
        /*ff3c*/ 	.word	0xffffffff


	//   ....[14]....
        /*ff40*/ 	.word	0xffffffff


	//   ....[15]....
        /*ff44*/ 	.word	0xffffffff


	//   ....[16]....
        /*ff48*/ 	.word	0xffffffff


	//   ....[17]....
        /*ff4c*/ 	.word	0xffffffff


	//   ....[18]....
        /*ff50*/ 	.word	0xffffffff


	//   ....[19]....
        /*ff54*/ 	.word	0xffffffff


	//   ....[20]....
        /*ff58*/ 	.word	0xffffffff


	//   ....[21]....
        /*ff5c*/ 	.word	0xffffffff


	//   ....[22]....
        /*ff60*/ 	.word	0xffffffff


	//   ....[23]....
        /*ff64*/ 	.word	0xffffffff


	//   ....[24]....
        /*ff68*/ 	.word	0xffffffff


	//   ....[25]....
        /*ff6c*/ 	.word	0xffffffff


	//   ....[26]....
        /*ff70*/ 	.word	0xffffffff


	//   ....[27]....
        /*ff74*/ 	.word	0xffffffff


	//   ....[28]....
        /*ff78*/ 	.word	0xffffffff


	//   ....[29]....
        /*ff7c*/ 	.word	0xffffffff


	//   ....[30]....
        /*ff80*/ 	.word	0xffffffff


	//----- nvinfo : EIATTR_COOP_GROUP_INSTR_OFFSETS
	.align		4
.L_41:
        /*ff84*/ 	.byte	0x04, 0x28
        /*ff86*/ 	.short	(.L_43 - .L_42)


	//   ....[0]....
.L_42:
        /*ff88*/ 	.word	0x000cc050


	//   ....[1]....
        /*ff8c*/ 	.word	0x000cc120


	//   ....[2]....
        /*ff90*/ 	.word	0x000cc260


	//   ....[3]....
        /*ff94*/ 	.word	0x000cc350


	//   ....[4]....
        /*ff98*/ 	.word	0x000cc3a0


	//   ....[5]....
        /*ff9c*/ 	.word	0x000cc460


	//   ....[6]....
        /*ffa0*/ 	.word	0x000cc510


	//   ....[7]....
        /*ffa4*/ 	.word	0x000cc880


	//   ....[8]....
        /*ffa8*/ 	.word	0x000cc9f0


	//   ....[9]....
        /*ffac*/ 	.word	0x000cca60


	//   ....[10]....
        /*ffb0*/ 	.word	0x000ccaf0


	//   ....[11]....
        /*ffb4*/ 	.word	0x000ccb80


	//   ....[12]....
        /*ffb8*/ 	.word	0x000ccf70


	//   ....[13]....
        /*ffbc*/ 	.word	0x000cd000


	//   ....[14]....
        /*ffc0*/ 	.word	0x000cd050


	//   ....[15]....
        /*ffc4*/ 	.word	0x000cd100


	//   ....[16]....
        /*ffc8*/ 	.word	0x000cd190


	//   ....[17]....
        /*ffcc*/ 	.word	0x000cd220


	//   ....[18]....
        /*ffd0*/ 	.word	0x000cd610


	//   ....[19]....
        /*ffd4*/ 	.word	0x000cd6c0


	//   ....[20]....
        /*ffd8*/ 	.word	0x000cd710


	//   ....[21]....
        /*ffdc*/ 	.word	0x000cd7b0


	//   ....[22]....
        /*ffe0*/ 	.word	0x000cd840


	//   ....[23]....
        /*ffe4*/ 	.word	0x000cd8d0


	//   ....[24]....
        /*ffe8*/ 	.word	0x000cd960


	//   ....[25]....
        /*ffec*/ 	.word	0x000cdc50


	//   ....[26]....
        /*fff0*/ 	.word	0x000cdda0


	//   ....[27]....
        /*fff4*/ 	.word	0x000cddf0


	//   ....[28]....
        /*fff8*/ 	.word	0x000cde40


	//   ....[29]....
        /*fffc*/ 	.word	0x000cded0


	//   ....[30]....
        /*10000*/ 	.word	0x000ce080


	//----- nvinfo : EIATTR_EXIT_INSTR_OFFSETS
	.align		4
.L_43:
        /*10004*/ 	.byte	0x04, 0x1c
        /*10006*/ 	.short	(.L_45 - .L_44)


	//   ....[0]....
.L_44:
        /*10008*/ 	.word	0x000d8ea0


	//   ....[1]....
        /*1000c*/ 	.word	0x000d8ed0


	//----- nvinfo : EIATTR_REQNTID
	.align		4
.L_45:
        /*10010*/ 	.byte	0x04, 0x10
        /*10012*/ 	.short	(.L_47 - .L_46)
.L_46:
        /*10014*/ 	.word	0x00000020
        /*10018*/ 	.word	0x00000001
        /*1001c*/ 	.word	0x00000001
.L_47:


//--------------------- .nv.callgraph             --------------------------
	.section	.nv.callgraph,"",@"SHT_CUDA_CALLGRAPH"
	.align	4
	.sectionentsize	8
	.align		4
        /*0000*/ 	.word	0x00000000
	.align		4
        /*0004*/ 	.word	0xffffffff
	.align		4
        /*0008*/ 	.word	0x00000000
	.align		4
        /*000c*/ 	.word	0xfffffffe
	.align		4
        /*0010*/ 	.word	0x00000000
	.align		4
        /*0014*/ 	.word	0xfffffffd
	.align		4
        /*0018*/ 	.word	0x00000000
	.align		4
        /*001c*/ 	.word	0xfffffffc


//--------------------- .nv.rel.action            --------------------------
	.section	.nv.rel.action,"",@"SHT_CUDA_RELOCINFO"
	.align	8
	.sectionentsize	8
        /*0000*/ 	.byte	0x73, 0x00, 0x00, 0x00, 0x00, 0x00, 0x00, 0x00, 0x00, 0x00, 0x00, 0x11, 0x25, 0x00, 0x05, 0x36


//--------------------- .nv.constant0.matmul_kernel --------------------------
	.section	.nv.constant0.matmul_kernel,"a",@progbits
	.sectionflags	@""
	.align	4
.nv.constant0.matmul_kernel:
	.zero		432


//--------------------- .text.matmul_kernel       --------------------------
	.section	.text.matmul_kernel,"ax",@progbits
	.sectioninfo	@"SHI_REGISTERS=64"
	.align	128
        .global         matmul_kernel
        .type           matmul_kernel,@function
        .size           matmul_kernel,(.L_x_5 - matmul_kernel)
        .other          matmul_kernel,@"STO_CUDA_ENTRY STV_DEFAULT"
matmul_kernel:
.text.matmul_kernel:
[----:B------:R-:W-:-:S03]  /*0000*/  IMAD.MOV.U32 R1, RZ, RZ, c[0x0][0x28] ;  /* 0x00000a00ff017624 */ /* 0x000fc600078e00ff */
[----:B------:R-:W-:Y:S01]  /*0010*/  IMAD.MOV.U32 R0, RZ, RZ, c[0x0][0x17c] ;  /* 0x00005f00ff007624 */ /* 0x000fe200078e00ff */
[----:B------:R-:W0:Y:S01]  /*0020*/  S2R R5, SR_CTAID.X ;  /* 0x0000000000057919 */ /* 0x000e220000002500 */
[----:B------:R-:W-:Y:S01]  /*0030*/  IADD3 R1, R1, -0x75a8, RZ ;  /* 0xffff8a5801017810 */ /* 0x000fe20007ffe0ff */
[----:B------:R-:W-:Y:S02]  /*0040*/  ULDC.64 UR4, c[0x0][0x118] ;  /* 0x0000460000047ab9 */ /* 0x000fe40000000a00 */
[----:B------:R-:W-:Y:S01]  /*0050*/  IADD3 R0, R0, 0xff, RZ ;  /* 0x000000ff00007810 */ /* 0x000fe20007ffe0ff */
[----:B------:R-:W1:Y:S03]  /*0060*/  S2R R12, SR_TID.X ;  /* 0x00000000000c7919 */ /* 0x000e660000002100 */
[----:B------:R-:W-:-:S04]  /*0070*/  SHF.R.S32.HI R3, RZ, 0x1f, R0 ;  /* 0x0000001fff037819 */ /* 0x000fc80000011400 */
[----:B------:R-:W-:-:S04]  /*0080*/  LEA.HI R3, R3, R0, RZ, 0x8 ;  /* 0x0000000003037211 */ /* 0x000fc800078f40ff */
[----:B------:R-:W-:-:S05]  /*0090*/  SHF.R.S32.HI R3, RZ, 0x8, R3 ;  /* 0x00000008ff037819 */ /* 0x000fca0000011403 */
[----:B------:R-:W-:Y:S01]  /*00a0*/  IMAD.SHL.U32 R4, R3, 0x8, RZ ;  /* 0x0000000803047824 */ /* 0x000fe200078e00ff */
[----:B0-----:R-:W-:-:S04]  /*00b0*/  IABS R8, R5 ;  /* 0x0000000500087213 */ /* 0x001fc80000000000 */
[-C--:B------:R-:W-:Y:S02]  /*00c0*/  IABS R7, R4.reuse ;  /* 0x0000000400077213 */ /* 0x080fe40000000000 */
[----:B------:R-:W-:Y:S02]  /*00d0*/  IABS R10, R4 ;  /* 0x00000004000a7213 */ /* 0x000fe40000000000 */
[----:B------:R-:W0:Y:S01]  /*00e0*/  I2F.RP R0, R7 ;  /* 0x0000000700007306 */ /* 0x000e220000209400 */
[----:B-1----:R-:W-:-:S07]  /*00f0*/  LOP3.LUT R14, R12, 0x1f, RZ, 0xc0, !PT ;  /* 0x0000001f0c0e7812 */ /* 0x002fce00078ec0ff */
[----:B0-----:R-:W0:Y:S02]  /*0100*/  MUFU.RCP R0, R0 ;  /* 0x0000000000007308 */ /* 0x001e240000001000 */
[----:B0-----:R-:W-:Y:S01]  /*0110*/  IADD3 R2, R0, 0xffffffe, RZ ;  /* 0x0ffffffe00027810 */ /* 0x001fe20007ffe0ff */
[----:B------:R-:W-:-:S05]  /*0120*/  IMAD.MOV R0, RZ, RZ, -R10 ;  /* 0x000000ffff007224 */ /* 0x000fca00078e0a0a */
[----:B------:R0:W1:Y:S02]  /*0130*/  F2I.FTZ.U32.TRUNC.NTZ R3, R2 ;  /* 0x0000000200037305 */ /* 0x000064000021f000 */
[----:B0-----:R-:W-:Y:S02]  /*0140*/  IMAD.MOV.U32 R2, RZ, RZ, RZ ;  /* 0x000000ffff027224 */ /* 0x001fe400078e00ff */
[----:B-1----:R-:W-:-:S04]  /*0150*/  IMAD.MOV R6, RZ, RZ, -R3 ;  /* 0x000000ffff067224 */ /* 0x002fc800078e0a03 */
[----:B------:R-:W-:Y:S02]  /*0160*/  IMAD R9, R6, R7, RZ ;  /* 0x0000000706097224 */ /* 0x000fe400078e02ff */
[----:B------:R-:W-:Y:S02]  /*0170*/  IMAD.MOV.U32 R6, RZ, RZ, R8 ;  /* 0x000000ffff067224 */ /* 0x000fe400078e0008 */
[----:B------:R-:W-:-:S06]  /*0180*/  IMAD.HI.U32 R3, R3, R9, R2 ;  /* 0x0000000903037227 */ /* 0x000fcc00078e0002 */
[----:B------:R-:W-:-:S04]  /*0190*/  IMAD.HI.U32 R3, R3, R6, RZ ;  /* 0x0000000603037227 */ /* 0x000fc800078e00ff */
[----:B------:R-:W-:-:S05]  /*01a0*/  IMAD R0, R3, R0, R6 ;  /* 0x0000000003007224 */ /* 0x000fca00078e0206 */
[----:B------:R-:W-:-:S13]  /*01b0*/  ISETP.GT.U32.AND P1, PT, R7, R0, PT ;  /* 0x000000000700720c */ /* 0x000fda0003f24070 */
[----:B------:R-:W-:Y:S01]  /*01c0*/  @!P1 IMAD.IADD R0, R0, 0x1, -R7 ;  /* 0x0000000100009824 */ /* 0x000fe200078e0a07 */
[----:B------:R-:W-:Y:S02]  /*01d0*/  @!P1 IADD3 R3, R3, 0x1, RZ ;  /* 0x0000000103039810 */ /* 0x000fe40007ffe0ff */
[----:B------:R-:W-:Y:S02]  /*01e0*/  ISETP.NE.AND P1, PT, R4, RZ, PT ;  /* 0x000000ff0400720c */ /* 0x000fe40003f25270 */
[----:B------:R-:W-:Y:S02]  /*01f0*/  ISETP.GE.U32.AND P0, PT, R0, R7, PT ;  /* 0x000000070000720c */ /* 0x000fe40003f06070 */
[----:B------:R-:W-:-:S04]  /*0200*/  LOP3.LUT R0, R5, R4, RZ, 0x3c, !PT ;  /* 0x0000000405007212 */ /* 0x000fc800078e3cff */
[----:B------:R-:W-:Y:S01]  /*0210*/  ISETP.GE.AND P2, PT, R0, RZ, PT ;  /* 0x000000ff0000720c */ /* 0x000fe20003f46270 */
[----:B------:R-:W-:-:S05]  /*0220*/  IMAD.MOV.U32 R0, RZ, RZ, c[0x0][0x178] ;  /* 0x00005e00ff007624 */ /* 0x000fca00078e00ff */
[----:B------:R-:W-:Y:S02]  /*0230*/  IADD3 R0, R0, 0x3f, RZ ;  /* 0x0000003f00007810 */ /* 0x000fe40007ffe0ff */
[----:B------:R-:W-:-:S05]  /*0240*/  @P0 IADD3 R3, R3, 0x1, RZ ;  /* 0x0000000103030810 */ /* 0x000fca0007ffe0ff */
[----:B------:R-:W-:Y:S01]  /*0250*/  IMAD.MOV.U32 R2, RZ, RZ, R3 ;  /* 0x000000ffff027224 */ /* 0x000fe200078e0003 */
[----:B------:R-:W-:-:S03]  /*0260*/  SHF.R.S32.HI R3, RZ, 0x1f, R0 ;  /* 0x0000001fff037819 */ /* 0x000fc60000011400 */
[----:B------:R-:W-:Y:S01]  /*0270*/  @!P2 IMAD.MOV R2, RZ, RZ, -R2 ;  /* 0x000000ffff02a224 */ /* 0x000fe200078e0a02 */
[----:B------:R-:W-:Y:S02]  /*0280*/  @!P1 LOP3.LUT R2, RZ, R4, RZ, 0x33, !PT ;  /* 0x00000004ff029212 */ /* 0x000fe400078e33ff */
[----:B------:R-:W-:-:S03]  /*0290*/  LEA.HI R3, R3, R0, RZ, 0x6 ;  /* 0x0000000003037211 */ /* 0x000fc600078f30ff */
[----:B------:R-:W-:Y:S02]  /*02a0*/  IMAD.SHL.U32 R6, R2, 0x8, RZ ;  /* 0x0000000802067824 */ /* 0x000fe400078e00ff */
[----:B------:R-:W-:-:S03]  /*02b0*/  IMAD.MOV R2, RZ, RZ, -R2 ;  /* 0x000000ffff027224 */ /* 0x000fc600078e0a02 */
[----:B------:R-:W-:Y:S01]  /*02c0*/  LEA.HI.SX32 R3, R3, -R6, 0x1a ;  /* 0x8000000603037211 */ /* 0x000fe200078fd2ff */
[----:B------:R-:W-:-:S03]  /*02d0*/  IMAD R11, R4, R2, R5 ;  /* 0x00000002040b7224 */ /* 0x000fc600078e0205 */
[----:B------:R-:W-:-:S04]  /*02e0*/  IMNMX R8, R3, 0x8, PT ;  /* 0x0000000803087817 */ /* 0x000fc80003800200 */
[-C--:B------:R-:W-:Y:S02]  /*02f0*/  IABS R7, R8.reuse ;  /* 0x0000000800077213 */ /* 0x080fe40000000000 */
[----:B------:R-:W-:Y:S02]  /*0300*/  IABS R4, R8 ;  /* 0x0000000800047213 */ /* 0x000fe40000000000 */
[----:B------:R-:W0:Y:S08]  /*0310*/  I2F.RP R0, R7 ;  /* 0x0000000700007306 */ /* 0x000e300000209400 */
[----:B0-----:R-:W0:Y:S02]  /*0320*/  MUFU.RCP R0, R0 ;  /* 0x0000000000007308 */ /* 0x001e240000001000 */
[----:B0-----:R-:W-:Y:S01]  /*0330*/  IADD3 R3, R0, 0xffffffe, RZ ;  /* 0x0ffffffe00037810 */ /* 0x001fe20007ffe0ff */
[----:B------:R-:W-:-:S05]  /*0340*/  IMAD.MOV R0, RZ, RZ, -R4 ;  /* 0x000000ffff007224 */ /* 0x000fca00078e0a04 */
[----:B------:R-:W0:Y:S02]  /*0350*/  F2I.FTZ.U32.TRUNC.NTZ R3, R3 ;  /* 0x0000000300037305 */ /* 0x000e24000021f000 */
[----:B0-----:R-:W-:-:S04]  /*0360*/  IMAD.MOV R9, RZ, RZ, -R3 ;  /* 0x000000ffff097224 */ /* 0x001fc800078e0a03 */
[----:B------:R-:W-:Y:S01]  /*0370*/  IMAD.MOV.U32 R2, RZ, RZ, R9 ;  /* 0x000000ffff027224 */ /* 0x000fe200078e0009 */
[----:B------:R-:W-:-:S03]  /*0380*/  IABS R9, R11 ;  /* 0x0000000b00097213 */ /* 0x000fc60000000000 */
[----:B------:R-:W-:Y:S02]  /*0390*/  IMAD R5, R2, R7, RZ ;  /* 0x0000000702057224 */ /* 0x000fe400078e02ff */
[----:B------:R-:W-:-:S04]  /*03a0*/  IMAD.MOV.U32 R2, RZ, RZ, RZ ;  /* 0x000000ffff027224 */ /* 0x000fc800078e00ff */
        /* <DEDUP_REMOVED lines=9> */
[----:B------:R-:W-:-:S07]  /*0440*/  ISETP.GE.AND P2, PT, R0, RZ, PT ;  /* 0x000000ff0000720c */ /* 0x000fce0003f46270 */
[----:B------:R-:W-:-:S05]  /*0450*/  @P0 IADD3 R2, R2, 0x1, RZ ;  /* 0x0000000102020810 */ /* 0x000fca0007ffe0ff */
[----:B------:R-:W-:Y:S02]  /*0460*/  IMAD.MOV.U32 R0, RZ, RZ, R2 ;  /* 0x000000ffff007224 */ /* 0x000fe400078e0002 */
[----:B------:R-:W-:Y:S02]  /*0470*/  IMAD.MOV.U32 R2, RZ, RZ, 0x7f ;  /* 0x0000007fff027424 */ /* 0x000fe400078e00ff */
[----:B------:R-:W-:Y:S01]  /*0480*/  @!P2 IMAD.MOV R0, RZ, RZ, -R0 ;  /* 0x000000ffff00a224 */ /* 0x000fe200078e0a00 */
[----:B------:R-:W-:Y:S02]  /*0490*/  @!P1 LOP3.LUT R0, RZ, R8, RZ, 0x33, !PT ;  /* 0x00000008ff009212 */ /* 0x000fe400078e33ff */
[----:B------:R-:W-:-:S03]  /*04a0*/  IADD3 R2, R2, c[0x0][0x180], RZ ;  /* 0x0000600002027a10 */ /* 0x000fc60007ffe0ff */
[----:B------:R-:W-:Y:S01]  /*04b0*/  IMAD.SHL.U32 R13, R0, 0x100, RZ ;  /* 0x00000100000d7824 */ /* 0x000fe200078e00ff */
[----:B------:R-:W-:Y:S01]  /*04c0*/  ISETP.GT.AND P0, PT, R2, 0x7f, PT ;  /* 0x0000007f0200780c */ /* 0x000fe20003f04270 */
[----:B------:R-:W-:-:S03]  /*04d0*/  IMAD.MOV R3, RZ, RZ, -R0 ;  /* 0x000000ffff037224 */ /* 0x000fc600078e0a00 */
[C---:B------:R-:W-:Y:S01]  /*04e0*/  IADD3 R5, R13.reuse, 0x2, RZ ;  /* 0x000000020d057810 */ /* 0x040fe20007ffe0ff */
[----:B------:R-:W-:Y:S01]  /*04f0*/  IMAD R3, R8, R3, R11 ;  /* 0x0000000308037224 */ /* 0x000fe200078e020b */
[C---:B------:R-:W-:Y:S01]  /*0500*/  IADD3 R60, R13.reuse, 0x1, RZ ;  /* 0x000000010d3c7810 */ /* 0x040fe20007ffe0ff */
[----:B------:R-:W-:Y:S01]  /*0510*/  STL [R1+0x944], R13 ;  /* 0x0009440d01007387 */ /* 0x000fe20000100800 */
[C---:B------:R-:W-:Y:S01]  /*0520*/  IADD3 R4, R13.reuse, 0x3, RZ ;  /* 0x000000030d047810 */ /* 0x040fe20007ffe0ff */
[----:B------:R-:W-:Y:S01]  /*0530*/  IMAD.IADD R0, R6, 0x1, R3 ;  /* 0x0000000106007824 */ /* 0x000fe200078e0203 */
[C---:B------:R-:W-:Y:S01]  /*0540*/  IADD3 R3, R13.reuse, 0x4, RZ ;  /* 0x000000040d037810 */ /* 0x040fe20007ffe0ff */
[----:B------:R0:W-:Y:S01]  /*0550*/  STL [R1+0x3fa0], R5 ;  /* 0x003fa00501007387 */ /* 0x0001e20000100800 */
[C---:B------:R-:W-:Y:S01]  /*0560*/  IADD3 R61, R13.reuse, 0x34, RZ ;  /* 0x000000340d3d7810 */ /* 0x040fe20007ffe0ff */
[----:B------:R-:W-:Y:S01]  /*0570*/  IMAD.SHL.U32 R0, R0, 0x40, RZ ;  /* 0x0000004000007824 */ /* 0x000fe200078e00ff */
[C---:B------:R-:W-:Y:S01]  /*0580*/  IADD3 R6, R13.reuse, 0xe2, RZ ;  /* 0x000000e20d067810 */ /* 0x040fe20007ffe0ff */
[----:B------:R-:W-:Y:S04]  /*0590*/  STL [R1+0x3f9c], R60 ;  /* 0x003f9c3c01007387 */ /* 0x000fe80000100800 */
[----:B------:R1:W-:Y:S01]  /*05a0*/  STL [R1+0x3fa4], R4 ;  /* 0x003fa40401007387 */ /* 0x0003e20000100800 */
[----:B0-----:R-:W-:-:S03]  /*05b0*/  IADD3 R5, R13, 0x7, RZ ;  /* 0x000000070d057810 */ /* 0x001fc60007ffe0ff */
[----:B------:R0:W-:Y:S01]  /*05c0*/  STL [R1+0x3fa8], R3 ;  /* 0x003fa80301007387 */ /* 0x0001e20000100800 */
[C---:B-1----:R-:W-:Y:S02]  /*05d0*/  IADD3 R4, R13.reuse, 0x5, RZ ;  /* 0x000000050d047810 */ /* 0x042fe40007ffe0ff */
[----:B0-----:R-:W-:-:S03]  /*05e0*/  IADD3 R3, R13, 0x6, RZ ;  /* 0x000000060d037810 */ /* 0x001fc60007ffe0ff */
[----:B------:R0:W-:Y:S04]  /*05f0*/  STL [R1+0x3fac], R4 ;  /* 0x003fac0401007387 */ /* 0x0001e80000100800 */
[----:B------:R1:W-:Y:S04]  /*0600*/  STL [R1+0x3fb0], R3 ;  /* 0x003fb00301007387 */ /* 0x0003e80000100800 */
[----:B------:R2:W-:Y:S01]  /*0610*/  STL [R1+0x3fb4], R5 ;  /* 0x003fb40501007387 */ /* 0x0005e20000100800 */
[C---:B0-----:R-:W-:Y:S02]  /*0620*/  IADD3 R4, R13.reuse, 0x8, RZ ;  /* 0x000000080d047810 */ /* 0x041fe40007ffe0ff */
[----:B-1----:R-:W-:-:S03]  /*0630*/  IADD3 R3, R13, 0x9, RZ ;  /* 0x000000090d037810 */ /* 0x002fc60007ffe0ff */
[----:B------:R0:W-:Y:S01]  /*0640*/  STL [R1+0x3fb8], R4 ;  /* 0x003fb80401007387 */ /* 0x0001e20000100800 */
[----:B--2---:R-:W-:-:S03]  /*0650*/  IADD3 R5, R13, 0xa, RZ ;  /* 0x0000000a0d057810 */ /* 0x004fc60007ffe0ff */
        /* <DEDUP_REMOVED lines=86> */
[----:B0-----:R-:W-:-:S03]  /*0bc0*/  IADD3 R4, R13, 0x36, RZ ;  /* 0x000000360d047810 */ /* 0x001fc60007ffe0ff */
[----:B------:R-:W-:Y:S01]  /*0bd0*/  STL [R1+0x4064], R61 ;  /* 0x0040643d01007387 */ /* 0x000fe20000100800 */
[----:B-1----:R-:W-:-:S03]  /*0be0*/  IADD3 R3, R13, 0x37, RZ ;  /* 0x000000370d037810 */ /* 0x002fc60007ffe0ff */
[----:B------:R0:W-:Y:S01]  /*0bf0*/  STL [R1+0x406c], R4 ;  /* 0x00406c0401007387 */ /* 0x0001e20000100800 */
[----:B--2---:R-:W-:-:S03]  /*0c00*/  IADD3 R5, R13, 0x3a, RZ ;  /* 0x0000003a0d057810 */ /* 0x004fc60007ffe0ff */
[----:B------:R1:W-:Y:S01]  /*0c10*/  STL [R1+0x4078], R3 ;  /* 0x0040780301007387 */ /* 0x0003e20000100800 */
[C---:B0-----:R-:W-:Y:S02]  /*0c20*/  IADD3 R4, R13.reuse, 0x38, RZ ;  /* 0x000000380d047810 */ /* 0x041fe40007ffe0ff */
[----:B-1----:R-:W-:-:S03]  /*0c30*/  IADD3 R3, R13, 0x39, RZ ;  /* 0x000000390d037810 */ /* 0x002fc60007ffe0ff */
        /* <DEDUP_REMOVED lines=338> */
[----:B------:R-:W-:Y:S01]  /*2160*/  STL [R1+0x4324], R3 ;  /* 0x0043240301007387 */ /* 0x000fe20000100800 */
[----:B0-----:R-:W-:-:S03]  /*2170*/  IADD3 R4, R13, 0xe4, RZ ;  /* 0x000000e40d047810 */ /* 0x001fc60007ffe0ff */
[----:B------:R0:W-:Y:S01]  /*2180*/  STL [R1+0x4330], R5 ;  /* 0x0043300501007387 */ /* 0x0001e20000100800 */
[----:B-1----:R-:W-:-:S03]  /*2190*/  IADD3 R6, R13, 0xe6, RZ ;  /* 0x000000e60d067810 */ /* 0x002fc60007ffe0ff */
        /* <DEDUP_REMOVED lines=9> */
[----:B--2---:R-:W-:-:S05]  /*2230*/  IADD3 R4, R13, 0xe9, RZ ;  /* 0x000000e90d047810 */ /* 0x004fca0007ffe0ff */
[----:B------:R1:W-:Y:S01]  /*2240*/  STL [R1+0x4358], R4 ;  /* 0x0043580401007387 */ /* 0x0003e20000100800 */
[----:B0-----:R-:W-:-:S03]  /*2250*/  IADD3 R5, R13, 0xeb, RZ ;  /* 0x000000eb0d057810 */ /* 0x001fc60007ffe0ff */
[----:B------:R0:W-:Y:S04]  /*2260*/  STL [R1+0x4354], R6 ;  /* 0x0043540601007387 */ /* 0x0001e80000100800 */
[----:B------:R2:W-:Y:S01]  /*2270*/  STL [R1+0x4364], R5 ;  /* 0x0043640501007387 */ /* 0x0005e20000100800 */
[C---:B-1----:R-:W-:Y:S02]  /*2280*/  LOP3.LUT R4, R0.reuse, 0x1f, R12, 0xf8, !PT ;  /* 0x0000001f00047812 */ /* 0x042fe400078ef80c */
[----:B------:R-:W-:Y:S02]  /*2290*/  LOP3.LUT R0, R0, 0x20, R14, 0xfe, !PT ;  /* 0x0000002000007812 */ /* 0x000fe400078efe0e */
[C---:B0-----:R-:W-:Y:S01]  /*22a0*/  IADD3 R6, R13.reuse, 0xec, RZ ;  /* 0x000000ec0d067810 */ /* 0x041fe20007ffe0ff */
        /* <DEDUP_REMOVED lines=39> */
[----:B------:R2:W-:Y:S04]  /*2520*/  STL [R1+0x4328], R5 ;  /* 0x0043280501007387 */ /* 0x0005e80000100800 */
[----:B------:R2:W-:Y:S01]  /*2530*/  STL [R1+0x431c], R4 ;  /* 0x00431c0401007387 */ /* 0x0005e20000100800 */
[----:B------:R-:W-:Y:S05]  /*2540*/  @P0 BRA `(.L_x_0) ;  /* 0x00000e7000000947 */ /* 0x000fea0003800000 */
[----:B------:R-:W-:Y:S01]  /*2550*/  IMAD.SHL.U32 R0, R12, 0x40, RZ ;  /* 0x000000400c007824 */ /* 0x000fe200078e00ff */
[----:B------:R-:W-:Y:S01]  /*2560*/  CS2R R56, SRZ ;  /* 0x0000000000387805 */ /* 0x000fe2000001ff00 */
[----:B------:R-:W-:Y:S01]  /*2570*/  CS2R R58, SRZ ;  /* 0x00000000003a7805 */ /* 0x000fe2000001ff00 */
[----:B------:R-:W-:Y:S01]  /*2580*/  CS2R R52, SRZ ;  /* 0x0000000000347805 */ /* 0x000fe2000001ff00 */
[----:B------:R-:W-:Y:S01]  /*2590*/  CS2R R54, SRZ ;  /* 0x0000000000367805 */ /* 0x000fe2000001ff00 */
[----:B------:R0:W-:Y:S01]  /*25a0*/  STL [R1+0x3f98], R0 ;  /* 0x003f980001007387 */ /* 0x0001e20000100800 */
[----:B------:R-:W-:Y:S01]  /*25b0*/  CS2R R48, SRZ ;  /* 0x0000000000307805 */ /* 0x000fe2000001ff00 */
[----:B------:R-:W-:Y:S01]  /*25c0*/  CS2R R50, SRZ ;  /* 0x0000000000327805 */ /* 0x000fe2000001ff00 */
[----:B------:R-:W-:Y:S01]  /*25d0*/  CS2R R44, SRZ ;  /* 0x00000000002c7805 */ /* 0x000fe2000001ff00 */
[----:B------:R0:W-:Y:S01]  /*25e0*/  STL [R1], RZ ;  /* 0x000000ff01007387 */ /* 0x0001e20000100800 */
[----:B------:R-:W-:Y:S01]  /*25f0*/  CS2R R46, SRZ ;  /* 0x00000000002e7805 */ /* 0x000fe2000001ff00 */
[----:B------:R-:W-:Y:S01]  /*2600*/  CS2R R40, SRZ ;  /* 0x0000000000287805 */ /* 0x000fe2000001ff00 */
[----:B------:R-:W-:Y:S01]  /*2610*/  CS2R R42, SRZ ;  /* 0x00000000002a7805 */ /* 0x000fe2000001ff00 */
[----:B------:R0:W-:Y:S01]  /*2620*/  STL [R1+0x4], RZ ;  /* 0x000004ff01007387 */ /* 0x0001e20000100800 */
        /* <DEDUP_REMOVED lines=21> */
[----:B--2---:R-:W-:Y:S01]  /*2780*/  CS2R R4, SRZ ;  /* 0x0000000000047805 */ /* 0x004fe2000001ff00 */
[----:B------:R-:W-:Y:S01]  /*2790*/  CS2R R6, SRZ ;  /* 0x0000000000067805 */ /* 0x000fe2000001ff00 */
[----:B------:R0:W-:Y:S04]  /*27a0*/  STL [R1+0x1c], RZ ;  /* 0x00001cff01007387 */ /* 0x0001e80000100800 */
        /* <DEDUP_REMOVED lines=191> */
[----:B------:R0:W-:Y:S01]  /*33a0*/  STL [R1+0x31c], RZ ;  /* 0x00031cff01007387 */ /* 0x0001e20000100800 */
[----:B------:R-:W-:Y:S05]  /*33b0*/  BRA `(.L_x_1) ;  /* 0x000c8b3000007947 */ /* 0x000fea0003800000 */
.L_x_0:
[----:B------:R-:W3:Y:S04]  /*33c0*/  LDL R38, [R1+0x4340] ;  /* 0x0043400001267983 */ /* 0x000ee80000100800 */
[----:B------:R-:W4:Y:S04]  /*33d0*/  LDL R32, [R1+0x4358] ;  /* 0x0043580001207983 */ /* 0x000f280000100800 */
[----:B--2---:R-:W2:Y:S04]  /*33e0*/  LDL R35, [R1+0x4330] ;  /* 0x0043300001237983 */ /* 0x004ea80000100800 */
[----:B------:R-:W2:Y:S04]  /*33f0*/  LDL R30, [R1+0x4360] ;  /* 0x00436000011e7983 */ /* 0x000ea80000100800 */
        /* <DEDUP_REMOVED lines=25> */
[----:B------:R-:W-:Y:S01]  /*3590*/  STL [R1+0x46c4], R60 ;  /* 0x0046c43c01007387 */ /* 0x000fe20000100800 */
[----:B---3--:R-:W-:-:S02]  /*35a0*/  IMAD.MOV.U32 R36, RZ, RZ, R38 ;  /* 0x000000ffff247224 */ /* 0x008fc400078e0026 */
[----:B----4-:R-:W-:Y:S02]  /*35b0*/  IMAD.MOV.U32 R38, RZ, RZ, R32 ;  /* 0x000000ffff267224 */ /* 0x010fe400078e0020 */
[----:B--2---:R-:W-:Y:S02]  /*35c0*/  IMAD.MOV.U32 R32, RZ, RZ, R35 ;  /* 0x000000ffff207224 */ /* 0x004fe400078e0023 */
[----:B------:R-:W-:Y:S02]  /*35d0*/  IMAD.MOV.U32 R35, RZ, RZ, R30 ;  /* 0x000000ffff237224 */ /* 0x000fe400078e001e */
[----:B------:R-:W2:Y:S01]  /*35e0*/  LDL R30, [R1+0x4378] ;  /* 0x00437800011e7983 */ /* 0x000ea20000100800 */
[----:B------:R-:W-:Y:S01]  /*35f0*/  IABS R56, c[0x0][0x178] ;  /* 0x00005e0000387a13 */ /* 0x000fe20000000000 */
[----:B------:R-:W-:-:S03]  /*3600*/  IMAD.MOV.U32 R23, RZ, RZ, R3 ;  /* 0x000000ffff177224 */ /* 0x000fc600078e0003 */
[----:B------:R-:W0:Y:S01]  /*3610*/  I2F.RP R3, R56 ;  /* 0x0000003800037306 */ /* 0x000e220000209400 */
[----:B------:R-:W-:Y:S01]  /*3620*/  IABS R29, c[0x0][0x17c] ;  /* 0x00005f00001d7a13 */ /* 0x000fe20000000000 */
[----:B------:R-:W-:-:S06]  /*3630*/  IMAD.MOV.U32 R26, RZ, RZ, R0 ;  /* 0x000000ffff1a7224 */ /* 0x000fcc00078e0000 */
[----:B------:R-:W1:Y:S08]  /*3640*/  I2F.RP R0, R29 ;  /* 0x0000001d00007306 */ /* 0x000e700000209400 */
[----:B0-----:R-:W0:Y:S08]  /*3650*/  MUFU.RCP R3, R3 ;  /* 0x0000000300037308 */ /* 0x001e300000001000 */
[----:B-1----:R-:W1:Y:S01]  /*3660*/  MUFU.RCP R0, R0 ;  /* 0x0000000000007308 */ /* 0x002e620000001000 */
[----:B0-----:R-:W-:-:S07]  /*3670*/  IADD3 R3, R3, 0xffffffe, RZ ;  /* 0x0ffffffe03037810 */ /* 0x001fce0007ffe0ff */
[----:B------:R-:W0:Y:S01]  /*3680*/  F2I.FTZ.U32.TRUNC.NTZ R5, R3 ;  /* 0x0000000300057305 */ /* 0x000e22000021f000 */
[----:B-1----:R-:W-:-:S07]  /*3690*/  IADD3 R0, R0, 0xffffffe, RZ ;  /* 0x0ffffffe00007810 */ /* 0x002fce0007ffe0ff */
[----:B------:R0:W1:Y:S01]  /*36a0*/  F2I.FTZ.U32.TRUNC.NTZ R3, R0 ;  /* 0x0000000000037305 */ /* 0x000062000021f000 */
[----:B------:R-:W-:Y:S02]  /*36b0*/  IMAD.MOV.U32 R4, RZ, RZ, RZ ;  /* 0x000000ffff047224 */ /* 0x000fe400078e00ff */
[----:B0-----:R-:W-:-:S04]  /*36c0*/  IMAD.MOV R0, RZ, RZ, -R5 ;  /* 0x000000ffff007224 */ /* 0x001fc800078e0a05 */
[----:B------:R-:W-:Y:S02]  /*36d0*/  IMAD R0, R0, R56, RZ ;  /* 0x0000003800007224 */ /* 0x000fe400078e02ff */
[----:B------:R-:W-:Y:S02]  /*36e0*/  IMAD.MOV.U32 R37, RZ, RZ, R39 ;  /* 0x000000ffff257224 */ /* 0x000fe400078e0027 */
[----:B------:R-:W-:Y:S01]  /*36f0*/  IMAD.HI.U32 R5, R5, R0, R4 ;  /* 0x0000000005057227 */ /* 0x000fe200078e0004 */
[----:B------:R-:W-:-:S03]  /*3700*/  SHF.R.S32.HI R4, RZ, 0x1f, R2 ;  /* 0x0000001fff047819 */ /* 0x000fc60000011402 */
[----:B------:R-:W-:Y:S02]  /*3710*/  IMAD.MOV.U32 R39, RZ, RZ, R34 ;  /* 0x000000ffff277224 */ /* 0x000fe400078e0022 */
[----:B------:R-:W-:Y:S01]  /*3720*/  IMAD.MOV.U32 R34, RZ, RZ, R28 ;  /* 0x000000ffff227224 */ /* 0x000fe200078e001c */
[----:B------:R-:W-:Y:S01]  /*3730*/  LEA.HI R4, R4, R2, RZ, 0x7 ;  /* 0x0000000204047211 */ /* 0x000fe200078f38ff */
[----:B------:R-:W-:Y:S02]  /*3740*/  IMAD.MOV.U32 R43, RZ, RZ, R36 ;  /* 0x000000ffff2b7224 */ /* 0x000fe400078e0024 */
[----:B------:R-:W-:Y:S02]  /*3750*/  IMAD.MOV.U32 R36, RZ, RZ, R38 ;  /* 0x000000ffff247224 */ /* 0x000fe400078e0026 */
[----:B------:R-:W-:Y:S02]  /*3760*/  IMAD.MOV.U32 R38, RZ, RZ, R34 ;  /* 0x000000ffff267224 */ /* 0x000fe400078e0022 */
[----:B------:R-:W-:Y:S01]  /*3770*/  IMAD.MOV.U32 R34, RZ, RZ, R35 ;  /* 0x000000ffff227224 */ /* 0x000fe200078e0023 */
[----:B------:R0:W-:Y:S01]  /*3780*/  STL [R1+0x3f90], R4 ;  /* 0x003f900401007387 */ /* 0x0001e20000100800 */
[----:B------:R-:W-:-:S02]  /*3790*/  IMAD.MOV.U32 R42, RZ, RZ, R43 ;  /* 0x000000ffff2a7224 */ /* 0x000fc400078e002b */
[----:B------:R-:W-:Y:S01]  /*37a0*/  IMAD.MOV.U32 R43, RZ, RZ, R38 ;  /* 0x000000ffff2b7224 */ /* 0x000fe200078e0026 */
[----:B------:R-:W0:Y:S01]  /*37b0*/  LDL R41, [R1+0x433c] ;  /* 0x00433c0001297983 */ /* 0x000e220000100800 */
[----:B------:R-:W-:Y:S02]  /*37c0*/  IMAD.MOV.U32 R38, RZ, RZ, R34 ;  /* 0x000000ffff267224 */ /* 0x000fe400078e0022 */
[----:B--2---:R-:W-:Y:S02]  /*37d0*/  IMAD.MOV.U32 R35, RZ, RZ, R30 ;  /* 0x000000ffff237224 */ /* 0x004fe400078e001e */
[----:B------:R-:W-:Y:S02]  /*37e0*/  IMAD.MOV.U32 R30, RZ, RZ, R31 ;  /* 0x000000ffff1e7224 */ /* 0x000fe400078e001f */
[----:B------:R-:W-:Y:S02]  /*37f0*/  IMAD.MOV.U32 R31, RZ, RZ, R24 ;  /* 0x000000ffff1f7224 */ /* 0x000fe400078e0018 */
[----:B------:R-:W-:-:S02]  /*3800*/  IMAD.MOV.U32 R24, RZ, RZ, R22 ;  /* 0x000000ffff187224 */ /* 0x000fc400078e0016 */
[----:B------:R-:W-:Y:S01]  /*3810*/  IMAD.MOV.U32 R34, RZ, RZ, R35 ;  /* 0x000000ffff227224 */ /* 0x000fe200078e0023 */
[----:B------:R-:W-:Y:S01]  /*3820*/  IABS R27, R27 ;  /* 0x0000001b001b7213 */ /* 0x000fe20000000000 */
[----:B------:R-:W-:Y:S01]  /*3830*/  IMAD.MOV.U32 R35, RZ, RZ, R30 ;  /* 0x000000ffff237224 */ /* 0x000fe200078e001e */
[----:B------:R-:W-:Y:S01]  /*3840*/  IABS R26, R26 ;  /* 0x0000001a001a7213 */ /* 0x000fe20000000000 */
[----:B------:R-:W-:Y:S01]  /*3850*/  IMAD.MOV.U32 R30, RZ, RZ, R31 ;  /* 0x000000ffff1e7224 */ /* 0x000fe200078e001f */
[----:B------:R-:W2:Y:S01]  /*3860*/  LDL R22, [R1+0x4374] ;  /* 0x0043740001167983 */ /* 0x000ea20000100800 */
[----:B------:R-:W-:Y:S02]  /*3870*/  IMAD.MOV.U32 R31, RZ, RZ, R24 ;  /* 0x000000ffff1f7224 */ /* 0x000fe400078e0018 */
[----:B------:R-:W-:Y:S02]  /*3880*/  IMAD.MOV.U32 R24, RZ, RZ, R23 ;  /* 0x000000ffff187224 */ /* 0x000fe400078e0017 */
[----:B------:R-:W-:-:S02]  /*3890*/  IMAD.MOV.U32 R23, RZ, RZ, R8 ;  /* 0x000000ffff177224 */ /* 0x000fc400078e0008 */
[----:B------:R-:W-:Y:S02]  /*38a0*/  IMAD.MOV.U32 R8, RZ, RZ, R6 ;  /* 0x000000ffff087224 */ /* 0x000fe400078e0006 */
[----:B------:R-:W3:Y:S01]  /*38b0*/  LDL R6, [R1+0x4328] ;  /* 0x0043280001067983 */ /* 0x000ee20000100800 */
[----:B-1----:R-:W-:Y:S02]  /*38c0*/  IMAD.MOV R28, RZ, RZ, -R3 ;  /* 0x000000ffff1c7224 */ /* 0x002fe400078e0a03 */
[----:B------:R-:W-:-:S04]  /*38d0*/  IMAD.HI.U32 R0, R5, R27, RZ ;  /* 0x0000001b05007227 */ /* 0x000fc800078e00ff */
[----:B------:R-:W-:Y:S02]  /*38e0*/  IMAD R28, R28, R29, RZ ;  /* 0x0000001d1c1c7224 */ /* 0x000fe400078e02ff */
[----:B------:R-:W-:Y:S02]  /*38f0*/  IMAD.MOV R0, RZ, RZ, -R0 ;  /* 0x000000ffff007224 */ /* 0x000fe400078e0a00 */
[----:B------:R-:W-:Y:S02]  /*3900*/  IMAD.MOV.U32 R2, RZ, RZ, RZ ;  /* 0x000000ffff027224 */ /* 0x000fe400078e00ff */
[----:B------:R-:W-:Y:S02]  /*3910*/  IMAD R27, R56, R0, R27 ;  /* 0x00000000381b7224 */ /* 0x000fe400078e021b */
[----:B------:R-:W-:-:S04]  /*3920*/  IMAD.HI.U32 R28, R3, R28, R2 ;  /* 0x0000001c031c7227 */ /* 0x000fc800078e0002 */
[----:B------:R-:W-:-:S04]  /*3930*/  IMAD.HI.U32 R2, R5, R26, RZ ;  /* 0x0000001a05027227 */ /* 0x000fc800078e00ff */
[----:B------:R-:W-:-:S04]  /*3940*/  IMAD.MOV R2, RZ, RZ, -R2 ;  /* 0x000000ffff027224 */ /* 0x000fc800078e0a02 */
[----:B------:R-:W-:Y:S01]  /*3950*/  IMAD R26, R56, R2, R26 ;  /* 0x00000002381a7224 */ /* 0x000fe200078e021a */
[----:B0-----:R-:W-:Y:S01]  /*3960*/  IABS R4, R41 ;  /* 0x0000002900047213 */ /* 0x001fe20000000000 */
[----:B------:R-:W-:Y:S02]  /*3970*/  IMAD.MOV.U32 R41, RZ, RZ, R42 ;  /* 0x000000ffff297224 */ /* 0x000fe400078e002a */
[----:B------:R-:W-:Y:S02]  /*3980*/  IMAD.MOV.U32 R42, RZ, RZ, R38 ;  /* 0x000000ffff2a7224 */ /* 0x000fe400078e0026 */
[----:B------:R-:W-:Y:S02]  /*3990*/  IMAD.MOV.U32 R38, RZ, RZ, R34 ;  /* 0x000000ffff267224 */ /* 0x000fe400078e0022 */
[----:B------:R-:W-:Y:S02]  /*39a0*/  IMAD.MOV.U32 R34, RZ, RZ, R35 ;  /* 0x000000ffff227224 */ /* 0x000fe400078e0023 */
[----:B------:R-:W-:-:S02]  /*39b0*/  IMAD.MOV.U32 R35, RZ, RZ, R30 ;  /* 0x000000ffff237224 */ /* 0x000fc400078e001e */
[----:B------:R-:W-:Y:S01]  /*39c0*/  IMAD.MOV.U32 R30, RZ, RZ, R31 ;  /* 0x000000ffff1e7224 */ /* 0x000fe200078e001f */
[----:B------:R-:W-:Y:S01]  /*39d0*/  IABS R0, R41 ;  /* 0x0000002900007213 */ /* 0x000fe20000000000 */
[----:B------:R-:W-:Y:S02]  /*39e0*/  IMAD.MOV.U32 R31, RZ, RZ, R24 ;  /* 0x000000ffff1f7224 */ /* 0x000fe400078e0018 */
[----:B------:R-:W-:Y:S02]  /*39f0*/  IMAD.MOV.U32 R41, RZ, RZ, R38 ;  /* 0x000000ffff297224 */ /* 0x000fe400078e0026 */
[----:B------:R-:W-:Y:S02]  /*3a00*/  IMAD.MOV.U32 R38, RZ, RZ, R35 ;  /* 0x000000ffff267224 */ /* 0x000fe400078e0023 */
[----:B------:R-:W-:Y:S02]  /*3a10*/  IMAD.MOV.U32 R35, RZ, RZ, R31 ;  /* 0x000000ffff237224 */ /* 0x000fe400078e001f */
[----:B------:R-:W-:-:S02]  /*3a20*/  IMAD.MOV.U32 R31, RZ, RZ, R7 ;  /* 0x000000ffff1f7224 */ /* 0x000fc400078e0007 */
[----:B------:R-:W-:-:S04]  /*3a30*/  IMAD.HI.U32 R5, R28, R4, RZ ;  /* 0x000000041c057227 */ /* 0x000fc800078e00ff */
[----:B------:R-:W-:-:S04]  /*3a40*/  IMAD.HI.U32 R3, R28, R0, RZ ;  /* 0x000000001c037227 */ /* 0x000fc800078e00ff */
[----:B------:R-:W-:Y:S02]  /*3a50*/  IMAD.MOV.U32 R24, RZ, RZ, R23 ;  /* 0x000000ffff187224 */ /* 0x000fe400078e0017 */
[----:B------:R-:W-:Y:S02]  /*3a60*/  IMAD.MOV.U32 R23, RZ, RZ, R8 ;  /* 0x000000ffff177224 */ /* 0x000fe400078e0008 */
[----:B------:R-:W-:Y:S01]  /*3a70*/  IMAD.MOV R5, RZ, RZ, -R5 ;  /* 0x000000ffff057224 */ /* 0x000fe200078e0a05 */
[----:B------:R-:W4:Y:S01]  /*3a80*/  LDL R8, [R1+0x42dc] ;  /* 0x0042dc0001087983 */ /* 0x000f220000100800 */
[----:B------:R-:W-:Y:S02]  /*3a90*/  IMAD.MOV R3, RZ, RZ, -R3 ;  /* 0x000000ffff037224 */ /* 0x000fe400078e0a03 */
[----:B------:R-:W-:Y:S02]  /*3aa0*/  IMAD R4, R29, R5, R4 ;  /* 0x000000051d047224 */ /* 0x000fe400078e0204 */
[----:B------:R-:W-:-:S02]  /*3ab0*/  IMAD.MOV.U32 R47, RZ, RZ, R34 ;  /* 0x000000ffff2f7224 */ /* 0x000fc400078e0022 */
[----:B------:R-:W-:Y:S02]  /*3ac0*/  IMAD R0, R29, R3, R0 ;  /* 0x000000031d007224 */ /* 0x000fe400078e0200 */
[----:B------:R-:W-:Y:S02]  /*3ad0*/  IMAD.MOV.U32 R34, RZ, RZ, R24 ;  /* 0x000000ffff227224 */ /* 0x000fe400078e0018 */
[----:B------:R-:W2:Y:S01]  /*3ae0*/  LDL R24, [R1+0x42f0] ;  /* 0x0042f00001187983 */ /* 0x000ea20000100800 */
[----:B------:R-:W-:Y:S02]  /*3af0*/  IABS R2, R47 ;  /* 0x0000002f00027213 */ /* 0x000fe40000000000 */
[----:B---3--:R-:W-:-:S05]  /*3b00*/  IABS R6, R6 ;  /* 0x0000000600067213 */ /* 0x008fca0000000000 */
[----:B------:R-:W-:-:S04]  /*3b10*/  IMAD.HI.U32 R7, R28, R6, RZ ;  /* 0x000000061c077227 */ /* 0x000fc800078e00ff */
[----:B------:R-:W-:-:S04]  /*3b20*/  IMAD.MOV R7, RZ, RZ, -R7 ;  /* 0x000000ffff077224 */ /* 0x000fc800078e0a07 */
[----:B------:R-:W-:-:S05]  /*3b30*/  IMAD R6, R29, R7, R6 ;  /* 0x000000071d067224 */ /* 0x000fca00078e0206 */
[----:B------:R0:W-:Y:S04]  /*3b40*/  STL [R1+0xf4], R6 ;  /* 0x0000f40601007387 */ /* 0x0001e80000100800 */
[----:B------:R1:W-:Y:S04]  /*3b50*/  STL [R1+0xf0], R4 ;  /* 0x0000f00401007387 */ /* 0x0003e80000100800 */
[----:B------:R3:W-:Y:S04]  /*3b60*/  STL [R1+0xec], R0 ;  /* 0x0000ec0001007387 */ /* 0x0007e80000100800 */
[----:B------:R-:W2:Y:S01]  /*3b70*/  LDL R47, [R1+0x4348] ;  /* 0x00434800012f7983 */ /* 0x000ea20000100800 */
[----:B------:R-:W-:Y:S01]  /*3b80*/  IABS R33, R33 ;  /* 0x0000002100217213 */ /* 0x000fe20000000000 */
[----:B------:R-:W-:-:S02]  /*3b90*/  IMAD.MOV.U32 R40, RZ, RZ, R30 ;  /* 0x000000ffff287224 */ /* 0x000fc400078e001e */
[----:B----4-:R-:W-:Y:S02]  /*3ba0*/  IMAD.MOV.U32 R30, RZ, RZ, R8 ;  /* 0x000000ffff1e7224 */ /* 0x010fe400078e0008 */
[----:B------:R-:W-:-:S04]  /*3bb0*/  IMAD.HI.U32 R8, R28, R33, RZ ;  /* 0x000000211c087227 */ /* 0x000fc800078e00ff */
[----:B------:R-:W-:-:S04]  /*3bc0*/  IMAD.MOV R8, RZ, RZ, -R8 ;  /* 0x000000ffff087224 */ /* 0x000fc800078e0a08 */
[----:B------:R-:W-:Y:S01]  /*3bd0*/  IMAD R33, R29, R8, R33 ;  /* 0x000000081d217224 */ /* 0x000fe200078e0221 */
[----:B--2---:R-:W-:Y:S02]  /*3be0*/  IABS R8, R47 ;  /* 0x0000002f00087213 */ /* 0x004fe40000000000 */
[----:B------:R-:W0:Y:S02]  /*3bf0*/  LDL R47, [R1+0x435c] ;  /* 0x00435c00012f7983 */ /* 0x000e240000100800 */
[----:B0-----:R-:W-:Y:S02]  /*3c00*/  IABS R6, R47 ;  /* 0x0000002f00067213 */ /* 0x001fe40000000000 */
[----:B------:R-:W1:Y:S01]  /*3c10*/  LDL R47, [R1+0x4368] ;  /* 0x00436800012f7983 */ /* 0x000e620000100800 */
[----:B------:R-:W-:-:S04]  /*3c20*/  IMAD.HI.U32 R3, R28, R2, RZ ;  /* 0x000000021c037227 */ /* 0x000fc800078e00ff */
[----:B------:R-:W-:Y:S02]  /*3c30*/  IMAD.MOV R3, RZ, RZ, -R3 ;  /* 0x000000ffff037224 */ /* 0x000fe400078e0a03 */
[----:B------:R-:W-:-:S04]  /*3c40*/  IMAD.HI.U32 R7, R28, R6, RZ ;  /* 0x000000061c077227 */ /* 0x000fc800078e00ff */
[----:B------:R-:W-:Y:S02]  /*3c50*/  IMAD R2, R29, R3, R2 ;  /* 0x000000031d027224 */ /* 0x000fe400078e0202 */
[----:B------:R-:W-:-:S04]  /*3c60*/  IMAD.MOV R7, RZ, RZ, -R7 ;  /* 0x000000ffff077224 */ /* 0x000fc800078e0a07 */
[----:B------:R-:W-:Y:S01]  /*3c70*/  IMAD R6, R29, R7, R6 ;  /* 0x000000071d067224 */ /* 0x000fe200078e0206 */
[----:B-1----:R-:W-:Y:S01]  /*3c80*/  IABS R4, R47 ;  /* 0x0000002f00047213 */ /* 0x002fe20000000000 */
[----:B------:R-:W-:Y:S02]  /*3c90*/  IMAD.MOV.U32 R47, RZ, RZ, R40 ;  /* 0x000000ffff2f7224 */ /* 0x000fe400078e0028 */
[----:B------:R-:W-:Y:S02]  /*3ca0*/  IMAD.MOV.U32 R40, RZ, RZ, R41 ;  /* 0x000000ffff287224 */ /* 0x000fe400078e0029 */
[----:B------:R-:W-:Y:S01]  /*3cb0*/  IMAD.MOV.U32 R41, RZ, RZ, R43 ;  /* 0x000000ffff297224 */ /* 0x000fe200078e002b */
[----:B---3--:R-:W-:Y:S01]  /*3cc0*/  IABS R0, R47 ;  /* 0x0000002f00007213 */ /* 0x008fe20000000000 */
[----:B------:R-:W-:Y:S02]  /*3cd0*/  IMAD.MOV.U32 R47, RZ, RZ, R40 ;  /* 0x000000ffff2f7224 */ /* 0x000fe400078e0028 */
[----:B------:R-:W-:-:S02]  /*3ce0*/  IMAD.MOV.U32 R40, RZ, RZ, R41 ;  /* 0x000000ffff287224 */ /* 0x000fc400078e0029 */
[----:B------:R-:W-:Y:S02]  /*3cf0*/  IMAD.MOV.U32 R41, RZ, RZ, R9 ;  /* 0x000000ffff297224 */ /* 0x000fe400078e0009 */
[----:B------:R-:W-:-:S04]  /*3d00*/  IMAD.HI.U32 R9, R28, R8, RZ ;  /* 0x000000081c097227 */ /* 0x000fc800078e00ff */
[----:B------:R-:W-:-:S04]  /*3d10*/  IMAD.HI.U32 R5, R28, R4, RZ ;  /* 0x000000041c057227 */ /* 0x000fc800078e00ff */
[----:B------:R-:W-:-:S04]  /*3d20*/  IMAD.HI.U32 R3, R28, R0, RZ ;  /* 0x000000001c037227 */ /* 0x000fc800078e00ff */
[----:B------:R-:W-:Y:S02]  /*3d30*/  IMAD.MOV R9, RZ, RZ, -R9 ;  /* 0x000000ffff097224 */ /* 0x000fe400078e0a09 */
[----:B------:R-:W-:Y:S02]  /*3d40*/  IMAD.MOV.U32 R46, RZ, RZ, R47 ;  /* 0x000000ffff2e7224 */ /* 0x000fe400078e002f */
[----:B------:R-:W-:Y:S02]  /*3d50*/  IMAD.MOV.U32 R47, RZ, RZ, R40 ;  /* 0x000000ffff2f7224 */ /* 0x000fe400078e0028 */
[----:B------:R-:W-:Y:S02]  /*3d60*/  IMAD.MOV R5, RZ, RZ, -R5 ;  /* 0x000000ffff057224 */ /* 0x000fe400078e0a05 */
[----:B------:R-:W-:Y:S02]  /*3d70*/  IMAD.MOV.U32 R43, RZ, RZ, R37 ;  /* 0x000000ffff2b7224 */ /* 0x000fe400078e0025 */
[----:B------:R-:W-:-:S02]  /*3d80*/  IMAD.MOV.U32 R40, RZ, RZ, R41 ;  /* 0x000000ffff287224 */ /* 0x000fc400078e0029 */
[----:B------:R-:W-:Y:S02]  /*3d90*/  IMAD.MOV R3, RZ, RZ, -R3 ;  /* 0x000000ffff037224 */ /* 0x000fe400078e0a03 */
[----:B------:R-:W-:Y:S02]  /*3da0*/  IMAD.MOV.U32 R37, RZ, RZ, R25 ;  /* 0x000000ffff257224 */ /* 0x000fe400078e0019 */
[----:B------:R-:W-:Y:S02]  /*3db0*/  IMAD.MOV.U32 R41, RZ, RZ, R22 ;  /* 0x000000ffff297224 */ /* 0x000fe400078e0016 */
[----:B------:R-:W-:Y:S02]  /*3dc0*/  IMAD R8, R29, R9, R8 ;  /* 0x000000091d087224 */ /* 0x000fe400078e0208 */
[----:B------:R-:W-:Y:S02]  /*3dd0*/  IMAD.MOV.U32 R25, RZ, RZ, R20 ;  /* 0x000000ffff197224 */ /* 0x000fe400078e0014 */
[----:B------:R-:W-:Y:S01]  /*3de0*/  IMAD.MOV.U32 R22, RZ, RZ, R17 ;  /* 0x000000ffff167224 */ /* 0x000fe200078e0011 */
[----:B------:R-:W2:Y:S01]  /*3df0*/  LDL R20, [R1+0x4314] ;  /* 0x0043140001147983 */ /* 0x000ea20000100800 */
[----:B------:R-:W-:-:S02]  /*3e00*/  IMAD.MOV.U32 R17, RZ, RZ, R13 ;  /* 0x000000ffff117224 */ /* 0x000fc400078e000d */
[C---:B------:R-:W-:Y:S01]  /*3e10*/  IMAD R4, R29.reuse, R5, R4 ;  /* 0x000000051d047224 */ /* 0x040fe200078e0204 */
[----:B------:R0:W-:Y:S01]  /*3e20*/  STL [R1+0xe8], R2 ;  /* 0x0000e80201007387 */ /* 0x0001e20000100800 */
[----:B------:R-:W-:Y:S02]  /*3e30*/  IMAD.MOV.U32 R13, RZ, RZ, R11 ;  /* 0x000000ffff0d7224 */ /* 0x000fe400078e000b */
[----:B------:R-:W-:Y:S01]  /*3e40*/  IMAD R0, R29, R3, R0 ;  /* 0x000000031d007224 */ /* 0x000fe200078e0200 */
[----:B------:R-:W3:Y:S04]  /*3e50*/  LDL R11, [R1+0x42d0] ;  /* 0x0042d000010b7983 */ /* 0x000ee80000100800 */
[----:B------:R1:W-:Y:S01]  /*3e60*/  STL [R1+0xe4], R8 ;  /* 0x0000e40801007387 */ /* 0x0003e20000100800 */
[----:B0-----:R-:W-:-:S03]  /*3e70*/  IABS R2, R46 ;  /* 0x0000002e00027213 */ /* 0x001fc60000000000 */
[----:B------:R0:W-:Y:S04]  /*3e80*/  STL [R1+0xe0], R6 ;  /* 0x0000e00601007387 */ /* 0x0001e80000100800 */
[----:B------:R4:W-:Y:S04]  /*3e90*/  STL [R1+0xdc], R4 ;  /* 0x0000dc0401007387 */ /* 0x0009e80000100800 */
[----:B------:R0:W-:Y:S04]  /*3ea0*/  STL [R1+0xd8], R0 ;  /* 0x0000d80001007387 */ /* 0x0001e80000100800 */
[----:B------:R-:W1:Y:S02]  /*3eb0*/  LDL R46, [R1+0x437c] ;  /* 0x00437c00012e7983 */ /* 0x000e640000100800 */
[----:B-1----:R-:W-:-:S02]  /*3ec0*/  IABS R8, R46 ;  /* 0x0000002e00087213 */ /* 0x002fc40000000000 */
[----:B------:R-:W0:Y:S02]  /*3ed0*/  LDL R46, [R1+0x4388] ;  /* 0x00438800012e7983 */ /* 0x000e240000100800 */
[----:B0-----:R-:W-:Y:S02]  /*3ee0*/  IABS R6, R46 ;  /* 0x0000002e00067213 */ /* 0x001fe40000000000 */
[----:B------:R-:W4:Y:S01]  /*3ef0*/  LDL R46, [R1+0x438c] ;  /* 0x00438c00012e7983 */ /* 0x000f220000100800 */
[----:B------:R-:W-:-:S04]  /*3f00*/  IMAD.HI.U32 R3, R28, R2, RZ ;  /* 0x000000021c037227 */ /* 0x000fc800078e00ff */
[----:B------:R-:W-:Y:S02]  /*3f10*/  IMAD.MOV R3, RZ, RZ, -R3 ;  /* 0x000000ffff037224 */ /* 0x000fe400078e0a03 */
[----:B------:R-:W-:-:S04]  /*3f20*/  IMAD.HI.U32 R9, R28, R8, RZ ;  /* 0x000000081c097227 */ /* 0x000fc800078e00ff */
[----:B------:R-:W-:-:S04]  /*3f30*/  IMAD.HI.U32 R7, R28, R6, RZ ;  /* 0x000000061c077227 */ /* 0x000fc800078e00ff */
[C---:B------:R-:W-:Y:S02]  /*3f40*/  IMAD R2, R29.reuse, R3, R2 ;  /* 0x000000031d027224 */ /* 0x040fe400078e0202 */
[----:B------:R-:W-:Y:S02]  /*3f50*/  IMAD.MOV R9, RZ, RZ, -R9 ;  /* 0x000000ffff097224 */ /* 0x000fe400078e0a09 */
[----:B------:R-:W-:Y:S02]  /*3f60*/  IMAD.MOV R7, RZ, RZ, -R7 ;  /* 0x000000ffff077224 */ /* 0x000fe400078e0a07 */
[C---:B------:R-:W-:Y:S02]  /*3f70*/  IMAD R8, R29.reuse, R9, R8 ;  /* 0x000000091d087224 */ /* 0x040fe400078e0208 */
[----:B------:R-:W-:Y:S01]  /*3f80*/  IMAD R6, R29, R7, R6 ;  /* 0x000000071d067224 */ /* 0x000fe200078e0206 */
[----:B----4-:R-:W-:Y:S01]  /*3f90*/  IABS R4, R46 ;  /* 0x0000002e00047213 */ /* 0x010fe20000000000 */
[----:B------:R-:W-:-:S02]  /*3fa0*/  IMAD.MOV.U32 R46, RZ, RZ, R47 ;  /* 0x000000ffff2e7224 */ /* 0x000fc400078e002f */
[----:B------:R-:W-:-:S03]  /*3fb0*/  IMAD.MOV.U32 R47, RZ, RZ, R40 ;  /* 0x000000ffff2f7224 */ /* 0x000fc600078e0028 */
[----:B------:R-:W-:Y:S01]  /*3fc0*/  IABS R0, R46 ;  /* 0x0000002e00007213 */ /* 0x000fe20000000000 */
[----:B------:R-:W-:Y:S02]  /*3fd0*/  IMAD.MOV.U32 R40, RZ, RZ, R41 ;  /* 0x000000ffff287224 */ /* 0x000fe400078e0029 */
[----:B------:R-:W-:Y:S02]  /*3fe0*/  IMAD.MOV.U32 R41, RZ, RZ, R23 ;  /* 0x000000ffff297224 */ /* 0x000fe400078e0017 */
[C---:B------:R-:W-:Y:S01]  /*3ff0*/  IMAD.HI.U32 R5, R28.reuse, R4, RZ ;  /* 0x000000041c057227 */ /* 0x040fe200078e00ff */
[----:B------:R-:W4:Y:S03]  /*4000*/  LDL R23, [R1+0x4308] ;  /* 0x0043080001177983 */ /* 0x000f260000100800 */
[----:B------:R-:W-:Y:S02]  /*4010*/  IMAD.MOV.U32 R46, RZ, RZ, R47 ;  /* 0x000000ffff2e7224 */ /* 0x000fe400078e002f */
[----:B------:R-:W-:-:S04]  /*4020*/  IMAD.HI.U32 R3, R28, R0, RZ ;  /* 0x000000001c037227 */ /* 0x000fc800078e00ff */
[----:B------:R-:W-:Y:S02]  /*4030*/  IMAD.MOV.U32 R47, RZ, RZ, R40 ;  /* 0x000000ffff2f7224 */ /* 0x000fe400078e0028 */
[----:B------:R-:W-:Y:S02]  /*4040*/  IMAD.MOV.U32 R40, RZ, RZ, R41 ;  /* 0x000000ffff287224 */ /* 0x000fe400078e0029 */
[----:B------:R-:W-:Y:S02]  /*4050*/  IMAD.MOV.U32 R41, RZ, RZ, R42 ;  /* 0x000000ffff297224 */ /* 0x000fe400078e002a */
[----:B------:R-:W-:Y:S02]  /*4060*/  IMAD.MOV R5, RZ, RZ, -R5 ;  /* 0x000000ffff057224 */ /* 0x000fe400078e0a05 */
[----:B------:R-:W-:Y:S02]  /*4070*/  IMAD.MOV.U32 R42, RZ, RZ, R43 ;  /* 0x000000ffff2a7224 */ /* 0x000fe400078e002b */
[----:B------:R-:W-:-:S02]  /*4080*/  IMAD.MOV R3, RZ, RZ, -R3 ;  /* 0x000000ffff037224 */ /* 0x000fc400078e0a03 */
[----:B------:R-:W-:Y:S02]  /*4090*/  IMAD.MOV.U32 R43, RZ, RZ, R36 ;  /* 0x000000ffff2b7224 */ /* 0x000fe400078e0024 */
[----:B------:R-:W-:Y:S01]  /*40a0*/  IMAD.MOV.U32 R36, RZ, RZ, R39 ;  /* 0x000000ffff247224 */ /* 0x000fe200078e0027 */
[----:B------:R0:W-:Y:S01]  /*40b0*/  STL [R1+0xd4], R2 ;  /* 0x0000d40201007387 */ /* 0x0001e20000100800 */
[----:B------:R-:W-:Y:S02]  /*40c0*/  IMAD.MOV.U32 R39, RZ, RZ, R32 ;  /* 0x000000ffff277224 */ /* 0x000fe400078e0020 */
[C---:B------:R-:W-:Y:S02]  /*40d0*/  IMAD R4, R29.reuse, R5, R4 ;  /* 0x000000051d047224 */ /* 0x040fe400078e0204 */
[----:B------:R-:W-:Y:S02]  /*40e0*/  IMAD.MOV.U32 R32, RZ, RZ, R21 ;  /* 0x000000ffff207224 */ /* 0x000fe400078e0015 */
[----:B------:R-:W-:Y:S01]  /*40f0*/  IMAD R0, R29, R3, R0 ;  /* 0x000000031d007224 */ /* 0x000fe200078e0200 */
[----:B------:R-:W2:Y:S04]  /*4100*/  LDL R21, [R1+0x4310] ;  /* 0x0043100001157983 */ /* 0x000ea80000100800 */
        /* <DEDUP_REMOVED lines=9> */
[----:B------:R-:W2:Y:S01]  /*41a0*/  LDL R46, [R1+0x4370] ;  /* 0x00437000012e7983 */ /* 0x000ea20000100800 */
[----:B------:R-:W-:-:S04]  /*41b0*/  IMAD.HI.U32 R3, R28, R2, RZ ;  /* 0x000000021c037227 */ /* 0x000fc800078e00ff */
[----:B------:R-:W-:-:S04]  /*41c0*/  IMAD.MOV R3, RZ, RZ, -R3 ;  /* 0x000000ffff037224 */ /* 0x000fc800078e0a03 */
[----:B------:R-:W-:Y:S02]  /*41d0*/  IMAD R2, R29, R3, R2 ;  /* 0x000000031d027224 */ /* 0x000fe400078e0202 */
[----:B------:R-:W-:-:S04]  /*41e0*/  IMAD.HI.U32 R9, R28, R8, RZ ;  /* 0x000000081c097227 */ /* 0x000fc800078e00ff */
[----:B------:R-:W-:-:S04]  /*41f0*/  IMAD.HI.U32 R7, R28, R6, RZ ;  /* 0x000000061c077227 */ /* 0x000fc800078e00ff */
[----:B------:R-:W-:Y:S02]  /*4200*/  IMAD.MOV R9, RZ, RZ, -R9 ;  /* 0x000000ffff097224 */ /* 0x000fe400078e0a09 */
[----:B------:R-:W-:Y:S02]  /*4210*/  IMAD.MOV R7, RZ, RZ, -R7 ;  /* 0x000000ffff077224 */ /* 0x000fe400078e0a07 */
[C---:B------:R-:W-:Y:S02]  /*4220*/  IMAD R8, R29.reuse, R9, R8 ;  /* 0x000000091d087224 */ /* 0x040fe400078e0208 */
[----:B------:R-:W-:Y:S01]  /*4230*/  IMAD R6, R29, R7, R6 ;  /* 0x000000071d067224 */ /* 0x000fe200078e0206 */
[----:B--2---:R-:W-:Y:S01]  /*4240*/  IABS R4, R46 ;  /* 0x0000002e00047213 */ /* 0x004fe20000000000 */
[----:B------:R-:W-:Y:S02]  /*4250*/  IMAD.MOV.U32 R46, RZ, RZ, R47 ;  /* 0x000000ffff2e7224 */ /* 0x000fe400078e002f */
[----:B------:R-:W-:-:S02]  /*4260*/  IMAD.MOV.U32 R47, RZ, RZ, R40 ;  /* 0x000000ffff2f7224 */ /* 0x000fc400078e0028 */
[----:B------:R-:W-:Y:S02]  /*4270*/  IMAD.MOV.U32 R40, RZ, RZ, R41 ;  /* 0x000000ffff287224 */ /* 0x000fe400078e0029 */
[----:B------:R-:W-:Y:S01]  /*4280*/  IMAD.MOV.U32 R41, RZ, RZ, R42 ;  /* 0x000000ffff297224 */ /* 0x000fe200078e002a */
[----:B------:R-:W-:Y:S01]  /*4290*/  IABS R0, R46 ;  /* 0x0000002e00007213 */ /* 0x000fe20000000000 */
[----:B------:R-:W-:Y:S02]  /*42a0*/  IMAD.MOV.U32 R42, RZ, RZ, R43 ;  /* 0x000000ffff2a7224 */ /* 0x000fe400078e002b */
[----:B------:R-:W-:Y:S02]  /*42b0*/  IMAD.MOV.U32 R43, RZ, RZ, R36 ;  /* 0x000000ffff2b7224 */ /* 0x000fe400078e0024 */
[----:B------:R-:W-:Y:S02]  /*42c0*/  IMAD.MOV.U32 R36, RZ, RZ, R37 ;  /* 0x000000ffff247224 */ /* 0x000fe400078e0025 */
[----:B------:R-:W-:-:S02]  /*42d0*/  IMAD.MOV.U32 R46, RZ, RZ, R40 ;  /* 0x000000ffff2e7224 */ /* 0x000fc400078e0028 */
[----:B------:R-:W-:Y:S02]  /*42e0*/  IMAD.MOV.U32 R37, RZ, RZ, R38 ;  /* 0x000000ffff257224 */ /* 0x000fe400078e0026 */
[----:B------:R-:W-:Y:S02]  /*42f0*/  IMAD.MOV.U32 R40, RZ, RZ, R41 ;  /* 0x000000ffff287224 */ /* 0x000fe400078e0029 */
[----:B------:R-:W-:Y:S02]  /*4300*/  IMAD.MOV.U32 R38, RZ, RZ, R34 ;  /* 0x000000ffff267224 */ /* 0x000fe400078e0022 */
[----:B------:R-:W-:Y:S02]  /*4310*/  IMAD.MOV.U32 R41, RZ, RZ, R42 ;  /* 0x000000ffff297224 */ /* 0x000fe400078e002a */
[----:B------:R-:W-:Y:S02]  /*4320*/  IMAD.MOV.U32 R34, RZ, RZ, R14 ;  /* 0x000000ffff227224 */ /* 0x000fe400078e000e */
[----:B------:R-:W-:Y:S01]  /*4330*/  IMAD.MOV.U32 R42, RZ, RZ, R43 ;  /* 0x000000ffff2a7224 */ /* 0x000fe200078e002b */
[----:B------:R-:W2:Y:S01]  /*4340*/  LDL R14, [R1+0x42e4] ;  /* 0x0042e400010e7983 */ /* 0x000ea20000100800 */
[----:B------:R-:W-:-:S02]  /*4350*/  IMAD.MOV.U32 R43, RZ, RZ, R36 ;  /* 0x000000ffff2b7224 */ /* 0x000fc400078e0024 */
[----:B------:R-:W-:Y:S02]  /*4360*/  IMAD.MOV.U32 R36, RZ, RZ, R37 ;  /* 0x000000ffff247224 */ /* 0x000fe400078e0025 */
[----:B------:R-:W-:Y:S02]  /*4370*/  IMAD.MOV.U32 R37, RZ, RZ, R38 ;  /* 0x000000ffff257224 */ /* 0x000fe400078e0026 */
[----:B------:R-:W-:Y:S02]  /*4380*/  IMAD.MOV.U32 R38, RZ, RZ, R34 ;  /* 0x000000ffff267224 */ /* 0x000fe400078e0022 */
[----:B------:R-:W-:Y:S02]  /*4390*/  IMAD.MOV.U32 R34, RZ, RZ, R35 ;  /* 0x000000ffff227224 */ /* 0x000fe400078e0023 */
[----:B------:R-:W-:Y:S01]  /*43a0*/  IMAD.MOV.U32 R35, RZ, RZ, R30 ;  /* 0x000000ffff237224 */ /* 0x000fe200078e001e */
[----:B------:R0:W-:Y:S01]  /*43b0*/  STL [R1+0xc0], R2 ;  /* 0x0000c00201007387 */ /* 0x0001e20000100800 */
[----:B------:R-:W-:-:S02]  /*43c0*/  IMAD.MOV.U32 R30, RZ, RZ, R31 ;  /* 0x000000ffff1e7224 */ /* 0x000fc400078e001f */
[----:B------:R-:W-:Y:S02]  /*43d0*/  IMAD.MOV.U32 R31, RZ, RZ, R22 ;  /* 0x000000ffff1f7224 */ /* 0x000fe400078e0016 */
[----:B------:R-:W2:Y:S01]  /*43e0*/  LDL R22, [R1+0x430c] ;  /* 0x00430c0001167983 */ /* 0x000ea20000100800 */
[----:B------:R-:W-:-:S04]  /*43f0*/  IMAD.HI.U32 R5, R28, R4, RZ ;  /* 0x000000041c057227 */ /* 0x000fc800078e00ff */
[----:B------:R-:W-:Y:S02]  /*4400*/  IMAD.MOV R5, RZ, RZ, -R5 ;  /* 0x000000ffff057224 */ /* 0x000fe400078e0a05 */
[----:B------:R-:W-:Y:S01]  /*4410*/  IMAD.HI.U32 R3, R28, R0, RZ ;  /* 0x000000001c037227 */ /* 0x000fe200078e00ff */
[----:B0-----:R-:W-:-:S03]  /*4420*/  IABS R2, R46 ;  /* 0x0000002e00027213 */ /* 0x001fc60000000000 */
[----:B------:R-:W-:Y:S01]  /*4430*/  IMAD R4, R29, R5, R4 ;  /* 0x000000051d047224 */ /* 0x000fe200078e0204 */
[----:B------:R0:W-:Y:S01]  /*4440*/  STL [R1+0xbc], R8 ;  /* 0x0000bc0801007387 */ /* 0x0001e20000100800 */
[----:B------:R-:W-:-:S03]  /*4450*/  IMAD.MOV R3, RZ, RZ, -R3 ;  /* 0x000000ffff037224 */ /* 0x000fc600078e0a03 */
[----:B------:R1:W-:Y:S01]  /*4460*/  STL [R1+0xb8], R6 ;  /* 0x0000b80601007387 */ /* 0x0003e20000100800 */
[----:B------:R-:W-:-:S03]  /*4470*/  IMAD R0, R29, R3, R0 ;  /* 0x000000031d007224 */ /* 0x000fc600078e0200 */
[----:B------:R3:W-:Y:S01]  /*4480*/  STL [R1+0xb4], R4 ;  /* 0x0000b40401007387 */ /* 0x0007e20000100800 */
[----:B0-----:R-:W-:Y:S01]  /*4490*/  IABS R8, R47 ;  /* 0x0000002f00087213 */ /* 0x001fe20000000000 */
[----:B------:R-:W-:Y:S01]  /*44a0*/  IMAD.HI.U32 R3, R28, R2, RZ ;  /* 0x000000021c037227 */ /* 0x000fe200078e00ff */
[----:B-1----:R-:W-:-:S03]  /*44b0*/  IABS R6, R40 ;  /* 0x0000002800067213 */ /* 0x002fc60000000000 */
[----:B------:R-:W-:Y:S01]  /*44c0*/  IMAD.HI.U32 R9, R28, R8, RZ ;  /* 0x000000081c097227 */ /* 0x000fe200078e00ff */
[----:B---3--:R-:W-:-:S03]  /*44d0*/  IABS R4, R41 ;  /* 0x0000002900047213 */ /* 0x008fc60000000000 */
[C---:B------:R-:W-:Y:S01]  /*44e0*/  IMAD.HI.U32 R7, R28.reuse, R6, RZ ;  /* 0x000000061c077227 */ /* 0x040fe200078e00ff */
[----:B------:R0:W-:Y:S03]  /*44f0*/  STL [R1+0xb0], R0 ;  /* 0x0000b00001007387 */ /* 0x0001e60000100800 */
[----:B------:R-:W-:-:S04]  /*4500*/  IMAD.HI.U32 R5, R28, R4, RZ ;  /* 0x000000041c057227 */ /* 0x000fc800078e00ff */
[----:B------:R-:W-:Y:S02]  /*4510*/  IMAD.MOV R3, RZ, RZ, -R3 ;  /* 0x000000ffff037224 */ /* 0x000fe400078e0a03 */
[----:B------:R-:W-:Y:S01]  /*4520*/  IMAD.MOV R9, RZ, RZ, -R9 ;  /* 0x000000ffff097224 */ /* 0x000fe200078e0a09 */
[----:B0-----:R-:W-:Y:S01]  /*4530*/  IABS R0, R42 ;  /* 0x0000002a00007213 */ /* 0x001fe20000000000 */
[----:B------:R-:W-:Y:S02]  /*4540*/  IMAD.MOV R7, RZ, RZ, -R7 ;  /* 0x000000ffff077224 */ /* 0x000fe400078e0a07 */
[----:B------:R-:W-:Y:S02]  /*4550*/  IMAD.MOV R5, RZ, RZ, -R5 ;  /* 0x000000ffff057224 */ /* 0x000fe400078e0a05 */
[C---:B------:R-:W-:Y:S02]  /*4560*/  IMAD R2, R29.reuse, R3, R2 ;  /* 0x000000031d027224 */ /* 0x040fe400078e0202 */
[----:B------:R-:W-:-:S02]  /*4570*/  IMAD R8, R29, R9, R8 ;  /* 0x000000091d087224 */ /* 0x000fc400078e0208 */
[----:B------:R-:W-:Y:S01]  /*4580*/  IMAD.HI.U32 R3, R28, R0, RZ ;  /* 0x000000001c037227 */ /* 0x000fe200078e00ff */
[----:B------:R0:W-:Y:S03]  /*4590*/  STL [R1+0xac], R2 ;  /* 0x0000ac0201007387 */ /* 0x0001e60000100800 */
[C---:B------:R-:W-:Y:S02]  /*45a0*/  IMAD R6, R29.reuse, R7, R6 ;  /* 0x000000071d067224 */ /* 0x040fe400078e0206 */
[C---:B------:R-:W-:Y:S01]  /*45b0*/  IMAD R4, R29.reuse, R5, R4 ;  /* 0x000000051d047224 */ /* 0x040fe200078e0204 */
[----:B------:R1:W-:Y:S01]  /*45c0*/  STL [R1+0xa8], R8 ;  /* 0x0000a80801007387 */ /* 0x0003e20000100800 */
[----:B------:R-:W-:Y:S01]  /*45d0*/  IMAD.MOV R3, RZ, RZ, -R3 ;  /* 0x000000ffff037224 */ /* 0x000fe200078e0a03 */
[----:B0-----:R-:W-:Y:S02]  /*45e0*/  IABS R2, R43 ;  /* 0x0000002b00027213 */ /* 0x001fe40000000000 */
[----:B------:R0:W-:Y:S01]  /*45f0*/  STL [R1+0xa4], R6 ;  /* 0x0000a40601007387 */ /* 0x0001e20000100800 */
[----:B------:R-:W-:-:S03]  /*4600*/  IMAD R0, R29, R3, R0 ;  /* 0x000000031d007224 */ /* 0x000fc600078e0200 */
[----:B------:R3:W-:Y:S01]  /*4610*/  STL [R1+0xa0], R4 ;  /* 0x0000a00401007387 */ /* 0x0007e20000100800 */
[----:B-1----:R-:W-:Y:S01]  /*4620*/  IABS R8, R36 ;  /* 0x0000002400087213 */ /* 0x002fe20000000000 */
[----:B------:R-:W-:Y:S01]  /*4630*/  IMAD.HI.U32 R3, R28, R2, RZ ;  /* 0x000000021c037227 */ /* 0x000fe200078e00ff */
[----:B0-----:R-:W-:-:S03]  /*4640*/  IABS R6, R37 ;  /* 0x0000002500067213 */ /* 0x001fc60000000000 */
        /* <DEDUP_REMOVED lines=53> */
[----:B------:R-:W-:Y:S03]  /*49a0*/  STL [R1+0x74], R0 ;  /* 0x0000740001007387 */ /* 0x000fe60000100800 */
[----:B------:R-:W-:-:S04]  /*49b0*/  IMAD.HI.U32 R5, R28, R4, RZ ;  /* 0x000000041c057227 */ /* 0x000fc800078e00ff */
[----:B------:R-:W-:Y:S02]  /*49c0*/  IMAD.MOV R3, RZ, RZ, -R3 ;  /* 0x000000ffff037224 */ /* 0x000fe400078e0a03 */
[----:B------:R-:W-:Y:S02]  /*49d0*/  IMAD.MOV R9, RZ, RZ, -R9 ;  /* 0x000000ffff097224 */ /* 0x000fe400078e0a09 */
[----:B------:R-:W-:Y:S02]  /*49e0*/  IMAD.MOV R7, RZ, RZ, -R7 ;  /* 0x000000ffff077224 */ /* 0x000fe400078e0a07 */
[----:B------:R-:W-:Y:S02]  /*49f0*/  IMAD.MOV R5, RZ, RZ, -R5 ;  /* 0x000000ffff057224 */ /* 0x000fe400078e0a05 */
[C---:B------:R-:W-:Y:S02]  /*4a00*/  IMAD R2, R29.reuse, R3, R2 ;  /* 0x000000031d027224 */ /* 0x040fe400078e0202 */
[----:B------:R-:W-:-:S02]  /*4a10*/  IMAD R8, R29, R9, R8 ;  /* 0x000000091d087224 */ /* 0x000fc400078e0208 */
[C---:B------:R-:W-:Y:S02]  /*4a20*/  IMAD R6, R29.reuse, R7, R6 ;  /* 0x000000071d067224 */ /* 0x040fe400078e0206 */
[----:B------:R-:W-:Y:S01]  /*4a30*/  IMAD R4, R29, R5, R4 ;  /* 0x000000051d047224 */ /* 0x000fe200078e0204 */
[----:B------:R4:W-:Y:S04]  /*4a40*/  STL [R1+0x70], R2 ;  /* 0x0000700201007387 */ /* 0x0009e80000100800 */
[----:B------:R0:W-:Y:S04]  /*4a50*/  STL [R1+0x6c], R8 ;  /* 0x00006c0801007387 */ /* 0x0001e80000100800 */
[----:B------:R1:W-:Y:S01]  /*4a60*/  STL [R1+0x68], R6 ;  /* 0x0000680601007387 */ /* 0x0003e20000100800 */
[----:B----4-:R-:W-:-:S03]  /*4a70*/  IABS R2, R23 ;  /* 0x0000001700027213 */ /* 0x010fc60000000000 */
[----:B------:R3:W-:Y:S01]  /*4a80*/  STL [R1+0x64], R4 ;  /* 0x0000640401007387 */ /* 0x0007e20000100800 */
[----:B0-----:R-:W-:Y:S02]  /*4a90*/  IABS R8, R16 ;  /* 0x0000001000087213 */ /* 0x001fe40000000000 */
[----:B-1----:R-:W-:-:S03]  /*4aa0*/  IABS R6, R17 ;  /* 0x0000001100067213 */ /* 0x002fc60000000000 */
[----:B------:R-:W-:Y:S01]  /*4ab0*/  IMAD.HI.U32 R9, R28, R8, RZ ;  /* 0x000000081c097227 */ /* 0x000fe200078e00ff */
[----:B---3--:R-:W-:-:S03]  /*4ac0*/  IABS R4, R18 ;  /* 0x0000001200047213 */ /* 0x008fc60000000000 */
[----:B------:R-:W-:-:S04]  /*4ad0*/  IMAD.HI.U32 R7, R28, R6, RZ ;  /* 0x000000061c077227 */ /* 0x000fc800078e00ff */
[----:B------:R-:W-:-:S04]  /*4ae0*/  IMAD.HI.U32 R5, R28, R4, RZ ;  /* 0x000000041c057227 */ /* 0x000fc800078e00ff */
[----:B------:R-:W-:Y:S02]  /*4af0*/  IMAD.MOV R9, RZ, RZ, -R9 ;  /* 0x000000ffff097224 */ /* 0x000fe400078e0a09 */
[----:B------:R-:W-:Y:S02]  /*4b00*/  IMAD.MOV R7, RZ, RZ, -R7 ;  /* 0x000000ffff077224 */ /* 0x000fe400078e0a07 */
[----:B------:R-:W-:Y:S02]  /*4b10*/  IMAD.MOV R5, RZ, RZ, -R5 ;  /* 0x000000ffff057224 */ /* 0x000fe400078e0a05 */
[C---:B------:R-:W-:Y:S02]  /*4b20*/  IMAD R8, R29.reuse, R9, R8 ;  /* 0x000000091d087224 */ /* 0x040fe400078e0208 */
[C---:B------:R-:W-:Y:S02]  /*4b30*/  IMAD R6, R29.reuse, R7, R6 ;  /* 0x000000071d067224 */ /* 0x040fe400078e0206 */
[----:B------:R-:W-:Y:S01]  /*4b40*/  IMAD R4, R29, R5, R4 ;  /* 0x000000051d047224 */ /* 0x000fe200078e0204 */
[----:B--2---:R-:W-:-:S05]  /*4b50*/  IABS R0, R22 ;  /* 0x0000001600007213 */ /* 0x004fca0000000000 */
[----:B------:R-:W-:-:S04]  /*4b60*/  IMAD.HI.U32 R3, R28, R0, RZ ;  /* 0x000000001c037227 */ /* 0x000fc800078e00ff */
[----:B------:R-:W-:-:S04]  /*4b70*/  IMAD.MOV R3, RZ, RZ, -R3 ;  /* 0x000000ffff037224 */ /* 0x000fc800078e0a03 */
[----:B------:R-:W-:Y:S02]  /*4b80*/  IMAD R0, R29, R3, R0 ;  /* 0x000000031d007224 */ /* 0x000fe400078e0200 */
[----:B------:R-:W-:-:S04]  /*4b90*/  IMAD.HI.U32 R3, R28, R2, RZ ;  /* 0x000000021c037227 */ /* 0x000fc800078e00ff */
[----:B------:R-:W-:Y:S01]  /*4ba0*/  IMAD.MOV R3, RZ, RZ, -R3 ;  /* 0x000000ffff037224 */ /* 0x000fe200078e0a03 */
[----:B------:R0:W-:Y:S03]  /*4bb0*/  STL [R1+0x60], R0 ;  /* 0x0000600001007387 */ /* 0x0001e60000100800 */
[----:B------:R-:W-:-:S05]  /*4bc0*/  IMAD R2, R29, R3, R2 ;  /* 0x000000031d027224 */ /* 0x000fca00078e0202 */
[----:B------:R1:W-:Y:S01]  /*4bd0*/  STL [R1+0x5c], R2 ;  /* 0x00005c0201007387 */ /* 0x0003e20000100800 */
[----:B0-----:R-:W-:-:S03]  /*4be0*/  IABS R0, R19 ;  /* 0x0000001300007213 */ /* 0x001fc60000000000 */
[----:B------:R0:W-:Y:S02]  /*4bf0*/  STL [R1+0x58], R8 ;  /* 0x0000580801007387 */ /* 0x0001e40000100800 */
[----:B------:R-:W-:Y:S02]  /*4c00*/  IMAD.HI.U32 R3, R28, R0, RZ ;  /* 0x000000001c037227 */ /* 0x000fe400078e00ff */
[----:B------:R2:W-:Y:S01]  /*4c10*/  STL [R1+0x54], R6 ;  /* 0x0000540601007387 */ /* 0x0005e20000100800 */
[----:B-1----:R-:W-:-:S03]  /*4c20*/  IABS R2, R13 ;  /* 0x0000000d00027213 */ /* 0x002fc60000000000 */
[----:B------:R1:W-:Y:S01]  /*4c30*/  STL [R1+0x50], R4 ;  /* 0x0000500401007387 */ /* 0x0003e20000100800 */
[----:B------:R-:W-:-:S03]  /*4c40*/  IMAD.MOV R3, RZ, RZ, -R3 ;  /* 0x000000ffff037224 */ /* 0x000fc600078e0a03 */
[----:B------:R-:W3:Y:S01]  /*4c50*/  LDL R13, [R1+0x42cc] ;  /* 0x0042cc00010d7983 */ /* 0x000ee20000100800 */
[----:B------:R-:W-:Y:S01]  /*4c60*/  IMAD R0, R29, R3, R0 ;  /* 0x000000031d007224 */ /* 0x000fe200078e0200 */
[----:B0-----:R-:W-:-:S04]  /*4c70*/  IABS R8, R10 ;  /* 0x0000000a00087213 */ /* 0x001fc80000000000 */
[----:B------:R0:W-:Y:S04]  /*4c80*/  STL [R1+0x4c], R0 ;  /* 0x00004c0001007387 */ /* 0x0001e80000100800 */
[----:B------:R-:W4:Y:S01]  /*4c90*/  LDL R10, [R1+0x42c8] ;  /* 0x0042c800010a7983 */ /* 0x000f220000100800 */
[----:B--2---:R-:W-:-:S03]  /*4ca0*/  IABS R6, R14 ;  /* 0x0000000e00067213 */ /* 0x004fc60000000000 */
[----:B------:R-:W2:Y:S01]  /*4cb0*/  LDL R14, [R1+0x42c4] ;  /* 0x0042c400010e7983 */ /* 0x000ea20000100800 */
[----:B-1----:R-:W-:-:S03]  /*4cc0*/  IABS R4, R12 ;  /* 0x0000000c00047213 */ /* 0x002fc60000000000 */
[----:B------:R-:W2:Y:S01]  /*4cd0*/  LDL R12, [R1+0x42c0] ;  /* 0x0042c000010c7983 */ /* 0x000ea20000100800 */
[----:B0-----:R-:W-:Y:S01]  /*4ce0*/  IABS R0, R15 ;  /* 0x0000000f00007213 */ /* 0x001fe20000000000 */
[C---:B------:R-:W-:Y:S02]  /*4cf0*/  IMAD.HI.U32 R3, R28.reuse, R2, RZ ;  /* 0x000000021c037227 */ /* 0x040fe400078e00ff */
[----:B------:R-:W2:Y:S02]  /*4d00*/  LDL R15, [R1+0x42bc] ;  /* 0x0042bc00010f7983 */ /* 0x000ea40000100800 */
[----:B------:R-:W-:-:S04]  /*4d10*/  IMAD.HI.U32 R9, R28, R8, RZ ;  /* 0x000000081c097227 */ /* 0x000fc800078e00ff */
[----:B------:R-:W-:-:S04]  /*4d20*/  IMAD.HI.U32 R7, R28, R6, RZ ;  /* 0x000000061c077227 */ /* 0x000fc800078e00ff */
        /* <DEDUP_REMOVED lines=12> */
[----:B0-----:R-:W-:-:S03]  /*4df0*/  IABS R2, R11 ;  /* 0x0000000b00027213 */ /* 0x001fc60000000000 */
[----:B------:R2:W-:Y:S04]  /*4e00*/  STL [R1+0x2bc], R4 ;  /* 0x0002bc0401007387 */ /* 0x0005e80000100800 */
[----:B------:R-:W2:Y:S01]  /*4e10*/  LDL R11, [R1+0x42b8] ;  /* 0x0042b800010b7983 */ /* 0x000ea20000100800 */
[----:B------:R-:W-:-:S04]  /*4e20*/  IMAD.HI.U32 R3, R28, R0, RZ ;  /* 0x000000001c037227 */ /* 0x000fc800078e00ff */
[----:B------:R-:W-:-:S04]  /*4e30*/  IMAD.MOV R3, RZ, RZ, -R3 ;  /* 0x000000ffff037224 */ /* 0x000fc800078e0a03 */
[----:B------:R-:W-:-:S05]  /*4e40*/  IMAD R0, R29, R3, R0 ;  /* 0x000000031d007224 */ /* 0x000fca00078e0200 */
[----:B------:R0:W-:Y:S01]  /*4e50*/  STL [R1+0x2c4], R0 ;  /* 0x0002c40001007387 */ /* 0x0001e20000100800 */
[----:B------:R-:W-:-:S04]  /*4e60*/  IMAD.HI.U32 R3, R28, R2, RZ ;  /* 0x000000021c037227 */ /* 0x000fc800078e00ff */
[----:B------:R-:W-:-:S04]  /*4e70*/  IMAD.MOV R3, RZ, RZ, -R3 ;  /* 0x000000ffff037224 */ /* 0x000fc800078e0a03 */
[----:B------:R-:W-:Y:S01]  /*4e80*/  IMAD R2, R29, R3, R2 ;  /* 0x000000031d027224 */ /* 0x000fe200078e0202 */
[----:B---3--:R-:W-:Y:S02]  /*4e90*/  IABS R8, R13 ;  /* 0x0000000d00087213 */ /* 0x008fe40000000000 */
[----:B------:R-:W3:Y:S01]  /*4ea0*/  LDL R13, [R1+0x42b4] ;  /* 0x0042b400010d7983 */ /* 0x000ee20000100800 */
[----:B----4-:R-:W-:-:S03]  /*4eb0*/  IABS R6, R10 ;  /* 0x0000000a00067213 */ /* 0x010fc60000000000 */
[----:B------:R-:W4:Y:S01]  /*4ec0*/  LDL R10, [R1+0x42b0] ;  /* 0x0042b000010a7983 */ /* 0x000f220000100800 */
[----:B--2---:R-:W-:-:S03]  /*4ed0*/  IABS R4, R14 ;  /* 0x0000000e00047213 */ /* 0x004fc60000000000 */
[----:B------:R-:W2:Y:S01]  /*4ee0*/  LDL R14, [R1+0x42ac] ;  /* 0x0042ac00010e7983 */ /* 0x000ea20000100800 */
[----:B------:R-:W-:-:S04]  /*4ef0*/  IMAD.HI.U32 R9, R28, R8, RZ ;  /* 0x000000081c097227 */ /* 0x000fc800078e00ff */
[----:B------:R-:W-:-:S04]  /*4f00*/  IMAD.HI.U32 R7, R28, R6, RZ ;  /* 0x000000061c077227 */ /* 0x000fc800078e00ff */
[----:B------:R-:W-:-:S04]  /*4f10*/  IMAD.HI.U32 R5, R28, R4, RZ ;  /* 0x000000041c057227 */ /* 0x000fc800078e00ff */
[----:B------:R-:W-:Y:S02]  /*4f20*/  IMAD.MOV R9, RZ, RZ, -R9 ;  /* 0x000000ffff097224 */ /* 0x000fe400078e0a09 */
[----:B------:R-:W-:Y:S02]  /*4f30*/  IMAD.MOV R7, RZ, RZ, -R7 ;  /* 0x000000ffff077224 */ /* 0x000fe400078e0a07 */
[----:B------:R-:W-:Y:S02]  /*4f40*/  IMAD.MOV R5, RZ, RZ, -R5 ;  /* 0x000000ffff057224 */ /* 0x000fe400078e0a05 */
[C---:B------:R-:W-:Y:S01]  /*4f50*/  IMAD R8, R29.reuse, R9, R8 ;  /* 0x000000091d087224 */ /* 0x040fe200078e0208 */
[----:B0-----:R-:W-:Y:S01]  /*4f60*/  IABS R0, R12 ;  /* 0x0000000c00007213 */ /* 0x001fe20000000000 */
[C---:B------:R-:W-:Y:S01]  /*4f70*/  IMAD R6, R29.reuse, R7, R6 ;  /* 0x000000071d067224 */ /* 0x040fe200078e0206 */
[----:B------:R-:W2:Y:S01]  /*4f80*/  LDL R12, [R1+0x42a8] ;  /* 0x0042a800010c7983 */ /* 0x000ea20000100800 */
[----:B------:R-:W-:-:S03]  /*4f90*/  IMAD R4, R29, R5, R4 ;  /* 0x000000051d047224 */ /* 0x000fc600078e0204 */
        /* <DEDUP_REMOVED lines=8> */
[----:B------:R-:W-:Y:S01]  /*5020*/  IMAD R0, R29, R3, R0 ;  /* 0x000000031d007224 */ /* 0x000fe200078e0200 */
[----:B-1----:R-:W-:-:S04]  /*5030*/  IABS R8, R11 ;  /* 0x0000000b00087213 */ /* 0x002fc80000000000 */
[----:B------:R2:W-:Y:S04]  /*5040*/  STL [R1+0x2ac], R0 ;  /* 0x0002ac0001007387 */ /* 0x0005e80000100800 */
[----:B------:R-:W2:Y:S01]  /*5050*/  LDL R11, [R1+0x42a0] ;  /* 0x0042a000010b7983 */ /* 0x000ea20000100800 */
[----:B------:R-:W-:-:S04]  /*5060*/  IMAD.HI.U32 R3, R28, R2, RZ ;  /* 0x000000021c037227 */ /* 0x000fc800078e00ff */
[----:B------:R-:W-:-:S04]  /*5070*/  IMAD.HI.U32 R9, R28, R8, RZ ;  /* 0x000000081c097227 */ /* 0x000fc800078e00ff */
[----:B------:R-:W-:Y:S02]  /*5080*/  IMAD.MOV R3, RZ, RZ, -R3 ;  /* 0x000000ffff037224 */ /* 0x000fe400078e0a03 */
[----:B------:R-:W-:Y:S02]  /*5090*/  IMAD.MOV R9, RZ, RZ, -R9 ;  /* 0x000000ffff097224 */ /* 0x000fe400078e0a09 */
[C---:B------:R-:W-:Y:S02]  /*50a0*/  IMAD R2, R29.reuse, R3, R2 ;  /* 0x000000031d027224 */ /* 0x040fe400078e0202 */
[----:B------:R-:W-:Y:S01]  /*50b0*/  IMAD R8, R29, R9, R8 ;  /* 0x000000091d087224 */ /* 0x000fe200078e0208 */
[----:B---3--:R-:W-:Y:S02]  /*50c0*/  IABS R6, R13 ;  /* 0x0000000d00067213 */ /* 0x008fe40000000000 */
[----:B------:R-:W3:Y:S03]  /*50d0*/  LDL R13, [R1+0x429c] ;  /* 0x00429c00010d7983 */ /* 0x000ee60000100800 */
[----:B------:R-:W-:Y:S01]  /*50e0*/  IMAD.HI.U32 R7, R28, R6, RZ ;  /* 0x000000061c077227 */ /* 0x000fe200078e00ff */
[----:B----4-:R-:W-:-:S02]  /*50f0*/  IABS R4, R10 ;  /* 0x0000000a00047213 */ /* 0x010fc40000000000 */
[----:B------:R-:W4:Y:S01]  /*5100*/  LDL R10, [R1+0x4298] ;  /* 0x00429800010a7983 */ /* 0x000f220000100800 */
[----:B--2---:R-:W-:Y:S02]  /*5110*/  IABS R0, R14 ;  /* 0x0000000e00007213 */ /* 0x004fe40000000000 */
[C---:B------:R-:W-:Y:S01]  /*5120*/  IMAD.HI.U32 R5, R28.reuse, R4, RZ ;  /* 0x000000041c057227 */ /* 0x040fe200078e00ff */
[----:B------:R-:W2:Y:S03]  /*5130*/  LDL R14, [R1+0x4294] ;  /* 0x00429400010e7983 */ /* 0x000ea60000100800 */
[----:B------:R-:W-:Y:S02]  /*5140*/  IMAD.MOV R7, RZ, RZ, -R7 ;  /* 0x000000ffff077224 */ /* 0x000fe400078e0a07 */
[----:B------:R-:W-:Y:S02]  /*5150*/  IMAD.MOV R5, RZ, RZ, -R5 ;  /* 0x000000ffff057224 */ /* 0x000fe400078e0a05 */
[----:B------:R-:W-:Y:S01]  /*5160*/  IMAD.HI.U32 R3, R28, R0, RZ ;  /* 0x000000001c037227 */ /* 0x000fe200078e00ff */
[----:B------:R0:W-:Y:S03]  /*5170*/  STL [R1+0x294], R2 ;  /* 0x0002940201007387 */ /* 0x0001e60000100800 */
[----:B------:R-:W-:-:S02]  /*5180*/  IMAD R6, R29, R7, R6 ;  /* 0x000000071d067224 */ /* 0x000fc400078e0206 */
[C---:B------:R-:W-:Y:S02]  /*5190*/  IMAD R4, R29.reuse, R5, R4 ;  /* 0x000000051d047224 */ /* 0x040fe400078e0204 */
[----:B------:R-:W-:Y:S01]  /*51a0*/  IMAD.MOV R3, RZ, RZ, -R3 ;  /* 0x000000ffff037224 */ /* 0x000fe200078e0a03 */
[----:B------:R1:W-:Y:S03]  /*51b0*/  STL [R1+0x274], R8 ;  /* 0x0002740801007387 */ /* 0x0003e60000100800 */
[----:B------:R-:W-:Y:S01]  /*51c0*/  IMAD R0, R29, R3, R0 ;  /* 0x000000031d007224 */ /* 0x000fe200078e0200 */
[----:B------:R1:W-:Y:S01]  /*51d0*/  STL [R1+0x278], R6 ;  /* 0x0002780601007387 */ /* 0x0003e20000100800 */
[----:B0-----:R-:W-:-:S03]  /*51e0*/  IABS R2, R12 ;  /* 0x0000000c00027213 */ /* 0x001fc60000000000 */
[----:B------:R3:W-:Y:S04]  /*51f0*/  STL [R1+0x280], R4 ;  /* 0x0002800401007387 */ /* 0x0007e80000100800 */
[----:B------:R-:W2:Y:S04]  /*5200*/  LDL R12, [R1+0x4290] ;  /* 0x00429000010c7983 */ /* 0x000ea80000100800 */
[----:B------:R4:W-:Y:S01]  /*5210*/  STL [R1+0x284], R0 ;  /* 0x0002840001007387 */ /* 0x0009e20000100800 */
[----:B-1----:R-:W-:-:S03]  /*5220*/  IABS R8, R15 ;  /* 0x0000000f00087213 */ /* 0x002fc60000000000 */
[----:B------:R-:W2:Y:S01]  /*5230*/  LDL R15, [R1+0x428c] ;  /* 0x00428c00010f7983 */ /* 0x000ea20000100800 */
[----:B------:R-:W-:-:S03]  /*5240*/  IABS R6, R11 ;  /* 0x0000000b00067213 */ /* 0x000fc60000000000 */
[----:B------:R-:W2:Y:S01]  /*5250*/  LDL R11, [R1+0x4284] ;  /* 0x00428400010b7983 */ /* 0x000ea20000100800 */
[----:B------:R-:W-:-:S04]  /*5260*/  IMAD.HI.U32 R3, R28, R2, RZ ;  /* 0x000000021c037227 */ /* 0x000fc800078e00ff */
        /* <DEDUP_REMOVED lines=8> */
[----:B---3--:R-:W-:-:S02]  /*52f0*/  IABS R4, R13 ;  /* 0x0000000d00047213 */ /* 0x008fc40000000000 */
[----:B------:R-:W3:Y:S03]  /*5300*/  LDL R13, [R1+0x4288] ;  /* 0x00428800010d7983 */ /* 0x000ee60000100800 */
[----:B------:R-:W-:-:S04]  /*5310*/  IMAD.HI.U32 R5, R28, R4, RZ ;  /* 0x000000041c057227 */ /* 0x000fc800078e00ff */
[----:B------:R-:W-:Y:S01]  /*5320*/  IMAD.MOV R5, RZ, RZ, -R5 ;  /* 0x000000ffff057224 */ /* 0x000fe200078e0a05 */
[----:B----4-:R-:W-:Y:S02]  /*5330*/  IABS R0, R10 ;  /* 0x0000000a00007213 */ /* 0x010fe40000000000 */
[----:B------:R-:W4:Y:S01]  /*5340*/  LDL R10, [R1+0x427c] ;  /* 0x00427c00010a7983 */ /* 0x000f220000100800 */
[----:B------:R-:W-:-:S03]  /*5350*/  IMAD R4, R29, R5, R4 ;  /* 0x000000051d047224 */ /* 0x000fc600078e0204 */
[----:B------:R2:W-:Y:S01]  /*5360*/  STL [R1+0x27c], R2 ;  /* 0x00027c0201007387 */ /* 0x0005e20000100800 */
[----:B------:R-:W-:-:S03]  /*5370*/  IMAD.HI.U32 R3, R28, R0, RZ ;  /* 0x000000001c037227 */ /* 0x000fc600078e00ff */
[----:B------:R0:W-:Y:S04]  /*5380*/  STL [R1+0x250], R8 ;  /* 0x0002500801007387 */ /* 0x0001e80000100800 */
[----:B------:R1:W-:Y:S01]  /*5390*/  STL [R1+0x254], R6 ;  /* 0x0002540601007387 */ /* 0x0003e20000100800 */
[----:B--2---:R-:W-:-:S03]  /*53a0*/  IABS R2, R14 ;  /* 0x0000000e00027213 */ /* 0x004fc60000000000 */
[----:B------:R2:W-:Y:S01]  /*53b0*/  STL [R1+0x25c], R4 ;  /* 0x00025c0401007387 */ /* 0x0005e20000100800 */
[----:B------:R-:W-:-:S03]  /*53c0*/  IMAD.MOV R3, RZ, RZ, -R3 ;  /* 0x000000ffff037224 */ /* 0x000fc600078e0a03 */
[----:B------:R-:W4:Y:S01]  /*53d0*/  LDL R14, [R1+0x4280] ;  /* 0x00428000010e7983 */ /* 0x000f220000100800 */
[----:B------:R-:W-:-:S05]  /*53e0*/  IMAD R0, R29, R3, R0 ;  /* 0x000000031d007224 */ /* 0x000fca00078e0200 */
[----:B------:R3:W-:Y:S01]  /*53f0*/  STL [R1+0x260], R0 ;  /* 0x0002600001007387 */ /* 0x0007e20000100800 */
[----:B0-----:R-:W-:-:S03]  /*5400*/  IABS R8, R12 ;  /* 0x0000000c00087213 */ /* 0x001fc60000000000 */
[----:B------:R-:W4:Y:S01]  /*5410*/  LDL R12, [R1+0x4274] ;  /* 0x00427400010c7983 */ /* 0x000f220000100800 */
[----:B-1----:R-:W-:-:S03]  /*5420*/  IABS R6, R15 ;  /* 0x0000000f00067213 */ /* 0x002fc60000000000 */
[----:B------:R-:W4:Y:S01]  /*5430*/  LDL R15, [R1+0x4278] ;  /* 0x00427800010f7983 */ /* 0x000f220000100800 */
[----:B--2---:R-:W-:-:S03]  /*5440*/  IABS R4, R11 ;  /* 0x0000000b00047213 */ /* 0x004fc60000000000 */
[----:B------:R-:W2:Y:S01]  /*5450*/  LDL R11, [R1+0x426c] ;  /* 0x00426c00010b7983 */ /* 0x000ea20000100800 */
[----:B------:R-:W-:-:S04]  /*5460*/  IMAD.HI.U32 R3, R28, R2, RZ ;  /* 0x000000021c037227 */ /* 0x000fc800078e00ff */
[----:B------:R-:W-:-:S04]  /*5470*/  IMAD.HI.U32 R9, R28, R8, RZ ;  /* 0x000000081c097227 */ /* 0x000fc800078e00ff */
[----:B------:R-:W-:-:S04]  /*5480*/  IMAD.HI.U32 R7, R28, R6, RZ ;  /* 0x000000061c077227 */ /* 0x000fc800078e00ff */
[----:B------:R-:W-:Y:S02]  /*5490*/  IMAD.MOV R3, RZ, RZ, -R3 ;  /* 0x000000ffff037224 */ /* 0x000fe400078e0a03 */
[----:B------:R-:W-:-:S04]  /*54a0*/  IMAD.HI.U32 R5, R28, R4, RZ ;  /* 0x000000041c057227 */ /* 0x000fc800078e00ff */
[----:B------:R-:W-:Y:S02]  /*54b0*/  IMAD.MOV R9, RZ, RZ, -R9 ;  /* 0x000000ffff097224 */ /* 0x000fe400078e0a09 */
[----:B------:R-:W-:Y:S02]  /*54c0*/  IMAD.MOV R7, RZ, RZ, -R7 ;  /* 0x000000ffff077224 */ /* 0x000fe400078e0a07 */
[C---:B------:R-:W-:Y:S02]  /*54d0*/  IMAD R2, R29.reuse, R3, R2 ;  /* 0x000000031d027224 */ /* 0x040fe400078e0202 */
[----:B------:R-:W-:Y:S02]  /*54e0*/  IMAD.MOV R5, RZ, RZ, -R5 ;  /* 0x000000ffff057224 */ /* 0x000fe400078e0a05 */
[C---:B------:R-:W-:Y:S02]  /*54f0*/  IMAD R8, R29.reuse, R9, R8 ;  /* 0x000000091d087224 */ /* 0x040fe400078e0208 */
[----:B------:R-:W-:-:S02]  /*5500*/  IMAD R6, R29, R7, R6 ;  /* 0x000000071d067224 */ /* 0x000fc400078e0206 */
[C---:B------:R-:W-:Y:S01]  /*5510*/  IMAD R4, R29.reuse, R5, R4 ;  /* 0x000000051d047224 */ /* 0x040fe200078e0204 */
[----:B---3--:R-:W-:Y:S02]  /*5520*/  IABS R0, R13 ;  /* 0x0000000d00007213 */ /* 0x008fe40000000000 */
[----:B------:R-:W3:Y:S03]  /*5530*/  LDL R13, [R1+0x4270] ;  /* 0x00427000010d7983 */ /* 0x000ee60000100800 */
[----:B------:R-:W-:Y:S01]  /*5540*/  IMAD.HI.U32 R3, R28, R0, RZ ;  /* 0x000000001c037227 */ /* 0x000fe200078e00ff */
[----:B------:R4:W-:Y:S03]  /*5550*/  STL [R1+0x258], R2 ;  /* 0x0002580201007387 */ /* 0x0009e60000100800 */
[----:B------:R-:W-:Y:S01]  /*5560*/  IMAD.MOV R3, RZ, RZ, -R3 ;  /* 0x000000ffff037224 */ /* 0x000fe200078e0a03 */
[----:B------:R0:W-:Y:S03]  /*5570*/  STL [R1+0x238], R8 ;  /* 0x0002380801007387 */ /* 0x0001e60000100800 */
[----:B------:R-:W-:Y:S01]  /*5580*/  IMAD R0, R29, R3, R0 ;  /* 0x000000031d007224 */ /* 0x000fe200078e0200 */
[----:B------:R1:W-:Y:S01]  /*5590*/  STL [R1+0x23c], R6 ;  /* 0x00023c0601007387 */ /* 0x0003e20000100800 */
[----:B----4-:R-:W-:-:S03]  /*55a0*/  IABS R2, R10 ;  /* 0x0000000a00027213 */ /* 0x010fc60000000000 */
[----:B------:R4:W-:Y:S04]  /*55b0*/  STL [R1+0x244], R4 ;  /* 0x0002440401007387 */ /* 0x0009e80000100800 */
[----:B------:R-:W3:Y:S04]  /*55c0*/  LDL R10, [R1+0x4264] ;  /* 0x00426400010a7983 */ /* 0x000ee80000100800 */
[----:B------:R2:W-:Y:S01]  /*55d0*/  STL [R1+0x24c], R0 ;  /* 0x00024c0001007387 */ /* 0x0005e20000100800 */
[----:B0-----:R-:W-:-:S03]  /*55e0*/  IABS R8, R14 ;  /* 0x0000000e00087213 */ /* 0x001fc60000000000 */
[----:B------:R-:W3:Y:S01]  /*55f0*/  LDL R14, [R1+0x4268] ;  /* 0x00426800010e7983 */ /* 0x000ee20000100800 */
[----:B-1----:R-:W-:-:S03]  /*5600*/  IABS R6, R12 ;  /* 0x0000000c00067213 */ /* 0x002fc60000000000 */
        /* <DEDUP_REMOVED lines=17> */
[----:B------:R3:W-:Y:S01]  /*5720*/  STL [R1+0x240], R2 ;  /* 0x0002400201007387 */ /* 0x0007e20000100800 */
[----:B------:R-:W-:-:S03]  /*5730*/  IMAD.HI.U32 R3, R28, R0, RZ ;  /* 0x000000001c037227 */ /* 0x000fc600078e00ff */
[----:B------:R0:W-:Y:S04]  /*5740*/  STL [R1+0x214], R8 ;  /* 0x0002140801007387 */ /* 0x0001e80000100800 */
[----:B------:R1:W-:Y:S04]  /*5750*/  STL [R1+0x218], R6 ;  /* 0x0002180601007387 */ /* 0x0003e80000100800 */
[----:B------:R0:W-:Y:S01]  /*5760*/  STL [R1+0x220], R4 ;  /* 0x0002200401007387 */ /* 0x0001e20000100800 */
[----:B------:R-:W-:-:S04]  /*5770*/  IMAD.MOV R3, RZ, RZ, -R3 ;  /* 0x000000ffff037224 */ /* 0x000fc800078e0a03 */
[----:B------:R-:W-:Y:S01]  /*5780*/  IMAD R0, R29, R3, R0 ;  /* 0x000000031d007224 */ /* 0x000fe200078e0200 */
[----:B---3--:R-:W-:Y:S02]  /*5790*/  IABS R2, R13 ;  /* 0x0000000d00027213 */ /* 0x008fe40000000000 */
[----:B------:R-:W3:Y:S04]  /*57a0*/  LDL R13, [R1+0x4258] ;  /* 0x00425800010d7983 */ /* 0x000ee80000100800 */
[----:B------:R4:W-:Y:S01]  /*57b0*/  STL [R1+0x234], R0 ;  /* 0x0002340001007387 */ /* 0x0009e20000100800 */
[----:B0-----:R-:W-:-:S03]  /*57c0*/  IABS R8, R10 ;  /* 0x0000000a00087213 */ /* 0x001fc60000000000 */
[----:B------:R-:W3:Y:S01]  /*57d0*/  LDL R10, [R1+0x424c] ;  /* 0x00424c00010a7983 */ /* 0x000ee20000100800 */
[----:B-1----:R-:W-:-:S03]  /*57e0*/  IABS R6, R14 ;  /* 0x0000000e00067213 */ /* 0x002fc60000000000 */
[----:B------:R-:W3:Y:S01]  /*57f0*/  LDL R14, [R1+0x4250] ;  /* 0x00425000010e7983 */ /* 0x000ee20000100800 */
[C---:B------:R-:W-:Y:S01]  /*5800*/  IMAD.HI.U32 R3, R28.reuse, R2, RZ ;  /* 0x000000021c037227 */ /* 0x040fe200078e00ff */
[----:B------:R-:W-:Y:S02]  /*5810*/  IABS R4, R12 ;  /* 0x0000000c00047213 */ /* 0x000fe40000000000 */
[----:B------:R-:W3:Y:S01]  /*5820*/  LDL R12, [R1+0x4244] ;  /* 0x00424400010c7983 */ /* 0x000ee20000100800 */
[----:B------:R-:W-:-:S04]  /*5830*/  IMAD.HI.U32 R9, R28, R8, RZ ;  /* 0x000000081c097227 */ /* 0x000fc800078e00ff */
[----:B------:R-:W-:Y:S01]  /*5840*/  IMAD.HI.U32 R7, R28, R6, RZ ;  /* 0x000000061c077227 */ /* 0x000fe200078e00ff */
[----:B----4-:R-:W-:Y:S02]  /*5850*/  IABS R0, R15 ;  /* 0x0000000f00007213 */ /* 0x010fe40000000000 */
[----:B------:R-:W4:Y:S01]  /*5860*/  LDL R15, [R1+0x4248] ;  /* 0x00424800010f7983 */ /* 0x000f220000100800 */
[----:B------:R-:W-:Y:S02]  /*5870*/  IMAD.MOV R3, RZ, RZ, -R3 ;  /* 0x000000ffff037224 */ /* 0x000fe400078e0a03 */
[----:B------:R-:W-:Y:S02]  /*5880*/  IMAD.MOV R9, RZ, RZ, -R9 ;  /* 0x000000ffff097224 */ /* 0x000fe400078e0a09 */
[----:B------:R-:W-:Y:S02]  /*5890*/  IMAD.MOV R7, RZ, RZ, -R7 ;  /* 0x000000ffff077224 */ /* 0x000fe400078e0a07 */
[----:B------:R-:W-:-:S02]  /*58a0*/  IMAD R2, R29, R3, R2 ;  /* 0x000000031d027224 */ /* 0x000fc400078e0202 */
[C---:B------:R-:W-:Y:S02]  /*58b0*/  IMAD R8, R29.reuse, R9, R8 ;  /* 0x000000091d087224 */ /* 0x040fe400078e0208 */
[----:B------:R-:W-:Y:S01]  /*58c0*/  IMAD R6, R29, R7, R6 ;  /* 0x000000071d067224 */ /* 0x000fe200078e0206 */
[----:B------:R2:W-:Y:S04]  /*58d0*/  STL [R1+0x21c], R2 ;  /* 0x00021c0201007387 */ /* 0x0005e80000100800 */
[----:B------:R3:W-:Y:S04]  /*58e0*/  STL [R1+0x1fc], R8 ;  /* 0x0001fc0801007387 */ /* 0x0007e80000100800 */
[----:B------:R0:W-:Y:S01]  /*58f0*/  STL [R1+0x200], R6 ;  /* 0x0002000601007387 */ /* 0x0001e20000100800 */
[----:B--2---:R-:W-:-:S03]  /*5900*/  IABS R2, R11 ;  /* 0x0000000b00027213 */ /* 0x004fc60000000000 */
[----:B------:R-:W2:Y:S01]  /*5910*/  LDL R11, [R1+0x423c] ;  /* 0x00423c00010b7983 */ /* 0x000ea20000100800 */
[----:B------:R-:W-:-:S04]  /*5920*/  IMAD.HI.U32 R3, R28, R0, RZ ;  /* 0x000000001c037227 */ /* 0x000fc800078e00ff */
[----:B------:R-:W-:-:S04]  /*5930*/  IMAD.MOV R3, RZ, RZ, -R3 ;  /* 0x000000ffff037224 */ /* 0x000fc800078e0a03 */
[----:B------:R-:W-:-:S05]  /*5940*/  IMAD R0, R29, R3, R0 ;  /* 0x000000031d007224 */ /* 0x000fca00078e0200 */
[----:B------:R1:W-:Y:S01]  /*5950*/  STL [R1+0x210], R0 ;  /* 0x0002100001007387 */ /* 0x0003e20000100800 */
[----:B------:R-:W-:-:S04]  /*5960*/  IMAD.HI.U32 R5, R28, R4, RZ ;  /* 0x000000041c057227 */ /* 0x000fc800078e00ff */
[----:B------:R-:W-:-:S04]  /*5970*/  IMAD.MOV R5, RZ, RZ, -R5 ;  /* 0x000000ffff057224 */ /* 0x000fc800078e0a05 */
[----:B------:R-:W-:Y:S02]  /*5980*/  IMAD R57, R29, R5, R4 ;  /* 0x000000051d397224 */ /* 0x000fe400078e0204 */
[----:B------:R-:W-:-:S04]  /*5990*/  IMAD.HI.U32 R3, R28, R2, RZ ;  /* 0x000000021c037227 */ /* 0x000fc800078e00ff */
[----:B------:R-:W-:-:S04]  /*59a0*/  IMAD.MOV R3, RZ, RZ, -R3 ;  /* 0x000000ffff037224 */ /* 0x000fc800078e0a03 */
[----:B------:R-:W-:Y:S01]  /*59b0*/  IMAD R2, R29, R3, R2 ;  /* 0x000000031d027224 */ /* 0x000fe200078e0202 */
[----:B---3--:R-:W-:Y:S02]  /*59c0*/  IABS R8, R13 ;  /* 0x0000000d00087213 */ /* 0x008fe40000000000 */
[----:B------:R-:W3:Y:S03]  /*59d0*/  LDL R13, [R1+0x4240] ;  /* 0x00424000010d7983 */ /* 0x000ee60000100800 */
[C---:B------:R-:W-:Y:S01]  /*59e0*/  IMAD.HI.U32 R9, R28.reuse, R8, RZ ;  /* 0x000000081c097227 */ /* 0x040fe200078e00ff */
[----:B0-----:R-:W-:Y:S02]  /*59f0*/  IABS R6, R10 ;  /* 0x0000000a00067213 */ /* 0x001fe40000000000 */
[----:B------:R-:W3:Y:S03]  /*5a00*/  LDL R10, [R1+0x4234] ;  /* 0x00423400010a7983 */ /* 0x000ee60000100800 */
[----:B------:R-:W-:Y:S01]  /*5a10*/  IMAD.HI.U32 R7, R28, R6, RZ ;  /* 0x000000061c077227 */ /* 0x000fe200078e00ff */
[----:B------:R-:W-:-:S02]  /*5a20*/  IABS R4, R14 ;  /* 0x0000000e00047213 */ /* 0x000fc40000000000 */
[----:B------:R-:W3:Y:S01]  /*5a30*/  LDL R14, [R1+0x4238] ;  /* 0x00423800010e7983 */ /* 0x000ee20000100800 */
[----:B------:R-:W-:Y:S02]  /*5a40*/  IMAD.MOV R9, RZ, RZ, -R9 ;  /* 0x000000ffff097224 */ /* 0x000fe400078e0a09 */
[----:B------:R-:W-:-:S04]  /*5a50*/  IMAD.HI.U32 R5, R28, R4, RZ ;  /* 0x000000041c057227 */ /* 0x000fc800078e00ff */
[----:B------:R-:W-:Y:S02]  /*5a60*/  IMAD.MOV R7, RZ, RZ, -R7 ;  /* 0x000000ffff077224 */ /* 0x000fe400078e0a07 */
[----:B------:R-:W-:Y:S02]  /*5a70*/  IMAD.MOV R5, RZ, RZ, -R5 ;  /* 0x000000ffff057224 */ /* 0x000fe400078e0a05 */
[C---:B------:R-:W-:Y:S01]  /*5a80*/  IMAD R8, R29.reuse, R9, R8 ;  /* 0x000000091d087224 */ /* 0x040fe200078e0208 */
[----:B-1----:R-:W-:Y:S01]  /*5a90*/  IABS R0, R12 ;  /* 0x0000000c00007213 */ /* 0x002fe20000000000 */
[C---:B------:R-:W-:Y:S01]  /*5aa0*/  IMAD R6, R29.reuse, R7, R6 ;  /* 0x000000071d067224 */ /* 0x040fe200078e0206 */
[----:B------:R-:W3:Y:S01]  /*5ab0*/  LDL R12, [R1+0x422c] ;  /* 0x00422c00010c7983 */ /* 0x000ee20000100800 */
[----:B------:R-:W-:-:S03]  /*5ac0*/  IMAD R4, R29, R5, R4 ;  /* 0x000000051d047224 */ /* 0x000fc600078e0204 */
[----:B------:R4:W-:Y:S04]  /*5ad0*/  STL [R1+0x204], R2 ;  /* 0x0002040201007387 */ /* 0x0009e80000100800 */
[----:B------:R2:W-:Y:S04]  /*5ae0*/  STL [R1+0x1d8], R8 ;  /* 0x0001d80801007387 */ /* 0x0005e80000100800 */
[----:B------:R3:W-:Y:S01]  /*5af0*/  STL [R1+0x1dc], R6 ;  /* 0x0001dc0601007387 */ /* 0x0007e20000100800 */
[----:B----4-:R-:W-:-:S03]  /*5b00*/  IABS R2, R15 ;  /* 0x0000000f00027213 */ /* 0x010fc60000000000 */
[----:B------:R0:W-:Y:S04]  /*5b10*/  STL [R1+0x1f4], R4 ;  /* 0x0001f40401007387 */ /* 0x0001e80000100800 */
[----:B------:R-:W4:Y:S01]  /*5b20*/  LDL R15, [R1+0x4230] ;  /* 0x00423000010f7983 */ /* 0x000f220000100800 */
[----:B------:R-:W-:-:S04]  /*5b30*/  IMAD.HI.U32 R3, R28, R0, RZ ;  /* 0x000000001c037227 */ /* 0x000fc800078e00ff */
[----:B------:R-:W-:-:S04]  /*5b40*/  IMAD.MOV R3, RZ, RZ, -R3 ;  /* 0x000000ffff037224 */ /* 0x000fc800078e0a03 */
[----:B------:R-:W-:Y:S01]  /*5b50*/  IMAD R0, R29, R3, R0 ;  /* 0x000000031d007224 */ /* 0x000fe200078e0200 */
[----:B--2---:R-:W-:-:S04]  /*5b60*/  IABS R8, R11 ;  /* 0x0000000b00087213 */ /* 0x004fc80000000000 */
        /* <DEDUP_REMOVED lines=10> */
[----:B------:R-:W-:-:S04]  /*5c10*/  IMAD.HI.U32 R7, R28, R6, RZ ;  /* 0x000000061c077227 */ /* 0x000fc800078e00ff */
[----:B------:R-:W-:Y:S01]  /*5c20*/  IMAD.MOV R7, RZ, RZ, -R7 ;  /* 0x000000ffff077224 */ /* 0x000fe200078e0a07 */
[----:B0-----:R-:W-:Y:S02]  /*5c30*/  IABS R4, R10 ;  /* 0x0000000a00047213 */ /* 0x001fe40000000000 */
[----:B------:R-:W3:Y:S03]  /*5c40*/  LDL R10, [R1+0x4220] ;  /* 0x00422000010a7983 */ /* 0x000ee60000100800 */
[----:B------:R-:W-:Y:S01]  /*5c50*/  IMAD.HI.U32 R5, R28, R4, RZ ;  /* 0x000000041c057227 */ /* 0x000fe200078e00ff */
[----:B-1----:R-:W-:Y:S02]  /*5c60*/  IABS R0, R14 ;  /* 0x0000000e00007213 */ /* 0x002fe40000000000 */
[----:B------:R-:W3:Y:S01]  /*5c70*/  LDL R14, [R1+0x421c] ;  /* 0x00421c00010e7983 */ /* 0x000ee20000100800 */
[----:B------:R-:W-:-:S02]  /*5c80*/  IMAD.MOV R5, RZ, RZ, -R5 ;  /* 0x000000ffff057224 */ /* 0x000fc400078e0a05 */
[----:B------:R-:W-:Y:S01]  /*5c90*/  IMAD.HI.U32 R3, R28, R0, RZ ;  /* 0x000000001c037227 */ /* 0x000fe200078e00ff */
[----:B------:R0:W-:Y:S03]  /*5ca0*/  STL [R1+0x1e0], R2 ;  /* 0x0001e00201007387 */ /* 0x0001e60000100800 */
[C---:B------:R-:W-:Y:S02]  /*5cb0*/  IMAD R6, R29.reuse, R7, R6 ;  /* 0x000000071d067224 */ /* 0x040fe400078e0206 */
[----:B------:R-:W-:Y:S02]  /*5cc0*/  IMAD R4, R29, R5, R4 ;  /* 0x000000051d047224 */ /* 0x000fe400078e0204 */
[----:B------:R-:W-:Y:S01]  /*5cd0*/  IMAD.MOV R3, RZ, RZ, -R3 ;  /* 0x000000ffff037224 */ /* 0x000fe200078e0a03 */
[----:B------:R4:W-:Y:S01]  /*5ce0*/  STL [R1+0x1c0], R8 ;  /* 0x0001c00801007387 */ /* 0x0009e20000100800 */
[----:B0-----:R-:W-:-:S02]  /*5cf0*/  IABS R2, R12 ;  /* 0x0000000c00027213 */ /* 0x001fc40000000000 */
[----:B------:R-:W-:Y:S01]  /*5d00*/  IMAD R0, R29, R3, R0 ;  /* 0x000000031d007224 */ /* 0x000fe200078e0200 */
[----:B------:R2:W-:Y:S04]  /*5d10*/  STL [R1+0x1c4], R6 ;  /* 0x0001c40601007387 */ /* 0x0005e80000100800 */
[----:B------:R3:W-:Y:S04]  /*5d20*/  STL [R1+0x1cc], R4 ;  /* 0x0001cc0401007387 */ /* 0x0007e80000100800 */
[----:B------:R-:W3:Y:S04]  /*5d30*/  LDL R12, [R1+0x4214] ;  /* 0x00421400010c7983 */ /* 0x000ee80000100800 */
[----:B------:R0:W-:Y:S01]  /*5d40*/  STL [R1+0x1d4], R0 ;  /* 0x0001d40001007387 */ /* 0x0001e20000100800 */
        /* <DEDUP_REMOVED lines=16> */
[----:B------:R-:W-:-:S04]  /*5e50*/  IMAD.MOV R5, RZ, RZ, -R5 ;  /* 0x000000ffff057224 */ /* 0x000fc800078e0a05 */
[----:B------:R-:W-:Y:S01]  /*5e60*/  IMAD R4, R29, R5, R4 ;  /* 0x000000051d047224 */ /* 0x000fe200078e0204 */
[----:B0-----:R-:W-:Y:S02]  /*5e70*/  IABS R0, R10 ;  /* 0x0000000a00007213 */ /* 0x001fe40000000000 */
[----:B------:R-:W3:Y:S04]  /*5e80*/  LDL R10, [R1+0x4204] ;  /* 0x00420400010a7983 */ /* 0x000ee80000100800 */
[----:B------:R0:W-:Y:S01]  /*5e90*/  STL [R1+0x1c8], R2 ;  /* 0x0001c80201007387 */ /* 0x0001e20000100800 */
[----:B------:R-:W-:-:S03]  /*5ea0*/  IMAD.HI.U32 R3, R28, R0, RZ ;  /* 0x000000001c037227 */ /* 0x000fc600078e00ff */
[----:B------:R1:W-:Y:S04]  /*5eb0*/  STL [R1+0x1ac], R8 ;  /* 0x0001ac0801007387 */ /* 0x0003e80000100800 */
[----:B------:R4:W-:Y:S01]  /*5ec0*/  STL [R1+0x1b0], R6 ;  /* 0x0001b00601007387 */ /* 0x0009e20000100800 */
[----:B0-----:R-:W-:-:S03]  /*5ed0*/  IABS R2, R14 ;  /* 0x0000000e00027213 */ /* 0x001fc60000000000 */
[----:B------:R2:W-:Y:S01]  /*5ee0*/  STL [R1+0x1b8], R4 ;  /* 0x0001b80401007387 */ /* 0x0005e20000100800 */
[----:B------:R-:W-:-:S03]  /*5ef0*/  IMAD.MOV R3, RZ, RZ, -R3 ;  /* 0x000000ffff037224 */ /* 0x000fc600078e0a03 */
[----:B------:R-:W3:Y:S01]  /*5f00*/  LDL R14, [R1+0x4208] ;  /* 0x00420800010e7983 */ /* 0x000ee20000100800 */
[----:B------:R-:W-:-:S05]  /*5f10*/  IMAD R0, R29, R3, R0 ;  /* 0x000000031d007224 */ /* 0x000fca00078e0200 */
[----:B------:R3:W-:Y:S01]  /*5f20*/  STL [R1+0x1bc], R0 ;  /* 0x0001bc0001007387 */ /* 0x0007e20000100800 */
        /* <DEDUP_REMOVED lines=25> */
[----:B------:R1:W-:Y:S04]  /*60c0*/  STL [R1+0x19c], R6 ;  /* 0x00019c0601007387 */ /* 0x0003e80000100800 */
[----:B------:R4:W-:Y:S01]  /*60d0*/  STL [R1+0x1a4], R4 ;  /* 0x0001a40401007387 */ /* 0x0009e20000100800 */
[----:B0-----:R-:W-:-:S03]  /*60e0*/  IABS R2, R10 ;  /* 0x0000000a00027213 */ /* 0x001fc60000000000 */
[----:B------:R-:W3:Y:S04]  /*60f0*/  LDL R10, [R1+0x41ec] ;  /* 0x0041ec00010a7983 */ /* 0x000ee80000100800 */
[----:B------:R2:W-:Y:S01]  /*6100*/  STL [R1+0x1a8], R0 ;  /* 0x0001a80001007387 */ /* 0x0005e20000100800 */
[----:B-1----:R-:W-:-:S03]  /*6110*/  IABS R8, R14 ;  /* 0x0000000e00087213 */ /* 0x002fc60000000000 */
[----:B------:R-:W3:Y:S01]  /*6120*/  LDL R14, [R1+0x41f0] ;  /* 0x0041f000010e7983 */ /* 0x000ee20000100800 */
[----:B------:R-:W-:-:S03]  /*6130*/  IABS R6, R12 ;  /* 0x0000000c00067213 */ /* 0x000fc60000000000 */
        /* <DEDUP_REMOVED lines=34> */
[C---:B------:R-:W-:Y:S01]  /*6360*/  IMAD.HI.U32 R9, R28.reuse, R8, RZ ;  /* 0x000000081c097227 */ /* 0x040fe200078e00ff */
[----:B----4-:R-:W-:Y:S02]  /*6370*/  IABS R0, R15 ;  /* 0x0000000f00007213 */ /* 0x010fe40000000000 */
[----:B------:R-:W4:Y:S01]  /*6380*/  LDL R15, [R1+0x41d0] ;  /* 0x0041d000010f7983 */ /* 0x000f220000100800 */
        /* <DEDUP_REMOVED lines=13> */
[----:B--2---:R-:W-:-:S03]  /*6460*/  IABS R2, R11 ;  /* 0x0000000b00027213 */ /* 0x004fc60000000000 */
        /* <DEDUP_REMOVED lines=14> */
[----:B------:R-:W-:-:S04]  /*6550*/  IMAD.HI.U32 R7, R28, R6, RZ ;  /* 0x000000061c077227 */ /* 0x000fc800078e00ff */
[----:B------:R-:W-:Y:S02]  /*6560*/  IMAD.MOV R9, RZ, RZ, -R9 ;  /* 0x000000ffff097224 */ /* 0x000fe400078e0a09 */
[----:B------:R-:W-:Y:S01]  /*6570*/  IMAD.MOV R7, RZ, RZ, -R7 ;  /* 0x000000ffff077224 */ /* 0x000fe200078e0a07 */
[----:B-1----:R-:W-:Y:S02]  /*6580*/  IABS R4, R14 ;  /* 0x0000000e00047213 */ /* 0x002fe40000000000 */
[----:B------:R-:W3:Y:S03]  /*6590*/  LDL R14, [R1+0x41c0] ;  /* 0x0041c000010e7983 */ /* 0x000ee60000100800 */
[----:B------:R-:W-:-:S04]  /*65a0*/  IMAD.HI.U32 R5, R28, R4, RZ ;  /* 0x000000041c057227 */ /* 0x000fc800078e00ff */
[----:B------:R-:W-:Y:S02]  /*65b0*/  IMAD.MOV R5, RZ, RZ, -R5 ;  /* 0x000000ffff057224 */ /* 0x000fe400078e0a05 */
[C---:B------:R-:W-:Y:S02]  /*65c0*/  IMAD R8, R29.reuse, R9, R8 ;  /* 0x000000091d087224 */ /* 0x040fe400078e0208 */
[C---:B------:R-:W-:Y:S01]  /*65d0*/  IMAD R6, R29.reuse, R7, R6 ;  /* 0x000000071d067224 */ /* 0x040fe200078e0206 */
[----:B------:R-:W-:Y:S01]  /*65e0*/  IABS R0, R12 ;  /* 0x0000000c00007213 */ /* 0x000fe20000000000 */
[----:B------:R-:W-:Y:S01]  /*65f0*/  IMAD R4, R29, R5, R4 ;  /* 0x000000051d047224 */ /* 0x000fe200078e0204 */
[----:B------:R-:W3:Y:S04]  /*6600*/  LDL R12, [R1+0x41b4] ;  /* 0x0041b400010c7983 */ /* 0x000ee80000100800 */
        /* <DEDUP_REMOVED lines=8> */
[----:B------:R-:W-:-:S05]  /*6690*/  IMAD R0, R29, R3, R0 ;  /* 0x000000031d007224 */ /* 0x000fca00078e0200 */
[----:B------:R1:W-:Y:S01]  /*66a0*/  STL [R1+0x16c], R0 ;  /* 0x00016c0001007387 */ /* 0x0003e20000100800 */
[----:B--2---:R-:W-:-:S03]  /*66b0*/  IABS R8, R11 ;  /* 0x0000000b00087213 */ /* 0x004fc60000000000 */
[----:B------:R-:W2:Y:S01]  /*66c0*/  LDL R11, [R1+0x41ac] ;  /* 0x0041ac00010b7983 */ /* 0x000ea20000100800 */
        /* <DEDUP_REMOVED lines=8> */
[----:B------:R-:W-:-:S04]  /*6750*/  IMAD.HI.U32 R7, R28, R6, RZ ;  /* 0x000000061c077227 */ /* 0x000fc800078e00ff */
[----:B------:R-:W-:Y:S01]  /*6760*/  IMAD.MOV R7, RZ, RZ, -R7 ;  /* 0x000000ffff077224 */ /* 0x000fe200078e0a07 */
[----:B0-----:R-:W-:Y:S02]  /*6770*/  IABS R4, R10 ;  /* 0x0000000a00047213 */ /* 0x001fe40000000000 */
[----:B------:R-:W3:Y:S03]  /*6780*/  LDL R10, [R1+0x41a4] ;  /* 0x0041a400010a7983 */ /* 0x000ee60000100800 */
[----:B------:R-:W-:-:S04]  /*6790*/  IMAD.HI.U32 R5, R28, R4, RZ ;  /* 0x000000041c057227 */ /* 0x000fc800078e00ff */
[----:B------:R-:W-:Y:S02]  /*67a0*/  IMAD.MOV R5, RZ, RZ, -R5 ;  /* 0x000000ffff057224 */ /* 0x000fe400078e0a05 */
[----:B------:R-:W-:Y:S01]  /*67b0*/  IMAD R6, R29, R7, R6 ;  /* 0x000000071d067224 */ /* 0x000fe200078e0206 */
[----:B-1----:R-:W-:Y:S02]  /*67c0*/  IABS R0, R14 ;  /* 0x0000000e00007213 */ /* 0x002fe40000000000 */
[----:B------:R-:W3:Y:S03]  /*67d0*/  LDL R14, [R1+0x41a8] ;  /* 0x0041a800010e7983 */ /* 0x000ee60000100800 */
[----:B------:R-:W-:Y:S01]  /*67e0*/  IMAD.HI.U32 R3, R28, R0, RZ ;  /* 0x000000001c037227 */ /* 0x000fe200078e00ff */
[----:B------:R0:W-:Y:S03]  /*67f0*/  STL [R1+0x164], R2 ;  /* 0x0001640201007387 */ /* 0x0001e60000100800 */
[----:B------:R-:W-:-:S02]  /*6800*/  IMAD.MOV R3, RZ, RZ, -R3 ;  /* 0x000000ffff037224 */ /* 0x000fc400078e0a03 */
[C---:B------:R-:W-:Y:S01]  /*6810*/  IMAD R4, R29.reuse, R5, R4 ;  /* 0x000000051d047224 */ /* 0x040fe200078e0204 */
[----:B------:R2:W-:Y:S01]  /*6820*/  STL [R1+0x14c], R6 ;  /* 0x00014c0601007387 */ /* 0x0005e20000100800 */
[----:B------:R-:W-:Y:S01]  /*6830*/  IMAD R0, R29, R3, R0 ;  /* 0x000000031d007224 */ /* 0x000fe200078e0200 */
[----:B0-----:R-:W-:Y:S02]  /*6840*/  IABS R2, R12 ;  /* 0x0000000c00027213 */ /* 0x001fe40000000000 */
        /* <DEDUP_REMOVED lines=26> */
[----:B------:R4:W-:Y:S04]  /*69f0*/  STL [R1+0x138], R6 ;  /* 0x0001380601007387 */ /* 0x0009e80000100800 */
[----:B------:R2:W-:Y:S01]  /*6a00*/  STL [R1+0x140], R4 ;  /* 0x0001400401007387 */ /* 0x0005e20000100800 */
[----:B0-----:R-:W-:-:S03]  /*6a10*/  IABS R2, R14 ;  /* 0x0000000e00027213 */ /* 0x001fc60000000000 */
[----:B------:R-:W3:Y:S01]  /*6a20*/  LDL R14, [R1+0x418c] ;  /* 0x00418c00010e7983 */ /* 0x000ee20000100800 */
[----:B------:R-:W-:-:S04]  /*6a30*/  IMAD.MOV R3, RZ, RZ, -R3 ;  /* 0x000000ffff037224 */ /* 0x000fc800078e0a03 */
        /* <DEDUP_REMOVED lines=66> */
[----:B------:R-:W-:-:S04]  /*6e60*/  IMAD.HI.U32 R3, R28, R2, RZ ;  /* 0x000000021c037227 */ /* 0x000fc800078e00ff */
[----:B------:R-:W-:-:S04]  /*6e70*/  IMAD.HI.U32 R9, R28, R8, RZ ;  /* 0x000000081c097227 */ /* 0x000fc800078e00ff */
[C---:B------:R-:W-:Y:S01]  /*6e80*/  IMAD.HI.U32 R7, R28.reuse, R6, RZ ;  /* 0x000000061c077227 */ /* 0x040fe200078e00ff */
[----:B------:R-:W-:Y:S02]  /*6e90*/  IABS R4, R12 ;  /* 0x0000000c00047213 */ /* 0x000fe40000000000 */
[----:B------:R-:W3:Y:S01]  /*6ea0*/  LDL R12, [R1+0x4154] ;  /* 0x00415400010c7983 */ /* 0x000ee20000100800 */
[----:B------:R-:W-:Y:S02]  /*6eb0*/  IMAD.MOV R3, RZ, RZ, -R3 ;  /* 0x000000ffff037224 */ /* 0x000fe400078e0a03 */
[----:B------:R-:W-:Y:S01]  /*6ec0*/  IMAD.HI.U32 R5, R28, R4, RZ ;  /* 0x000000041c057227 */ /* 0x000fe200078e00ff */
[----:B----4-:R-:W-:Y:S02]  /*6ed0*/  IABS R0, R15 ;  /* 0x0000000f00007213 */ /* 0x010fe40000000000 */
[----:B------:R-:W4:Y:S01]  /*6ee0*/  LDL R15, [R1+0x4158] ;  /* 0x00415800010f7983 */ /* 0x000f220000100800 */
[----:B------:R-:W-:-:S02]  /*6ef0*/  IMAD.MOV R9, RZ, RZ, -R9 ;  /* 0x000000ffff097224 */ /* 0x000fc400078e0a09 */
[----:B------:R-:W-:Y:S02]  /*6f00*/  IMAD.MOV R7, RZ, RZ, -R7 ;  /* 0x000000ffff077224 */ /* 0x000fe400078e0a07 */
[----:B------:R-:W-:Y:S02]  /*6f10*/  IMAD.MOV R5, RZ, RZ, -R5 ;  /* 0x000000ffff057224 */ /* 0x000fe400078e0a05 */
[C---:B------:R-:W-:Y:S02]  /*6f20*/  IMAD R2, R29.reuse, R3, R2 ;  /* 0x000000031d027224 */ /* 0x040fe400078e0202 */
[C---:B------:R-:W-:Y:S02]  /*6f30*/  IMAD R8, R29.reuse, R9, R8 ;  /* 0x000000091d087224 */ /* 0x040fe400078e0208 */
[C---:B------:R-:W-:Y:S02]  /*6f40*/  IMAD R6, R29.reuse, R7, R6 ;  /* 0x000000071d067224 */ /* 0x040fe400078e0206 */
[----:B------:R-:W-:Y:S01]  /*6f50*/  IMAD R4, R29, R5, R4 ;  /* 0x000000051d047224 */ /* 0x000fe200078e0204 */
[----:B------:R2:W-:Y:S04]  /*6f60*/  STL [R1+0x114], R2 ;  /* 0x0001140201007387 */ /* 0x0005e80000100800 */
        /* <DEDUP_REMOVED lines=21> */
[----:B------:R-:W3:Y:S01]  /*70c0*/  LDL R14, [R1+0x4148] ;  /* 0x00414800010e7983 */ /* 0x000ee20000100800 */
[C---:B------:R-:W-:Y:S02]  /*70d0*/  IMAD R8, R29.reuse, R9, R8 ;  /* 0x000000091d087224 */ /* 0x040fe400078e0208 */
[----:B------:R-:W-:Y:S01]  /*70e0*/  IMAD R6, R29, R7, R6 ;  /* 0x000000071d067224 */ /* 0x000fe200078e0206 */
[----:B------:R-:W-:Y:S02]  /*70f0*/  IABS R0, R12 ;  /* 0x0000000c00007213 */ /* 0x000fe40000000000 */
[----:B------:R-:W3:Y:S04]  /*7100*/  LDL R12, [R1+0x413c] ;  /* 0x00413c00010c7983 */ /* 0x000ee80000100800 */
[----:B------:R4:W-:Y:S04]  /*7110*/  STL [R1+0x37c], R2 ;  /* 0x00037c0201007387 */ /* 0x0009e80000100800 */
[----:B------:R2:W-:Y:S04]  /*7120*/  STL [R1+0xfc], R8 ;  /* 0x0000fc0801007387 */ /* 0x0005e80000100800 */
[----:B------:R3:W-:Y:S01]  /*7130*/  STL [R1+0x35c], R6 ;  /* 0x00035c0601007387 */ /* 0x0007e20000100800 */
[----:B----4-:R-:W-:-:S03]  /*7140*/  IABS R2, R15 ;  /* 0x0000000f00027213 */ /* 0x010fc60000000000 */
        /* <DEDUP_REMOVED lines=8> */
[----:B------:R-:W-:Y:S02]  /*71d0*/  IMAD.MOV R5, RZ, RZ, -R5 ;  /* 0x000000ffff057224 */ /* 0x000fe400078e0a05 */
[----:B------:R-:W-:-:S04]  /*71e0*/  IMAD.HI.U32 R3, R28, R2, RZ ;  /* 0x000000021c037227 */ /* 0x000fc800078e00ff */
[----:B------:R-:W-:Y:S02]  /*71f0*/  IMAD R59, R29, R5, R4 ;  /* 0x000000051d3b7224 */ /* 0x000fe400078e0204 */
[----:B------:R-:W-:Y:S02]  /*7200*/  IMAD.MOV R3, RZ, RZ, -R3 ;  /* 0x000000ffff037224 */ /* 0x000fe400078e0a03 */
[----:B------:R-:W-:-:S04]  /*7210*/  IMAD.HI.U32 R9, R28, R8, RZ ;  /* 0x000000081c097227 */ /* 0x000fc800078e00ff */
[----:B------:R-:W-:Y:S02]  /*7220*/  IMAD R2, R29, R3, R2 ;  /* 0x000000031d027224 */ /* 0x000fe400078e0202 */
[----:B------:R-:W-:-:S04]  /*7230*/  IMAD.MOV R9, RZ, RZ, -R9 ;  /* 0x000000ffff097224 */ /* 0x000fc800078e0a09 */
[----:B------:R-:W-:Y:S01]  /*7240*/  IMAD R8, R29, R9, R8 ;  /* 0x000000091d087224 */ /* 0x000fe200078e0208 */
[----:B---3--:R-:W-:Y:S02]  /*7250*/  IABS R6, R13 ;  /* 0x0000000d00067213 */ /* 0x008fe40000000000 */
[----:B------:R-:W3:Y:S03]  /*7260*/  LDL R13, [R1+0x4138] ;  /* 0x00413800010d7983 */ /* 0x000ee60000100800 */
[----:B------:R-:W-:-:S04]  /*7270*/  IMAD.HI.U32 R7, R28, R6, RZ ;  /* 0x000000061c077227 */ /* 0x000fc800078e00ff */
[----:B------:R-:W-:Y:S01]  /*7280*/  IMAD.MOV R7, RZ, RZ, -R7 ;  /* 0x000000ffff077224 */ /* 0x000fe200078e0a07 */
[----:B------:R-:W-:Y:S02]  /*7290*/  IABS R4, R10 ;  /* 0x0000000a00047213 */ /* 0x000fe40000000000 */
[----:B------:R-:W3:Y:S03]  /*72a0*/  LDL R10, [R1+0x412c] ;  /* 0x00412c00010a7983 */ /* 0x000ee60000100800 */
[----:B------:R-:W-:-:S04]  /*72b0*/  IMAD.HI.U32 R5, R28, R4, RZ ;  /* 0x000000041c057227 */ /* 0x000fc800078e00ff */
[----:B------:R-:W-:Y:S02]  /*72c0*/  IMAD.MOV R5, RZ, RZ, -R5 ;  /* 0x000000ffff057224 */ /* 0x000fe400078e0a05 */
[----:B------:R-:W-:Y:S01]  /*72d0*/  IMAD R6, R29, R7, R6 ;  /* 0x000000071d067224 */ /* 0x000fe200078e0206 */
[----:B0-----:R-:W-:Y:S02]  /*72e0*/  IABS R0, R14 ;  /* 0x0000000e00007213 */ /* 0x001fe40000000000 */
[----:B------:R-:W3:Y:S03]  /*72f0*/  LDL R14, [R1+0x4130] ;  /* 0x00413000010e7983 */ /* 0x000ee60000100800 */
[----:B------:R-:W-:Y:S01]  /*7300*/  IMAD.HI.U32 R3, R28, R0, RZ ;  /* 0x000000001c037227 */ /* 0x000fe200078e00ff */
[----:B------:R0:W-:Y:S03]  /*7310*/  STL [R1+0x360], R2 ;  /* 0x0003600201007387 */ /* 0x0001e60000100800 */
[----:B------:R-:W-:-:S02]  /*7320*/  IMAD.MOV R3, RZ, RZ, -R3 ;  /* 0x000000ffff037224 */ /* 0x000fc400078e0a03 */
[C---:B------:R-:W-:Y:S01]  /*7330*/  IMAD R4, R29.reuse, R5, R4 ;  /* 0x000000051d047224 */ /* 0x040fe200078e0204 */
[----:B------:R4:W-:Y:S01]  /*7340*/  STL [R1+0x33c], R8 ;  /* 0x00033c0801007387 */ /* 0x0009e20000100800 */
[----:B------:R-:W-:-:S03]  /*7350*/  IMAD R0, R29, R3, R0 ;  /* 0x000000031d007224 */ /* 0x000fc600078e0200 */
[----:B------:R2:W-:Y:S01]  /*7360*/  STL [R1+0x340], R6 ;  /* 0x0003400601007387 */ /* 0x0005e20000100800 */
[----:B0-----:R-:W-:-:S03]  /*7370*/  IABS R2, R12 ;  /* 0x0000000c00027213 */ /* 0x001fc60000000000 */
        /* <DEDUP_REMOVED lines=23> */
[----:B------:R0:W-:Y:S04]  /*74f0*/  STL [R1+0x344], R2 ;  /* 0x0003440201007387 */ /* 0x0001e80000100800 */
[----:B------:R1:W-:Y:S01]  /*7500*/  STL [R1+0x318], R8 ;  /* 0x0003180801007387 */ /* 0x0003e20000100800 */
[----:B------:R-:W-:-:S03]  /*7510*/  IMAD.HI.U32 R3, R28, R0, RZ ;  /* 0x000000001c037227 */ /* 0x000fc600078e00ff */
        /* <DEDUP_REMOVED lines=14> */
[----:B------:R-:W-:Y:S02]  /*7600*/  IMAD.MOV R3, RZ, RZ, -R3 ;  /* 0x000000ffff037224 */ /* 0x000fe400078e0a03 */
[----:B------:R-:W-:-:S04]  /*7610*/  IMAD.HI.U32 R9, R28, R8, RZ ;  /* 0x000000081c097227 */ /* 0x000fc800078e00ff */
[----:B------:R-:W-:-:S04]  /*7620*/  IMAD.HI.U32 R7, R28, R6, RZ ;  /* 0x000000061c077227 */ /* 0x000fc800078e00ff */
[----:B------:R-:W-:-:S04]  /*7630*/  IMAD.HI.U32 R5, R28, R4, RZ ;  /* 0x000000041c057227 */ /* 0x000fc800078e00ff */
[C---:B------:R-:W-:Y:S02]  /*7640*/  IMAD R2, R29.reuse, R3, R2 ;  /* 0x000000031d027224 */ /* 0x040fe400078e0202 */
[----:B------:R-:W-:Y:S02]  /*7650*/  IMAD.MOV R9, RZ, RZ, -R9 ;  /* 0x000000ffff097224 */ /* 0x000fe400078e0a09 */
[----:B------:R-:W-:Y:S02]  /*7660*/  IMAD.MOV R7, RZ, RZ, -R7 ;  /* 0x000000ffff077224 */ /* 0x000fe400078e0a07 */
[----:B------:R-:W-:Y:S02]  /*7670*/  IMAD.MOV R5, RZ, RZ, -R5 ;  /* 0x000000ffff057224 */ /* 0x000fe400078e0a05 */
[C---:B------:R-:W-:Y:S02]  /*7680*/  IMAD R8, R29.reuse, R9, R8 ;  /* 0x000000091d087224 */ /* 0x040fe400078e0208 */
[----:B------:R-:W-:-:S02]  /*7690*/  IMAD R6, R29, R7, R6 ;  /* 0x000000071d067224 */ /* 0x000fc400078e0206 */
[----:B------:R-:W-:Y:S01]  /*76a0*/  IMAD R4, R29, R5, R4 ;  /* 0x000000051d047224 */ /* 0x000fe200078e0204 */
[----:B---3--:R-:W-:Y:S02]  /*76b0*/  IABS R0, R13 ;  /* 0x0000000d00007213 */ /* 0x008fe40000000000 */
[----:B------:R-:W3:Y:S03]  /*76c0*/  LDL R13, [R1+0x4104] ;  /* 0x00410400010d7983 */ /* 0x000ee60000100800 */
[----:B------:R-:W-:-:S04]  /*76d0*/  IMAD.HI.U32 R3, R28, R0, RZ ;  /* 0x000000001c037227 */ /* 0x000fc800078e00ff */
[----:B------:R-:W-:Y:S01]  /*76e0*/  IMAD.MOV R3, RZ, RZ, -R3 ;  /* 0x000000ffff037224 */ /* 0x000fe200078e0a03 */
[----:B------:R0:W-:Y:S03]  /*76f0*/  STL [R1+0x320], R2 ;  /* 0x0003200201007387 */ /* 0x0001e60000100800 */
[----:B------:R-:W-:Y:S01]  /*7700*/  IMAD R0, R29, R3, R0 ;  /* 0x000000031d007224 */ /* 0x000fe200078e0200 */
[----:B------:R1:W-:Y:S04]  /*7710*/  STL [R1+0x2f8], R8 ;  /* 0x0002f80801007387 */ /* 0x0003e80000100800 */
[----:B------:R1:W-:Y:S01]  /*7720*/  STL [R1+0x2fc], R6 ;  /* 0x0002fc0601007387 */ /* 0x0003e20000100800 */
[----:B0-----:R-:W-:-:S03]  /*7730*/  IABS R2, R10 ;  /* 0x0000000a00027213 */ /* 0x001fc60000000000 */
[----:B------:R4:W-:Y:S04]  /*7740*/  STL [R1+0x304], R4 ;  /* 0x0003040401007387 */ /* 0x0009e80000100800 */
        /* <DEDUP_REMOVED lines=12> */
[----:B------:R-:W-:Y:S02]  /*7810*/  IMAD.MOV R3, RZ, RZ, -R3 ;  /* 0x000000ffff037224 */ /* 0x000fe400078e0a03 */
[----:B------:R-:W-:-:S04]  /*7820*/  IMAD.HI.U32 R7, R28, R6, RZ ;  /* 0x000000061c077227 */ /* 0x000fc800078e00ff */
[----:B------:R-:W-:-:S04]  /*7830*/  IMAD.HI.U32 R5, R28, R4, RZ ;  /* 0x000000041c057227 */ /* 0x000fc800078e00ff */
[----:B------:R-:W-:Y:S02]  /*7840*/  IMAD.MOV R9, RZ, RZ, -R9 ;  /* 0x000000ffff097224 */ /* 0x000fe400078e0a09 */
[----:B------:R-:W-:Y:S02]  /*7850*/  IMAD R2, R29, R3, R2 ;  /* 0x000000031d027224 */ /* 0x000fe400078e0202 */
[----:B------:R-:W-:Y:S02]  /*7860*/  IMAD.MOV R7, RZ, RZ, -R7 ;  /* 0x000000ffff077224 */ /* 0x000fe400078e0a07 */
[----:B------:R-:W-:-:S04]  /*7870*/  IMAD.HI.U32 R3, R28, R0, RZ ;  /* 0x000000001c037227 */ /* 0x000fc800078e00ff */
[----:B------:R-:W-:Y:S02]  /*7880*/  IMAD.MOV R5, RZ, RZ, -R5 ;  /* 0x000000ffff057224 */ /* 0x000fe400078e0a05 */
[C---:B------:R-:W-:Y:S02]  /*7890*/  IMAD R8, R29.reuse, R9, R8 ;  /* 0x000000091d087224 */ /* 0x040fe400078e0208 */
[C---:B------:R-:W-:Y:S02]  /*78a0*/  IMAD R6, R29.reuse, R7, R6 ;  /* 0x000000071d067224 */ /* 0x040fe400078e0206 */
[----:B------:R-:W-:Y:S02]  /*78b0*/  IMAD.MOV R3, RZ, RZ, -R3 ;  /* 0x000000ffff037224 */ /* 0x000fe400078e0a03 */
[C---:B------:R-:W-:Y:S01]  /*78c0*/  IMAD R4, R29.reuse, R5, R4 ;  /* 0x000000051d047224 */ /* 0x040fe200078e0204 */
[----:B------:R3:W-:Y:S01]  /*78d0*/  STL [R1+0x300], R2 ;  /* 0x0003000201007387 */ /* 0x0007e20000100800 */
[----:B------:R-:W-:-:S03]  /*78e0*/  IMAD R0, R29, R3, R0 ;  /* 0x000000031d007224 */ /* 0x000fc600078e0200 */
[----:B------:R0:W-:Y:S04]  /*78f0*/  STL [R1+0x2d8], R8 ;  /* 0x0002d80801007387 */ /* 0x0001e80000100800 */
[----:B------:R1:W-:Y:S04]  /*7900*/  STL [R1+0x2dc], R6 ;  /* 0x0002dc0601007387 */ /* 0x0003e80000100800 */
[----:B------:R0:W-:Y:S01]  /*7910*/  STL [R1+0x2e4], R4 ;  /* 0x0002e40401007387 */ /* 0x0001e20000100800 */
[----:B---3--:R-:W-:-:S03]  /*7920*/  IABS R2, R13 ;  /* 0x0000000d00027213 */ /* 0x008fc60000000000 */
        /* <DEDUP_REMOVED lines=40> */
[----:B------:R-:W3:Y:S01]  /*7bb0*/  LDL R10, [R1+0x40d8] ;  /* 0x0040d800010a7983 */ /* 0x000ee20000100800 */
[----:B------:R-:W-:Y:S01]  /*7bc0*/  IMAD R8, R29, R9, R8 ;  /* 0x000000091d087224 */ /* 0x000fe200078e0208 */
[----:B-1----:R-:W-:Y:S02]  /*7bd0*/  IABS R4, R14 ;  /* 0x0000000e00047213 */ /* 0x002fe40000000000 */
[----:B------:R-:W3:Y:S01]  /*7be0*/  LDL R14, [R1+0x40cc] ;  /* 0x0040cc00010e7983 */ /* 0x000ee20000100800 */
[----:B------:R-:W-:-:S04]  /*7bf0*/  IMAD.HI.U32 R7, R28, R6, RZ ;  /* 0x000000061c077227 */ /* 0x000fc800078e00ff */
[----:B------:R-:W-:-:S04]  /*7c00*/  IMAD.HI.U32 R5, R28, R4, RZ ;  /* 0x000000041c057227 */ /* 0x000fc800078e00ff */
[----:B------:R-:W-:Y:S01]  /*7c10*/  IMAD.MOV R7, RZ, RZ, -R7 ;  /* 0x000000ffff077224 */ /* 0x000fe200078e0a07 */
[----:B------:R-:W-:Y:S02]  /*7c20*/  IABS R0, R12 ;  /* 0x0000000c00007213 */ /* 0x000fe40000000000 */
[----:B------:R-:W3:Y:S04]  /*7c30*/  LDL R12, [R1+0x40d0] ;  /* 0x0040d000010c7983 */ /* 0x000ee80000100800 */
[----:B------:R4:W-:Y:S04]  /*7c40*/  STL [R1+0x2a4], R2 ;  /* 0x0002a40201007387 */ /* 0x0009e80000100800 */
[----:B------:R2:W-:Y:S01]  /*7c50*/  STL [R1+0x264], R8 ;  /* 0x0002640801007387 */ /* 0x0005e20000100800 */
[----:B----4-:R-:W-:-:S03]  /*7c60*/  IABS R2, R15 ;  /* 0x0000000f00027213 */ /* 0x010fc60000000000 */
[----:B------:R-:W4:Y:S01]  /*7c70*/  LDL R15, [R1+0x40c4] ;  /* 0x0040c400010f7983 */ /* 0x000f220000100800 */
[----:B------:R-:W-:Y:S02]  /*7c80*/  IMAD.MOV R5, RZ, RZ, -R5 ;  /* 0x000000ffff057224 */ /* 0x000fe400078e0a05 */
[C---:B------:R-:W-:Y:S02]  /*7c90*/  IMAD R6, R29.reuse, R7, R6 ;  /* 0x000000071d067224 */ /* 0x040fe400078e0206 */
[----:B------:R-:W-:-:S03]  /*7ca0*/  IMAD R4, R29, R5, R4 ;  /* 0x000000051d047224 */ /* 0x000fc600078e0204 */
[----:B------:R3:W-:Y:S04]  /*7cb0*/  STL [R1+0x268], R6 ;  /* 0x0002680601007387 */ /* 0x0007e80000100800 */
[----:B------:R0:W-:Y:S01]  /*7cc0*/  STL [R1+0x270], R4 ;  /* 0x0002700401007387 */ /* 0x0001e20000100800 */
[----:B--2---:R-:W-:-:S03]  /*7cd0*/  IABS R8, R11 ;  /* 0x0000000b00087213 */ /* 0x004fc60000000000 */
[----:B------:R-:W2:Y:S01]  /*7ce0*/  LDL R11, [R1+0x40c8] ;  /* 0x0040c800010b7983 */ /* 0x000ea20000100800 */
[----:B------:R-:W-:-:S04]  /*7cf0*/  IMAD.HI.U32 R3, R28, R0, RZ ;  /* 0x000000001c037227 */ /* 0x000fc800078e00ff */
[----:B------:R-:W-:-:S04]  /*7d00*/  IMAD.MOV R3, RZ, RZ, -R3 ;  /* 0x000000ffff037224 */ /* 0x000fc800078e0a03 */
[----:B------:R-:W-:Y:S02]  /*7d10*/  IMAD R0, R29, R3, R0 ;  /* 0x000000031d007224 */ /* 0x000fe400078e0200 */
[----:B------:R-:W-:-:S03]  /*7d20*/  IMAD.HI.U32 R3, R28, R2, RZ ;  /* 0x000000021c037227 */ /* 0x000fc600078e00ff */
[----:B------:R1:W-:Y:S01]  /*7d30*/  STL [R1+0x288], R0 ;  /* 0x0002880001007387 */ /* 0x0003e20000100800 */
        /* <DEDUP_REMOVED lines=12> */
[----:B------:R-:W-:Y:S01]  /*7e00*/  IMAD.MOV R5, RZ, RZ, -R5 ;  /* 0x000000ffff057224 */ /* 0x000fe200078e0a05 */
[----:B-1----:R-:W-:Y:S01]  /*7e10*/  IABS R0, R14 ;  /* 0x0000000e00007213 */ /* 0x002fe20000000000 */
[----:B------:R-:W-:Y:S01]  /*7e20*/  IMAD R6, R29, R7, R6 ;  /* 0x000000071d067224 */ /* 0x000fe200078e0206 */
[----:B------:R-:W3:Y:S03]  /*7e30*/  LDL R14, [R1+0x40b4] ;  /* 0x0040b400010e7983 */ /* 0x000ee60000100800 */
[----:B------:R-:W-:-:S04]  /*7e40*/  IMAD.HI.U32 R3, R28, R0, RZ ;  /* 0x000000001c037227 */ /* 0x000fc800078e00ff */
[----:B------:R-:W-:Y:S02]  /*7e50*/  IMAD.MOV R3, RZ, RZ, -R3 ;  /* 0x000000ffff037224 */ /* 0x000fe400078e0a03 */
[C---:B------:R-:W-:Y:S01]  /*7e60*/  IMAD R4, R29.reuse, R5, R4 ;  /* 0x000000051d047224 */ /* 0x040fe200078e0204 */
[----:B------:R-:W-:Y:S01]  /*7e70*/  STL [R1+0x26c], R2 ;  /* 0x00026c0201007387 */ /* 0x000fe20000100800 */
[----:B------:R-:W-:-:S03]  /*7e80*/  IMAD R0, R29, R3, R0 ;  /* 0x000000031d007224 */ /* 0x000fc600078e0200 */
[----:B------:R4:W-:Y:S04]  /*7e90*/  STL [R1+0x224], R8 ;  /* 0x0002240801007387 */ /* 0x0009e80000100800 */
        /* <DEDUP_REMOVED lines=8> */
[----:B------:R-:W-:-:S03]  /*7f20*/  IABS R2, R12 ;  /* 0x0000000c00027213 */ /* 0x000fc60000000000 */
[----:B------:R-:W2:Y:S02]  /*7f30*/  LDL R12, [R1+0x40a4] ;  /* 0x0040a400010c7983 */ /* 0x000ea40000100800 */
[----:B------:R-:W-:-:S04]  /*7f40*/  IMAD.HI.U32 R3, R28, R2, RZ ;  /* 0x000000021c037227 */ /* 0x000fc800078e00ff */
[----:B------:R-:W-:-:S04]  /*7f50*/  IMAD.HI.U32 R9, R28, R8, RZ ;  /* 0x000000081c097227 */ /* 0x000fc800078e00ff */
[----:B------:R-:W-:Y:S02]  /*7f60*/  IMAD.MOV R3, RZ, RZ, -R3 ;  /* 0x000000ffff037224 */ /* 0x000fe400078e0a03 */
[----:B------:R-:W-:Y:S02]  /*7f70*/  IMAD.MOV R9, RZ, RZ, -R9 ;  /* 0x000000ffff097224 */ /* 0x000fe400078e0a09 */
[C---:B------:R-:W-:Y:S02]  /*7f80*/  IMAD R2, R29.reuse, R3, R2 ;  /* 0x000000031d027224 */ /* 0x040fe400078e0202 */
[----:B------:R-:W-:Y:S02]  /*7f90*/  IMAD R8, R29, R9, R8 ;  /* 0x000000091d087224 */ /* 0x000fe400078e0208 */
[----:B------:R-:W-:-:S04]  /*7fa0*/  IMAD.HI.U32 R7, R28, R6, RZ ;  /* 0x000000061c077227 */ /* 0x000fc800078e00ff */
[----:B------:R-:W-:-:S04]  /*7fb0*/  IMAD.MOV R7, RZ, RZ, -R7 ;  /* 0x000000ffff077224 */ /* 0x000fc800078e0a07 */
[----:B------:R-:W-:Y:S01]  /*7fc0*/  IMAD R60, R29, R7, R6 ;  /* 0x000000071d3c7224 */ /* 0x000fe200078e0206 */
[----:B---3--:R-:W-:-:S05]  /*7fd0*/  IABS R4, R13 ;  /* 0x0000000d00047213 */ /* 0x008fca0000000000 */
[----:B------:R-:W-:-:S04]  /*7fe0*/  IMAD.HI.U32 R5, R28, R4, RZ ;  /* 0x000000041c057227 */ /* 0x000fc800078e00ff */
[----:B------:R-:W-:-:S04]  /*7ff0*/  IMAD.MOV R5, RZ, RZ, -R5 ;  /* 0x000000ffff057224 */ /* 0x000fc800078e0a05 */
[C---:B------:R-:W-:Y:S01]  /*8000*/  IMAD R4, R29.reuse, R5, R4 ;  /* 0x000000051d047224 */ /* 0x040fe200078e0204 */
[----:B0-----:R-:W-:Y:S02]  /*8010*/  IABS R0, R10 ;  /* 0x0000000a00007213 */ /* 0x001fe40000000000 */
[----:B------:R-:W3:Y:S03]  /*8020*/  LDL R10, [R1+0x40a8] ;  /* 0x0040a800010a7983 */ /* 0x000ee60000100800 */
[----:B------:R-:W-:Y:S01]  /*8030*/  IMAD.HI.U32 R3, R28, R0, RZ ;  /* 0x000000001c037227 */ /* 0x000fe200078e00ff */
[----:B------:R0:W-:Y:S03]  /*8040*/  STL [R1+0x22c], R2 ;  /* 0x00022c0201007387 */ /* 0x0001e60000100800 */
[----:B------:R-:W-:Y:S01]  /*8050*/  IMAD.MOV R3, RZ, RZ, -R3 ;  /* 0x000000ffff037224 */ /* 0x000fe200078e0a03 */
[----:B------:R-:W-:Y:S03]  /*8060*/  STL [R1+0x1e4], R8 ;  /* 0x0001e40801007387 */ /* 0x000fe60000100800 */
[----:B------:R-:W-:Y:S01]  /*8070*/  IMAD R0, R29, R3, R0 ;  /* 0x000000031d007224 */ /* 0x000fe200078e0200 */
[----:B------:R2:W-:Y:S04]  /*8080*/  STL [R1+0x1f0], R4 ;  /* 0x0001f00401007387 */ /* 0x0005e80000100800 */
[----:B------:R-:W3:Y:S01]  /*8090*/  LDL R13, [R1+0x40a0] ;  /* 0x0040a000010d7983 */ /* 0x000ee20000100800 */
[----:B0-----:R-:W-:-:S03]  /*80a0*/  IABS R2, R14 ;  /* 0x0000000e00027213 */ /* 0x001fc60000000000 */
[----:B------:R-:W3:Y:S04]  /*80b0*/  LDL R14, [R1+0x409c] ;  /* 0x00409c00010e7983 */ /* 0x000ee80000100800 */
[----:B------:R0:W-:Y:S01]  /*80c0*/  STL [R1+0x208], R0 ;  /* 0x0002080001007387 */ /* 0x0001e20000100800 */
[----:B----4-:R-:W-:-:S03]  /*80d0*/  IABS R6, R15 ;  /* 0x0000000f00067213 */ /* 0x010fc60000000000 */
[----:B------:R-:W4:Y:S01]  /*80e0*/  LDL R15, [R1+0x4094] ;  /* 0x00409400010f7983 */ /* 0x000f220000100800 */
[----:B--2---:R-:W-:-:S03]  /*80f0*/  IABS R4, R11 ;  /* 0x0000000b00047213 */ /* 0x004fc60000000000 */
[----:B------:R-:W2:Y:S01]  /*8100*/  LDL R11, [R1+0x4098] ;  /* 0x00409800010b7983 */ /* 0x000ea20000100800 */
[----:B------:R-:W-:Y:S01]  /*8110*/  IABS R8, R19 ;  /* 0x0000001300087213 */ /* 0x000fe20000000000 */
[C---:B------:R-:W-:Y:S01]  /*8120*/  IMAD.HI.U32 R3, R28.reuse, R2, RZ ;  /* 0x000000021c037227 */ /* 0x040fe200078e00ff */
[----:B0-----:R-:W-:Y:S02]  /*8130*/  IABS R0, R12 ;  /* 0x0000000c00007213 */ /* 0x001fe40000000000 */
[----:B------:R-:W2:Y:S01]  /*8140*/  LDL R12, [R1+0x4090] ;  /* 0x00409000010c7983 */ /* 0x000ea20000100800 */
[----:B------:R-:W-:Y:S02]  /*8150*/  IMAD.MOV R3, RZ, RZ, -R3 ;  /* 0x000000ffff037224 */ /* 0x000fe400078e0a03 */
[----:B------:R-:W-:-:S04]  /*8160*/  IMAD.HI.U32 R9, R28, R8, RZ ;  /* 0x000000081c097227 */ /* 0x000fc800078e00ff */
[----:B------:R-:W-:-:S04]  /*8170*/  IMAD.HI.U32 R7, R28, R6, RZ ;  /* 0x000000061c077227 */ /* 0x000fc800078e00ff */
[----:B------:R-:W-:-:S04]  /*8180*/  IMAD.HI.U32 R5, R28, R4, RZ ;  /* 0x000000041c057227 */ /* 0x000fc800078e00ff */
[----:B------:R-:W-:Y:S02]  /*8190*/  IMAD R3, R29, R3, R2 ;  /* 0x000000031d037224 */ /* 0x000fe400078e0202 */
[----:B------:R-:W-:-:S04]  /*81a0*/  IMAD.HI.U32 R2, R28, R0, RZ ;  /* 0x000000001c027227 */ /* 0x000fc800078e00ff */
[----:B------:R-:W-:Y:S02]  /*81b0*/  IMAD.MOV R9, RZ, RZ, -R9 ;  /* 0x000000ffff097224 */ /* 0x000fe400078e0a09 */
[----:B------:R-:W-:Y:S02]  /*81c0*/  IMAD.MOV R7, RZ, RZ, -R7 ;  /* 0x000000ffff077224 */ /* 0x000fe400078e0a07 */
[----:B------:R-:W-:Y:S02]  /*81d0*/  IMAD.MOV R5, RZ, RZ, -R5 ;  /* 0x000000ffff057224 */ /* 0x000fe400078e0a05 */
[----:B------:R-:W-:Y:S02]  /*81e0*/  IMAD.MOV R2, RZ, RZ, -R2 ;  /* 0x000000ffff027224 */ /* 0x000fe400078e0a02 */
[C---:B------:R-:W-:Y:S02]  /*81f0*/  IMAD R8, R29.reuse, R9, R8 ;  /* 0x000000091d087224 */ /* 0x040fe400078e0208 */
[C---:B------:R-:W-:Y:S01]  /*8200*/  IMAD R6, R29.reuse, R7, R6 ;  /* 0x000000071d067224 */ /* 0x040fe200078e0206 */
[----:B------:R3:W-:Y:S01]  /*8210*/  STL [R1+0x1ec], R3 ;  /* 0x0001ec0301007387 */ /* 0x0007e20000100800 */
[----:B------:R-:W-:-:S02]  /*8220*/  IMAD R4, R29, R5, R4 ;  /* 0x000000051d047224 */ /* 0x000fc400078e0204 */
[----:B------:R-:W-:Y:S01]  /*8230*/  IMAD R0, R29, R2, R0 ;  /* 0x000000021d007224 */ /* 0x000fe200078e0200 */
[----:B------:R-:W-:Y:S01]  /*8240*/  STL [R1+0x44], R8 ;  /* 0x0000440801007387 */ /* 0x000fe20000100800 */
[----:B---3--:R-:W-:-:S03]  /*8250*/  IABS R3, R10 ;  /* 0x0000000a00037213 */ /* 0x008fc60000000000 */
[----:B------:R-:W3:Y:S04]  /*8260*/  LDL R10, [R1+0x408c] ;  /* 0x00408c00010a7983 */ /* 0x000ee80000100800 */
[----:B------:R0:W-:Y:S04]  /*8270*/  STL [R1+0x40], R6 ;  /* 0x0000400601007387 */ /* 0x0001e80000100800 */
[----:B------:R1:W-:Y:S04]  /*8280*/  STL [R1+0x3c], R4 ;  /* 0x00003c0401007387 */ /* 0x0003e80000100800 */
        /* <DEDUP_REMOVED lines=12> */
[----:B------:R-:W-:Y:S02]  /*8350*/  IMAD R3, R29, R7, R3 ;  /* 0x000000071d037224 */ /* 0x000fe400078e0203 */
[----:B------:R-:W-:-:S04]  /*8360*/  IMAD.HI.U32 R5, R28, R4, RZ ;  /* 0x000000041c057227 */ /* 0x000fc800078e00ff */
[C---:B------:R-:W-:Y:S01]  /*8370*/  IMAD.HI.U32 R9, R28.reuse, R2, RZ ;  /* 0x000000021c097227 */ /* 0x040fe200078e00ff */
[----:B------:R0:W-:Y:S03]  /*8380*/  STL [R1+0x38], R3 ;  /* 0x0000380301007387 */ /* 0x0001e60000100800 */
[----:B------:R-:W-:Y:S02]  /*8390*/  IMAD.MOV R8, RZ, RZ, -R8 ;  /* 0x000000ffff087224 */ /* 0x000fe400078e0a08 */
[----:B------:R-:W-:Y:S02]  /*83a0*/  IMAD.MOV R5, RZ, RZ, -R5 ;  /* 0x000000ffff057224 */ /* 0x000fe400078e0a05 */
[----:B------:R-:W-:-:S04]  /*83b0*/  IMAD.HI.U32 R7, R28, R0, RZ ;  /* 0x000000001c077227 */ /* 0x000fc800078e00ff */
[----:B0-----:R-:W-:Y:S01]  /*83c0*/  IMAD.MOV R3, RZ, RZ, -R9 ;  /* 0x000000ffff037224 */ /* 0x001fe200078e0a09 */
[----:B------:R-:W-:Y:S01]  /*83d0*/  IABS R9, R12 ;  /* 0x0000000c00097213 */ /* 0x000fe20000000000 */
[C---:B------:R-:W-:Y:S02]  /*83e0*/  IMAD R6, R29.reuse, R8, R6 ;  /* 0x000000081d067224 */ /* 0x040fe400078e0206 */
[C---:B------:R-:W-:Y:S02]  /*83f0*/  IMAD R5, R29.reuse, R5, R4 ;  /* 0x000000051d057224 */ /* 0x040fe400078e0204 */
[----:B------:R-:W-:Y:S02]  /*8400*/  IMAD.MOV R7, RZ, RZ, -R7 ;  /* 0x000000ffff077224 */ /* 0x000fe400078e0a07 */
[C---:B------:R-:W-:Y:S02]  /*8410*/  IMAD R2, R29.reuse, R3, R2 ;  /* 0x000000031d027224 */ /* 0x040fe400078e0202 */
[----:B------:R-:W-:Y:S01]  /*8420*/  IMAD.MOV.U32 R4, RZ, RZ, R9 ;  /* 0x000000ffff047224 */ /* 0x000fe200078e0009 */
[----:B------:R0:W-:Y:S01]  /*8430*/  STL [R1+0x34], R6 ;  /* 0x0000340601007387 */ /* 0x0001e20000100800 */
[----:B------:R-:W-:-:S03]  /*8440*/  IMAD R0, R29, R7, R0 ;  /* 0x000000071d007224 */ /* 0x000fc600078e0200 */
[----:B------:R-:W-:Y:S04]  /*8450*/  STL [R1+0x30], R5 ;  /* 0x0000300501007387 */ /* 0x000fe80000100800 */
[----:B------:R1:W-:Y:S01]  /*8460*/  STL [R1+0x2c], R2 ;  /* 0x00002c0201007387 */ /* 0x0003e20000100800 */
[----:B0-----:R-:W-:-:S03]  /*8470*/  IMAD.HI.U32 R6, R28, R4, RZ ;  /* 0x000000041c067227 */ /* 0x001fc600078e00ff */
[----:B------:R-:W2:Y:S01]  /*8480*/  LDL R19, [R1+0x4074] ;  /* 0x0040740001137983 */ /* 0x000ea20000100800 */
[----:B------:R-:W-:-:S03]  /*8490*/  IMAD.MOV R6, RZ, RZ, -R6 ;  /* 0x000000ffff067224 */ /* 0x000fc600078e0a06 */
[----:B------:R0:W-:Y:S04]  /*84a0*/  STL [R1+0x28], R0 ;  /* 0x0000280001007387 */ /* 0x0001e80000100800 */
[----:B------:R-:W2:Y:S01]  /*84b0*/  LDL R12, [R1+0x4078] ;  /* 0x00407800010c7983 */ /* 0x000ea20000100800 */
[----:B---3--:R-:W-:-:S03]  /*84c0*/  IABS R3, R10 ;  /* 0x0000000a00037213 */ /* 0x008fc60000000000 */
[----:B------:R-:W3:Y:S02]  /*84d0*/  LDL R10, [R1+0x406c] ;  /* 0x00406c00010a7983 */ /* 0x000ee40000100800 */
[C---:B------:R-:W-:Y:S01]  /*84e0*/  IMAD.HI.U32 R7, R28.reuse, R3, RZ ;  /* 0x000000031c077227 */ /* 0x040fe200078e00ff */
[----:B-1----:R-:W-:Y:S02]  /*84f0*/  IABS R2, R13 ;  /* 0x0000000d00027213 */ /* 0x002fe40000000000 */
[----:B------:R-:W3:Y:S01]  /*8500*/  LDL R13, [R1+0x4070] ;  /* 0x00407000010d7983 */ /* 0x000ee20000100800 */
[----:B0-----:R-:W-:Y:S02]  /*8510*/  IABS R0, R14 ;  /* 0x0000000e00007213 */ /* 0x001fe40000000000 */
[----:B------:R-:W-:-:S04]  /*8520*/  IMAD.HI.U32 R8, R28, R2, RZ ;  /* 0x000000021c087227 */ /* 0x000fc800078e00ff */
[----:B------:R-:W-:Y:S02]  /*8530*/  IMAD R14, R29, R6, R4 ;  /* 0x000000061d0e7224 */ /* 0x000fe400078e0204 */
[----:B------:R-:W-:Y:S02]  /*8540*/  IMAD.MOV R4, RZ, RZ, -R7 ;  /* 0x000000ffff047224 */ /* 0x000fe400078e0a07 */
[----:B------:R-:W-:-:S04]  /*8550*/  IMAD.HI.U32 R9, R28, R0, RZ ;  /* 0x000000001c097227 */ /* 0x000fc800078e00ff */
[----:B------:R-:W-:Y:S02]  /*8560*/  IMAD.MOV R7, RZ, RZ, -R8 ;  /* 0x000000ffff077224 */ /* 0x000fe400078e0a08 */
[C---:B------:R-:W-:Y:S02]  /*8570*/  IMAD R4, R29.reuse, R4, R3 ;  /* 0x000000041d047224 */ /* 0x040fe400078e0203 */
[----:B------:R-:W-:Y:S02]  /*8580*/  IMAD.MOV R8, RZ, RZ, -R9 ;  /* 0x000000ffff087224 */ /* 0x000fe400078e0a09 */
[C---:B------:R-:W-:Y:S01]  /*8590*/  IMAD R2, R29.reuse, R7, R2 ;  /* 0x000000071d027224 */ /* 0x040fe200078e0202 */
[----:B------:R0:W-:Y:S01]  /*85a0*/  STL [R1+0x24], R14 ;  /* 0x0000240e01007387 */ /* 0x0001e20000100800 */
[----:B------:R-:W-:Y:S01]  /*85b0*/  IMAD R3, R29, R8, R0 ;  /* 0x000000081d037224 */ /* 0x000fe200078e0200 */
[----:B----4-:R-:W-:-:S05]  /*85c0*/  IABS R5, R15 ;  /* 0x0000000f00057213 */ /* 0x010fca0000000000 */
[----:B------:R-:W-:Y:S01]  /*85d0*/  IMAD.HI.U32 R6, R28, R5, RZ ;  /* 0x000000051c067227 */ /* 0x000fe200078e00ff */
[----:B------:R-:W-:Y:S03]  /*85e0*/  STL [R1+0x20], R4 ;  /* 0x0000200401007387 */ /* 0x000fe60000100800 */
[----:B------:R-:W-:Y:S01]  /*85f0*/  IMAD.MOV R6, RZ, RZ, -R6 ;  /* 0x000000ffff067224 */ /* 0x000fe200078e0a06 */
[----:B------:R1:W-:Y:S04]  /*8600*/  STL [R1+0x1c], R2 ;  /* 0x00001c0201007387 */ /* 0x0003e80000100800 */
[----:B------:R-:W-:Y:S04]  /*8610*/  STL [R1+0x18], R3 ;  /* 0x0000180301007387 */ /* 0x000fe80000100800 */
[----:B0-----:R-:W4:Y:S01]  /*8620*/  LDL R14, [R1+0x4068] ;  /* 0x00406800010e7983 */ /* 0x001f220000100800 */
[----:B-1----:R-:W-:-:S03]  /*8630*/  IMAD R2, R29, R6, R5 ;  /* 0x000000061d027224 */ /* 0x002fc600078e0205 */
[----:B------:R-:W4:Y:S04]  /*8640*/  LDL R15, [R1+0x405c] ;  /* 0x00405c00010f7983 */ /* 0x000f280000100800 */
[----:B------:R0:W-:Y:S01]  /*8650*/  STL [R1+0x14], R2 ;  /* 0x0000140201007387 */ /* 0x0001e20000100800 */
[----:B--2---:R-:W-:-:S03]  /*8660*/  IABS R9, R11 ;  /* 0x0000000b00097213 */ /* 0x004fc60000000000 */
[----:B------:R-:W2:Y:S02]  /*8670*/  LDL R11, [R1+0x4060] ;  /* 0x00406000010b7983 */ /* 0x000ea40000100800 */
[----:B------:R-:W-:-:S04]  /*8680*/  IMAD.MOV.U32 R0, RZ, RZ, R9 ;  /* 0x000000ffff007224 */ /* 0x000fc800078e0009 */
[----:B------:R-:W-:-:S04]  /*8690*/  IMAD.HI.U32 R6, R28, R0, RZ ;  /* 0x000000001c067227 */ /* 0x000fc800078e00ff */
[----:B------:R-:W-:Y:S01]  /*86a0*/  IMAD.MOV R6, RZ, RZ, -R6 ;  /* 0x000000ffff067224 */ /* 0x000fe200078e0a06 */
[----:B0-----:R-:W-:Y:S02]  /*86b0*/  IABS R2, R19 ;  /* 0x0000001300027213 */ /* 0x001fe40000000000 */
[----:B------:R-:W-:-:S03]  /*86c0*/  IABS R3, R12 ;  /* 0x0000000c00037213 */ /* 0x000fc60000000000 */
[----:B------:R-:W-:-:S04]  /*86d0*/  IMAD.HI.U32 R7, R28, R2, RZ ;  /* 0x000000021c077227 */ /* 0x000fc800078e00ff */
[----:B------:R-:W-:-:S04]  /*86e0*/  IMAD.HI.U32 R8, R28, R3, RZ ;  /* 0x000000031c087227 */ /* 0x000fc800078e00ff */
[C---:B------:R-:W-:Y:S02]  /*86f0*/  IMAD R12, R29.reuse, R6, R0 ;  /* 0x000000061d0c7224 */ /* 0x040fe400078e0200 */
[----:B------:R-:W-:Y:S02]  /*8700*/  IMAD.MOV R0, RZ, RZ, -R7 ;  /* 0x000000ffff007224 */ /* 0x000fe400078e0a07 */
[----:B------:R-:W-:Y:S02]  /*8710*/  IMAD.MOV R7, RZ, RZ, -R8 ;  /* 0x000000ffff077224 */ /* 0x000fe400078e0a08 */
[C---:B------:R-:W-:Y:S02]  /*8720*/  IMAD R0, R29.reuse, R0, R2 ;  /* 0x000000001d007224 */ /* 0x040fe400078e0202 */
[----:B------:R-:W-:Y:S01]  /*8730*/  IMAD R3, R29, R7, R3 ;  /* 0x000000071d037224 */ /* 0x000fe200078e0203 */
[----:B---3--:R-:W-:Y:S02]  /*8740*/  IABS R4, R10 ;  /* 0x0000000a00047213 */ /* 0x008fe40000000000 */
[----:B------:R-:W3:Y:S03]  /*8750*/  LDL R10, [R1+0x4054] ;  /* 0x00405400010a7983 */ /* 0x000ee60000100800 */
[----:B------:R-:W-:Y:S01]  /*8760*/  IMAD.HI.U32 R9, R28, R4, RZ ;  /* 0x000000041c097227 */ /* 0x000fe200078e00ff */
[----:B------:R0:W-:Y:S01]  /*8770*/  STL [R1+0x10], R12 ;  /* 0x0000100c01007387 */ /* 0x0001e20000100800 */
[----:B------:R-:W-:-:S02]  /*8780*/  IABS R5, R13 ;  /* 0x0000000d00057213 */ /* 0x000fc40000000000 */
[----:B------:R-:W-:Y:S01]  /*8790*/  IMAD.MOV R8, RZ, RZ, -R9 ;  /* 0x000000ffff087224 */ /* 0x000fe200078e0a09 */
[----:B0-----:R-:W3:Y:S02]  /*87a0*/  LDL R12, [R1+0x4058] ;  /* 0x00405800010c7983 */ /* 0x001ee40000100800 */
[----:B------:R-:W-:Y:S01]  /*87b0*/  IMAD.HI.U32 R6, R28, R5, RZ ;  /* 0x000000051c067227 */ /* 0x000fe200078e00ff */
[----:B------:R-:W-:-:S03]  /*87c0*/  IABS R9, R61 ;  /* 0x0000003d00097213 */ /* 0x000fc60000000000 */
[----:B------:R-:W-:Y:S02]  /*87d0*/  IMAD.MOV R6, RZ, RZ, -R6 ;  /* 0x000000ffff067224 */ /* 0x000fe400078e0a06 */
[C---:B------:R-:W-:Y:S02]  /*87e0*/  IMAD R2, R29.reuse, R8, R4 ;  /* 0x000000081d027224 */ /* 0x040fe400078e0204 */
[----:B------:R-:W-:Y:S01]  /*87f0*/  IMAD R61, R29, R6, R5 ;  /* 0x000000061d3d7224 */ /* 0x000fe200078e0205 */
[----:B------:R0:W-:Y:S04]  /*8800*/  STL [R1+0xc], R0 ;  /* 0x00000c0001007387 */ /* 0x0001e80000100800 */
[----:B------:R-:W-:Y:S04]  /*8810*/  STL [R1+0x8], R3 ;  /* 0x0000080301007387 */ /* 0x000fe80000100800 */
[----:B------:R4:W-:Y:S04]  /*8820*/  STL [R1+0x4], R2 ;  /* 0x0000040201007387 */ /* 0x0009e80000100800 */
[----:B------:R-:W-:Y:S04]  /*8830*/  STL [R1+0x4690], R61 ;  /* 0x0046903d01007387 */ /* 0x000fe80000100800 */
[----:B------:R-:W3:Y:S01]  /*8840*/  LDL R13, [R1+0x404c] ;  /* 0x00404c00010d7983 */ /* 0x000ee20000100800 */
[----:B0-----:R-:W-:-:S04]  /*8850*/  IMAD.MOV.U32 R0, RZ, RZ, R9 ;  /* 0x000000ffff007224 */ /* 0x001fc800078e0009 */
[----:B------:R-:W-:Y:S01]  /*8860*/  IMAD.HI.U32 R6, R28, R0, RZ ;  /* 0x000000001c067227 */ /* 0x000fe200078e00ff */
[----:B----4-:R-:W-:Y:S02]  /*8870*/  IABS R2, R14 ;  /* 0x0000000e00027213 */ /* 0x010fe40000000000 */
[----:B------:R-:W4:Y:S01]  /*8880*/  LDL R14, [R1+0x4050] ;  /* 0x00405000010e7983 */ /* 0x000f220000100800 */
[----:B------:R-:W-:-:S03]  /*8890*/  IABS R3, R15 ;  /* 0x0000000f00037213 */ /* 0x000fc60000000000 */
[----:B------:R-:W4:Y:S01]  /*88a0*/  LDL R15, [R1+0x4048] ;  /* 0x00404800010f7983 */ /* 0x000f220000100800 */
[----:B--2---:R-:W-:-:S03]  /*88b0*/  IABS R4, R11 ;  /* 0x0000000b00047213 */ /* 0x004fc60000000000 */
[----:B------:R-:W2:Y:S01]  /*88c0*/  LDL R11, [R1+0x4044] ;  /* 0x00404400010b7983 */ /* 0x000ea20000100800 */
[----:B------:R-:W-:-:S04]  /*88d0*/  IMAD.MOV R6, RZ, RZ, -R6 ;  /* 0x000000ffff067224 */ /* 0x000fc800078e0a06 */
[----:B------:R-:W-:-:S05]  /*88e0*/  IMAD R0, R29, R6, R0 ;  /* 0x000000061d007224 */ /* 0x000fca00078e0200 */
[----:B------:R0:W-:Y:S04]  /*88f0*/  STL [R1+0x4694], R0 ;  /* 0x0046940001007387 */ /* 0x0001e80000100800 */
[----:B------:R-:W2:Y:S01]  /*8900*/  LDL R23, [R1+0x403c] ;  /* 0x00403c0001177983 */ /* 0x000ea20000100800 */
[----:B------:R-:W-:-:S04]  /*8910*/  IMAD.HI.U32 R8, R28, R2, RZ ;  /* 0x000000021c087227 */ /* 0x000fc800078e00ff */
[----:B------:R-:W-:-:S04]  /*8920*/  IMAD.HI.U32 R9, R28, R3, RZ ;  /* 0x000000031c097227 */ /* 0x000fc800078e00ff */
[----:B------:R-:W-:Y:S02]  /*8930*/  IMAD.MOV R6, RZ, RZ, -R8 ;  /* 0x000000ffff067224 */ /* 0x000fe400078e0a08 */
[----:B------:R-:W-:Y:S02]  /*8940*/  IMAD.MOV R8, RZ, RZ, -R9 ;  /* 0x000000ffff087224 */ /* 0x000fe400078e0a09 */
[C---:B------:R-:W-:Y:S02]  /*8950*/  IMAD R2, R29.reuse, R6, R2 ;  /* 0x000000061d027224 */ /* 0x040fe400078e0202 */
[----:B------:R-:W-:-:S03]  /*8960*/  IMAD R3, R29, R8, R3 ;  /* 0x000000081d037224 */ /* 0x000fc600078e0203 */
[----:B------:R-:W-:Y:S04]  /*8970*/  STL [R1+0x4698], R2 ;  /* 0x0046980201007387 */ /* 0x000fe80000100800 */
[----:B------:R-:W-:Y:S01]  /*8980*/  STL [R1+0x469c], R3 ;  /* 0x00469c0301007387 */ /* 0x000fe20000100800 */
[----:B---3--:R-:W-:Y:S01]  /*8990*/  IABS R5, R10 ;  /* 0x0000000a00057213 */ /* 0x008fe20000000000 */
[----:B------:R-:W-:-:S04]  /*89a0*/  IMAD.HI.U32 R10, R28, R4, RZ ;  /* 0x000000041c0a7227 */ /* 0x000fc800078e00ff */
[----:B------:R-:W-:-:S04]  /*89b0*/  IMAD.HI.U32 R7, R28, R5, RZ ;  /* 0x000000051c077227 */ /* 0x000fc800078e00ff */
[----:B------:R-:W-:Y:S02]  /*89c0*/  IMAD.MOV R9, RZ, RZ, -R10 ;  /* 0x000000ffff097224 */ /* 0x000fe400078e0a0a */
[----:B------:R-:W-:Y:S02]  /*89d0*/  IMAD.MOV R7, RZ, RZ, -R7 ;  /* 0x000000ffff077224 */ /* 0x000fe400078e0a07 */
[C---:B------:R-:W-:Y:S01]  /*89e0*/  IMAD R4, R29.reuse, R9, R4 ;  /* 0x000000091d047224 */ /* 0x040fe200078e0204 */
[----:B------:R-:W-:Y:S01]  /*89f0*/  IABS R10, R12 ;  /* 0x0000000c000a7213 */ /* 0x000fe20000000000 */
[----:B------:R-:W-:-:S03]  /*8a00*/  IMAD R5, R29, R7, R5 ;  /* 0x000000071d057224 */ /* 0x000fc600078e0205 */
[----:B------:R-:W-:Y:S01]  /*8a10*/  STL [R1+0x46a0], R4 ;  /* 0x0046a00401007387 */ /* 0x000fe20000100800 */
[----:B------:R-:W-:-:S03]  /*8a20*/  IMAD.MOV.U32 R6, RZ, RZ, R10 ;  /* 0x000000ffff067224 */ /* 0x000fc600078e000a */
[----:B------:R-:W-:Y:S04]  /*8a30*/  STL [R1+0x467c], R5 ;  /* 0x00467c0501007387 */ /* 0x000fe80000100800 */
[----:B------:R-:W3:Y:S04]  /*8a40*/  LDL R16, [R1+0x4040] ;  /* 0x0040400001107983 */ /* 0x000ee80000100800 */
[----:B------:R-:W3:Y:S04]  /*8a50*/  LDL R17, [R1+0x4034] ;  /* 0x0040340001117983 */ /* 0x000ee80000100800 */
[----:B------:R-:W3:Y:S04]  /*8a60*/  LDL R18, [R1+0x4038] ;  /* 0x0040380001127983 */ /* 0x000ee80000100800 */
[----:B------:R-:W3:Y:S01]  /*8a70*/  LDL R19, [R1+0x402c] ;  /* 0x00402c0001137983 */ /* 0x000ee20000100800 */
[----:B------:R-:W-:-:S05]  /*8a80*/  IABS R7, R13 ;  /* 0x0000000d00077213 */ /* 0x000fca0000000000 */
[----:B------:R-:W-:Y:S01]  /*8a90*/  IMAD.HI.U32 R13, R28, R7, RZ ;  /* 0x000000071c0d7227 */ /* 0x000fe200078e00ff */
[----:B----4-:R-:W-:Y:S02]  /*8aa0*/  IABS R8, R14 ;  /* 0x0000000e00087213 */ /* 0x010fe40000000000 */
[----:B------:R-:W-:-:S03]  /*8ab0*/  IABS R10, R15 ;  /* 0x0000000f000a7213 */ /* 0x000fc60000000000 */
[----:B------:R-:W-:Y:S01]  /*8ac0*/  IMAD.HI.U32 R14, R28, R8, RZ ;  /* 0x000000081c0e7227 */ /* 0x000fe200078e00ff */
[----:B--2---:R-:W-:-:S03]  /*8ad0*/  IABS R9, R11 ;  /* 0x0000000b00097213 */ /* 0x004fc60000000000 */
[----:B------:R-:W-:-:S04]  /*8ae0*/  IMAD.HI.U32 R11, R28, R6, RZ ;  /* 0x000000061c0b7227 */ /* 0x000fc800078e00ff */
[----:B------:R-:W-:Y:S02]  /*8af0*/  IMAD.MOV R11, RZ, RZ, -R11 ;  /* 0x000000ffff0b7224 */ /* 0x000fe400078e0a0b */
[----:B------:R-:W-:-:S04]  /*8b00*/  IMAD.HI.U32 R15, R28, R9, RZ ;  /* 0x000000091c0f7227 */ /* 0x000fc800078e00ff */
[----:B------:R-:W-:Y:S02]  /*8b10*/  IMAD R6, R29, R11, R6 ;  /* 0x0000000b1d067224 */ /* 0x000fe400078e0206 */
[----:B------:R-:W-:-:S04]  /*8b20*/  IMAD.HI.U32 R12, R28, R10, RZ ;  /* 0x0000000a1c0c7227 */ /* 0x000fc800078e00ff */
[----:B------:R-:W-:Y:S02]  /*8b30*/  IMAD.MOV R11, RZ, RZ, -R13 ;  /* 0x000000ffff0b7224 */ /* 0x000fe400078e0a0d */
[----:B------:R-:W-:Y:S02]  /*8b40*/  IMAD.MOV R13, RZ, RZ, -R14 ;  /* 0x000000ffff0d7224 */ /* 0x000fe400078e0a0e */
[----:B------:R-:W-:Y:S01]  /*8b50*/  IMAD.MOV R14, RZ, RZ, -R15 ;  /* 0x000000ffff0e7224 */ /* 0x000fe200078e0a0f */
[----:B------:R-:W-:Y:S01]  /*8b60*/  STL [R1+0x4680], R6 ;  /* 0x0046800601007387 */ /* 0x000fe20000100800 */
[----:B------:R-:W-:Y:S02]  /*8b70*/  IMAD.MOV R12, RZ, RZ, -R12 ;  /* 0x000000ffff0c7224 */ /* 0x000fe400078e0a0c */
[C---:B------:R-:W-:Y:S01]  /*8b80*/  IMAD R7, R29.reuse, R11, R7 ;  /* 0x0000000b1d077224 */ /* 0x040fe200078e0207 */
[----:B------:R-:W2:Y:S01]  /*8b90*/  LDL R24, [R1+0x4030] ;  /* 0x0040300001187983 */ /* 0x000ea20000100800 */
[----:B------:R-:W-:-:S02]  /*8ba0*/  IMAD R8, R29, R13, R8 ;  /* 0x0000000d1d087224 */ /* 0x000fc400078e0208 */
[C---:B------:R-:W-:Y:S02]  /*8bb0*/  IMAD R9, R29.reuse, R14, R9 ;  /* 0x0000000e1d097224 */ /* 0x040fe400078e0209 */
[----:B------:R-:W-:Y:S01]  /*8bc0*/  IMAD R10, R29, R12, R10 ;  /* 0x0000000c1d0a7224 */ /* 0x000fe200078e020a */
[----:B------:R-:W-:Y:S04]  /*8bd0*/  STL [R1+0x4684], R7 ;  /* 0x0046840701007387 */ /* 0x000fe80000100800 */
[----:B------:R1:W-:Y:S04]  /*8be0*/  STL [R1+0x4688], R8 ;  /* 0x0046880801007387 */ /* 0x0003e80000100800 */
[----:B------:R-:W-:Y:S04]  /*8bf0*/  STL [R1+0x468c], R9 ;  /* 0x00468c0901007387 */ /* 0x000fe80000100800 */
[----:B------:R-:W-:Y:S04]  /*8c00*/  STL [R1+0x46a4], R10 ;  /* 0x0046a40a01007387 */ /* 0x000fe80000100800 */
[----:B------:R-:W4:Y:S01]  /*8c10*/  LDL R21, [R1+0x4028] ;  /* 0x0040280001157983 */ /* 0x000f220000100800 */
[----:B------:R-:W-:-:S03]  /*8c20*/  IABS R15, R23 ;  /* 0x00000017000f7213 */ /* 0x000fc60000000000 */
[----:B------:R-:W4:Y:S04]  /*8c30*/  LDL R25, [R1+0x4024] ;  /* 0x0040240001197983 */ /* 0x000f280000100800 */
[----:B------:R-:W4:Y:S01]  /*8c40*/  LDL R23, [R1+0x401c] ;  /* 0x00401c0001177983 */ /* 0x000f220000100800 */
[----:B------:R-:W-:-:S03]  /*8c50*/  IMAD.MOV.U32 R11, RZ, RZ, R15 ;  /* 0x000000ffff0b7224 */ /* 0x000fc600078e000f */
[----:B------:R-:W4:Y:S01]  /*8c60*/  LDL R22, [R1+0x4020] ;  /* 0x0040200001167983 */ /* 0x000f220000100800 */
[----:B---3--:R-:W-:Y:S01]  /*8c70*/  IABS R12, R16 ;  /* 0x00000010000c7213 */ /* 0x008fe20000000000 */
[----:B------:R-:W-:Y:S01]  /*8c80*/  IMAD.HI.U32 R16, R28, R11, RZ ;  /* 0x0000000b1c107227 */ /* 0x000fe200078e00ff */
[----:B------:R-:W-:-:S03]  /*8c90*/  IABS R13, R17 ;  /* 0x00000011000d7213 */ /* 0x000fc60000000000 */
[----:B------:R-:W-:Y:S01]  /*8ca0*/  IMAD.MOV R16, RZ, RZ, -R16 ;  /* 0x000000ffff107224 */ /* 0x000fe200078e0a10 */
[----:B------:R-:W-:Y:S01]  /*8cb0*/  IABS R14, R18 ;  /* 0x00000012000e7213 */ /* 0x000fe20000000000 */
[----:B------:R-:W-:Y:S01]  /*8cc0*/  IMAD.HI.U32 R18, R28, R12, RZ ;  /* 0x0000000c1c127227 */ /* 0x000fe200078e00ff */
[----:B------:R-:W-:-:S03]  /*8cd0*/  IABS R15, R19 ;  /* 0x00000013000f7213 */ /* 0x000fc60000000000 */
[----:B------:R-:W-:-:S04]  /*8ce0*/  IMAD.HI.U32 R19, R28, R13, RZ ;  /* 0x0000000d1c137227 */ /* 0x000fc800078e00ff */
        /* <DEDUP_REMOVED lines=9> */
[----:B------:R-:W3:Y:S01]  /*8d80*/  LDL R32, [R1+0x4014] ;  /* 0x0040140001207983 */ /* 0x000ee20000100800 */
[----:B------:R-:W-:-:S02]  /*8d90*/  IMAD R13, R29, R18, R13 ;  /* 0x000000121d0d7224 */ /* 0x000fc400078e020d */
[C---:B------:R-:W-:Y:S02]  /*8da0*/  IMAD R14, R29.reuse, R19, R14 ;  /* 0x000000131d0e7224 */ /* 0x040fe400078e020e */
[----:B------:R-:W-:Y:S01]  /*8db0*/  IMAD R15, R29, R17, R15 ;  /* 0x000000111d0f7224 */ /* 0x000fe200078e020f */
[----:B------:R-:W-:Y:S04]  /*8dc0*/  STL [R1+0x46ac], R12 ;  /* 0x0046ac0c01007387 */ /* 0x000fe80000100800 */
[----:B------:R-:W-:Y:S04]  /*8dd0*/  STL [R1+0x46b0], R13 ;  /* 0x0046b00d01007387 */ /* 0x000fe80000100800 */
[----:B------:R-:W-:Y:S04]  /*8de0*/  STL [R1+0x46b4], R14 ;  /* 0x0046b40e01007387 */ /* 0x000fe80000100800 */
[----:B------:R0:W-:Y:S04]  /*8df0*/  STL [R1+0x46b8], R15 ;  /* 0x0046b80f01007387 */ /* 0x0001e80000100800 */
[----:B------:R-:W3:Y:S04]  /*8e00*/  LDL R30, [R1+0x400c] ;  /* 0x00400c00011e7983 */ /* 0x000ee80000100800 */
[----:B------:R-:W3:Y:S04]  /*8e10*/  LDL R34, [R1+0x4018] ;  /* 0x0040180001227983 */ /* 0x000ee80000100800 */
[----:B------:R-:W3:Y:S04]  /*8e20*/  LDL R35, [R1+0x4010] ;  /* 0x0040100001237983 */ /* 0x000ee80000100800 */
[----:B------:R-:W3:Y:S01]  /*8e30*/  LDL R31, [R1+0x4004] ;  /* 0x00400400011f7983 */ /* 0x000ee20000100800 */
[----:B--2---:R-:W-:-:S05]  /*8e40*/  IABS R20, R24 ;  /* 0x0000001800147213 */ /* 0x004fca0000000000 */
[----:B------:R-:W-:Y:S01]  /*8e50*/  IMAD.MOV.U32 R16, RZ, RZ, R20 ;  /* 0x000000ffff107224 */ /* 0x000fe200078e0014 */
[----:B----4-:R-:W-:-:S03]  /*8e60*/  IABS R18, R21 ;  /* 0x0000001500127213 */ /* 0x010fc60000000000 */
[----:B------:R-:W-:Y:S01]  /*8e70*/  IMAD.HI.U32 R21, R28, R16, RZ ;  /* 0x000000101c157227 */ /* 0x000fe200078e00ff */
[----:B------:R-:W-:-:S03]  /*8e80*/  IABS R17, R25 ;  /* 0x0000001900117213 */ /* 0x000fc60000000000 */
[----:B------:R-:W-:Y:S01]  /*8e90*/  IMAD.MOV R21, RZ, RZ, -R21 ;  /* 0x000000ffff157224 */ /* 0x000fe200078e0a15 */
[----:B------:R-:W-:-:S03]  /*8ea0*/  IABS R20, R23 ;  /* 0x0000001700147213 */ /* 0x000fc60000000000 */
[----:B------:R-:W-:Y:S02]  /*8eb0*/  IMAD R16, R29, R21, R16 ;  /* 0x000000151d107224 */ /* 0x000fe400078e0210 */
[----:B------:R-:W-:-:S03]  /*8ec0*/  IMAD.HI.U32 R23, R28, R17, RZ ;  /* 0x000000111c177227 */ /* 0x000fc600078e00ff */
[----:B------:R-:W-:Y:S01]  /*8ed0*/  STL [R1+0x46bc], R16 ;  /* 0x0046bc1001007387 */ /* 0x000fe20000100800 */
[----:B------:R-:W-:-:S03]  /*8ee0*/  IMAD.MOV R21, RZ, RZ, -R23 ;  /* 0x000000ffff157224 */ /* 0x000fc600078e0a17 */
[----:B------:R-:W2:Y:S01]  /*8ef0*/  LDL R43, [R1+0x4008] ;  /* 0x00400800012b7983 */ /* 0x000ea20000100800 */
[----:B------:R-:W-:-:S05]  /*8f00*/  IMAD R17, R29, R21, R17 ;  /* 0x000000151d117224 */ /* 0x000fca00078e0211 */
[----:B------:R4:W-:Y:S04]  /*8f10*/  STL [R1+0x46c0], R17 ;  /* 0x0046c01101007387 */ /* 0x0009e80000100800 */
[----:B------:R-:W4:Y:S04]  /*8f20*/  LDL R36, [R1+0x3ffc] ;  /* 0x003ffc0001247983 */ /* 0x000f280000100800 */
[----:B------:R-:W4:Y:S04]  /*8f30*/  LDL R37, [R1+0x4000] ;  /* 0x0040000001257983 */ /* 0x000f280000100800 */
[----:B------:R-:W4:Y:S04]  /*8f40*/  LDL R38, [R1+0x3ff4] ;  /* 0x003ff40001267983 */ /* 0x000f280000100800 */
[----:B------:R-:W4:Y:S04]  /*8f50*/  LDL R39, [R1+0x3ff8] ;  /* 0x003ff80001277983 */ /* 0x000f280000100800 */
[----:B------:R-:W4:Y:S04]  /*8f60*/  LDL R46, [R1+0x3fec] ;  /* 0x003fec00012e7983 */ /* 0x000f280000100800 */
[----:B------:R-:W4:Y:S04]  /*8f70*/  LDL R47, [R1+0x3ff0] ;  /* 0x003ff000012f7983 */ /* 0x000f280000100800 */
[----:B------:R-:W4:Y:S04]  /*8f80*/  LDL R41, [R1+0x3fe4] ;  /* 0x003fe40001297983 */ /* 0x000f280000100800 */
[----:B------:R-:W4:Y:S04]  /*8f90*/  LDL R42, [R1+0x3fe8] ;  /* 0x003fe800012a7983 */ /* 0x000f280000100800 */
[----:B------:R-:W4:Y:S01]  /*8fa0*/  LDL R51, [R1+0x3fe0] ;  /* 0x003fe00001337983 */ /* 0x000f220000100800 */
[----:B------:R-:W-:Y:S01]  /*8fb0*/  IABS R19, R22 ;  /* 0x0000001600137213 */ /* 0x000fe20000000000 */
[----:B------:R-:W-:-:S02]  /*8fc0*/  IMAD.HI.U32 R24, R28, R18, RZ ;  /* 0x000000121c187227 */ /* 0x000fc400078e00ff */
[----:B------:R-:W4:Y:S02]  /*8fd0*/  LDL R49, [R1+0x3fd4] ;  /* 0x003fd40001317983 */ /* 0x000f240000100800 */
[C---:B------:R-:W-:Y:S02]  /*8fe0*/  IMAD.HI.U32 R25, R28.reuse, R19, RZ ;  /* 0x000000131c197227 */ /* 0x040fe400078e00ff */
[----:B------:R-:W4:Y:S02]  /*8ff0*/  LDL R50, [R1+0x3fc8] ;  /* 0x003fc80001327983 */ /* 0x000f240000100800 */
[----:B------:R-:W-:Y:S02]  /*9000*/  IMAD.MOV R23, RZ, RZ, -R24 ;  /* 0x000000ffff177224 */ /* 0x000fe400078e0a18 */
[----:B------:R-:W-:Y:S01]  /*9010*/  IMAD.MOV R24, RZ, RZ, -R25 ;  /* 0x000000ffff187224 */ /* 0x000fe200078e0a19 */
[----:B------:R-:W4:Y:S01]  /*9020*/  LDL R52, [R1+0x3fcc] ;  /* 0x003fcc0001347983 */ /* 0x000f220000100800 */
[----:B------:R-:W-:-:S03]  /*9030*/  IMAD.HI.U32 R22, R28, R20, RZ ;  /* 0x000000141c167227 */ /* 0x000fc600078e00ff */
[----:B------:R-:W4:Y:S01]  /*9040*/  LDL R53, [R1+0x3fc4] ;  /* 0x003fc40001357983 */ /* 0x000f220000100800 */
[----:B------:R-:W-:Y:S02]  /*9050*/  IMAD.MOV R22, RZ, RZ, -R22 ;  /* 0x000000ffff167224 */ /* 0x000fe400078e0a16 */
[C---:B------:R-:W-:Y:S01]  /*9060*/  IMAD R19, R29.reuse, R24, R19 ;  /* 0x000000181d137224 */ /* 0x040fe200078e0213 */
[----:B------:R-:W4:Y:S01]  /*9070*/  LDL R54, [R1+0x3fbc] ;  /* 0x003fbc0001367983 */ /* 0x000f220000100800 */
[C---:B------:R-:W-:Y:S02]  /*9080*/  IMAD R20, R29.reuse, R22, R20 ;  /* 0x000000161d147224 */ /* 0x040fe400078e0214 */
[----:B------:R-:W-:Y:S01]  /*9090*/  IMAD R18, R29, R23, R18 ;  /* 0x000000171d127224 */ /* 0x000fe200078e0212 */
[----:B------:R-:W4:Y:S04]  /*90a0*/  LDL R55, [R1+0x3fb8] ;  /* 0x003fb80001377983 */ /* 0x000f280000100800 */
[----:B0-----:R-:W4:Y:S01]  /*90b0*/  LDL R0, [R1+0x3fb4] ;  /* 0x003fb40001007983 */ /* 0x001f220000100800 */
[----:B---3--:R-:W-:-:S05]  /*90c0*/  IABS R25, R32 ;  /* 0x0000002000197213 */ /* 0x008fca0000000000 */
[----:B------:R-:W-:Y:S01]  /*90d0*/  IMAD.MOV.U32 R21, RZ, RZ, R25 ;  /* 0x000000ffff157224 */ /* 0x000fe200078e0019 */
[----:B------:R-:W-:-:S03]  /*90e0*/  IABS R24, R30 ;  /* 0x0000001e00187213 */ /* 0x000fc60000000000 */
[----:B------:R-:W-:Y:S01]  /*90f0*/  IMAD.HI.U32 R30, R28, R21, RZ ;  /* 0x000000151c1e7227 */ /* 0x000fe200078e00ff */
[----:B------:R-:W-:-:S03]  /*9100*/  IABS R22, R34 ;  /* 0x0000002200167213 */ /* 0x000fc60000000000 */
[----:B------:R-:W-:Y:S01]  /*9110*/  IMAD.MOV R30, RZ, RZ, -R30 ;  /* 0x000000ffff1e7224 */ /* 0x000fe200078e0a1e */
[----:B------:R-:W-:Y:S01]  /*9120*/  IABS R23, R35 ;  /* 0x0000002300177213 */ /* 0x000fe20000000000 */
[----:B------:R-:W-:-:S04]  /*9130*/  IMAD.HI.U32 R32, R28, R22, RZ ;  /* 0x000000161c207227 */ /* 0x000fc800078e00ff */
[----:B------:R-:W-:-:S04]  /*9140*/  IMAD.HI.U32 R34, R28, R23, RZ ;  /* 0x000000171c227227 */ /* 0x000fc800078e00ff */
[----:B------:R-:W-:-:S04]  /*9150*/  IMAD.HI.U32 R35, R28, R24, RZ ;  /* 0x000000181c237227 */ /* 0x000fc800078e00ff */
[----:B------:R-:W-:Y:S02]  /*9160*/  IMAD R21, R29, R30, R21 ;  /* 0x0000001e1d157224 */ /* 0x000fe400078e0215 */
[----:B------:R-:W-:Y:S02]  /*9170*/  IMAD.MOV R30, RZ, RZ, -R32 ;  /* 0x000000ffff1e7224 */ /* 0x000fe400078e0a20 */
[----:B------:R-:W-:Y:S02]  /*9180*/  IMAD.MOV R32, RZ, RZ, -R34 ;  /* 0x000000ffff207224 */ /* 0x000fe400078e0a22 */
[----:B------:R-:W-:-:S04]  /*9190*/  IMAD.MOV R34, RZ, RZ, -R35 ;  /* 0x000000ffff227224 */ /* 0x000fc800078e0a23 */
[C---:B------:R-:W-:Y:S02]  /*91a0*/  IMAD R24, R29.reuse, R34, R24 ;  /* 0x000000221d187224 */ /* 0x040fe400078e0218 */
[C---:B------:R-:W-:Y:S02]  /*91b0*/  IMAD R22, R29.reuse, R30, R22 ;  /* 0x0000001e1d167224 */ /* 0x040fe400078e0216 */
[----:B------:R-:W-:Y:S01]  /*91c0*/  IMAD R23, R29, R32, R23 ;  /* 0x000000201d177224 */ /* 0x000fe200078e0217 */
[----:B--2---:R-:W-:Y:S02]  /*91d0*/  IABS R35, R43 ;  /* 0x0000002b00237213 */ /* 0x004fe40000000000 */
[----:B------:R-:W2:Y:S03]  /*91e0*/  LDL R43, [R1+0x3fdc] ;  /* 0x003fdc00012b7983 */ /* 0x000ea60000100800 */
[----:B------:R-:W-:-:S04]  /*91f0*/  IMAD.MOV.U32 R34, RZ, RZ, R35 ;  /* 0x000000ffff227224 */ /* 0x000fc800078e0023 */
[C---:B------:R-:W-:Y:S01]  /*9200*/  IMAD.HI.U32 R30, R28.reuse, R34, RZ ;  /* 0x000000221c1e7227 */ /* 0x040fe200078e00ff */
[----:B----4-:R-:W-:Y:S02]  /*9210*/  IABS R35, R36 ;  /* 0x0000002400237213 */ /* 0x010fe40000000000 */
[----:B------:R-:W-:Y:S01]  /*9220*/  IABS R36, R37 ;  /* 0x0000002500247213 */ /* 0x000fe20000000000 */
[----:B------:R-:W-:Y:S01]  /*9230*/  IMAD.MOV R30, RZ, RZ, -R30 ;  /* 0x000000ffff1e7224 */ /* 0x000fe200078e0a1e */
[----:B------:R-:W-:Y:S01]  /*9240*/  IABS R37, R38 ;  /* 0x0000002600257213 */ /* 0x000fe20000000000 */
[----:B------:R-:W-:Y:S01]  /*9250*/  IMAD.HI.U32 R32, R28, R35, RZ ;  /* 0x000000231c207227 */ /* 0x000fe200078e00ff */
[----:B------:R-:W-:-:S03]  /*9260*/  IABS R38, R39 ;  /* 0x0000002700267213 */ /* 0x000fc60000000000 */
[----:B------:R-:W-:-:S04]  /*9270*/  IMAD.HI.U32 R39, R28, R36, RZ ;  /* 0x000000241c277227 */ /* 0x000fc800078e00ff */
[----:B------:R-:W-:-:S04]  /*9280*/  IMAD.HI.U32 R40, R28, R37, RZ ;  /* 0x000000251c287227 */ /* 0x000fc800078e00ff */
[C---:B------:R-:W-:Y:S02]  /*9290*/  IMAD R34, R29.reuse, R30, R34 ;  /* 0x0000001e1d227224 */ /* 0x040fe400078e0222 */
[----:B------:R-:W-:Y:S02]  /*92a0*/  IMAD.MOV R30, RZ, RZ, -R32 ;  /* 0x000000ffff1e7224 */ /* 0x000fe400078e0a20 */
[----:B------:R-:W-:Y:S02]  /*92b0*/  IMAD.MOV R32, RZ, RZ, -R39 ;  /* 0x000000ffff207224 */ /* 0x000fe400078e0a27 */
[----:B------:R-:W-:Y:S01]  /*92c0*/  IMAD.MOV R39, RZ, RZ, -R40 ;  /* 0x000000ffff277224 */ /* 0x000fe200078e0a28 */
[----:B------:R-:W-:Y:S02]  /*92d0*/  IABS R40, R46 ;  /* 0x0000002e00287213 */ /* 0x000fe40000000000 */
[----:B------:R-:W3:Y:S01]  /*92e0*/  LDL R46, [R1+0x3fd8] ;  /* 0x003fd800012e7983 */ /* 0x000ee20000100800 */
[----:B------:R-:W-:-:S02]  /*92f0*/  IMAD R37, R29, R39, R37 ;  /* 0x000000271d257224 */ /* 0x000fc400078e0225 */
[----:B------:R-:W-:Y:S01]  /*9300*/  IMAD.MOV.U32 R39, RZ, RZ, R40 ;  /* 0x000000ffff277224 */ /* 0x000fe200078e0028 */
[----:B------:R-:W-:Y:S02]  /*9310*/  IABS R40, R47 ;  /* 0x0000002f00287213 */ /* 0x000fe40000000000 */
[----:B------:R-:W4:Y:S01]  /*9320*/  LDL R47, [R1+0x3fd0] ;  /* 0x003fd000012f7983 */ /* 0x000f220000100800 */
[----:B------:R-:W-:Y:S01]  /*9330*/  IMAD R35, R29, R30, R35 ;  /* 0x0000001e1d237224 */ /* 0x000fe200078e0223 */
[----:B------:R-:W-:Y:S01]  /*9340*/  IABS R41, R41 ;  /* 0x0000002900297213 */ /* 0x000fe20000000000 */
[----:B------:R-:W-:Y:S01]  /*9350*/  IMAD.HI.U32 R30, R28, R39, RZ ;  /* 0x000000271c1e7227 */ /* 0x000fe200078e00ff */
[----:B------:R-:W-:-:S03]  /*9360*/  IABS R42, R42 ;  /* 0x0000002a002a7213 */ /* 0x000fc60000000000 */
[----:B------:R-:W-:Y:S02]  /*9370*/  IMAD R36, R29, R32, R36 ;  /* 0x000000201d247224 */ /* 0x000fe400078e0224 */
[----:B------:R-:W-:Y:S02]  /*9380*/  IMAD.MOV R30, RZ, RZ, -R30 ;  /* 0x000000ffff1e7224 */ /* 0x000fe400078e0a1e */
[----:B------:R-:W-:-:S04]  /*9390*/  IMAD.HI.U32 R32, R28, R40, RZ ;  /* 0x000000281c207227 */ /* 0x000fc800078e00ff */
[----:B------:R-:W-:-:S04]  /*93a0*/  IMAD.HI.U32 R44, R28, R41, RZ ;  /* 0x000000291c2c7227 */ /* 0x000fc800078e00ff */
[----:B------:R-:W-:-:S04]  /*93b0*/  IMAD.HI.U32 R45, R28, R42, RZ ;  /* 0x0000002a1c2d7227 */ /* 0x000fc800078e00ff */
[C---:B------:R-:W-:Y:S02]  /*93c0*/  IMAD R39, R29.reuse, R30, R39 ;  /* 0x0000001e1d277224 */ /* 0x040fe400078e0227 */
[----:B------:R-:W-:Y:S02]  /*93d0*/  IMAD.MOV R30, RZ, RZ, -R32 ;  /* 0x000000ffff1e7224 */ /* 0x000fe400078e0a20 */
[----:B------:R-:W-:Y:S02]  /*93e0*/  IMAD.MOV R32, RZ, RZ, -R44 ;  /* 0x000000ffff207224 */ /* 0x000fe400078e0a2c */
[----:B------:R-:W-:Y:S01]  /*93f0*/  IMAD.MOV R44, RZ, RZ, -R45 ;  /* 0x000000ffff2c7224 */ /* 0x000fe200078e0a2d */
[----:B------:R-:W-:Y:S02]  /*9400*/  IABS R45, R51 ;  /* 0x00000033002d7213 */ /* 0x000fe40000000000 */
[----:B------:R-:W2:Y:S04]  /*9410*/  LDL R51, [R1+0x3fc0] ;  /* 0x003fc00001337983 */ /* 0x000ea80000100800 */
[----:B-1----:R-:W2:Y:S04]  /*9420*/  LDL.LU R8, [R1+0xf4] ;  /* 0x0000f40001087983 */ /* 0x002ea80000300800 */
[----:B------:R-:W2:Y:S04]  /*9430*/  LDL.LU R7, [R1+0xf0] ;  /* 0x0000f00001077983 */ /* 0x000ea80000300800 */
[----:B------:R-:W2:Y:S04]  /*9440*/  LDL.LU R6, [R1+0xec] ;  /* 0x0000ec0001067983 */ /* 0x000ea80000300800 */
[----:B------:R-:W2:Y:S04]  /*9450*/  LDL.LU R4, [R1+0xe8] ;  /* 0x0000e80001047983 */ /* 0x000ea80000300800 */
[----:B------:R-:W2:Y:S04]  /*9460*/  LDL.LU R3, [R1+0xe4] ;  /* 0x0000e40001037983 */ /* 0x000ea80000300800 */
[----:B------:R-:W2:Y:S04]  /*9470*/  LDL.LU R15, [R1+0xdc] ;  /* 0x0000dc00010f7983 */ /* 0x000ea80000300800 */
[----:B------:R-:W2:Y:S04]  /*9480*/  LDL.LU R14, [R1+0xd8] ;  /* 0x0000d800010e7983 */ /* 0x000ea80000300800 */
[----:B------:R-:W2:Y:S04]  /*9490*/  LDL.LU R13, [R1+0xd4] ;  /* 0x0000d400010d7983 */ /* 0x000ea80000300800 */
[----:B------:R-:W2:Y:S01]  /*94a0*/  LDL.LU R12, [R1+0xd0] ;  /* 0x0000d000010c7983 */ /* 0x000ea20000300800 */
[----:B------:R-:W-:-:S02]  /*94b0*/  IMAD R42, R29, R44, R42 ;  /* 0x0000002c1d2a7224 */ /* 0x000fc400078e022a */
[----:B------:R-:W-:Y:S01]  /*94c0*/  IMAD.MOV.U32 R44, RZ, RZ, R45 ;  /* 0x000000ffff2c7224 */ /* 0x000fe200078e002d */
[----:B------:R-:W-:Y:S01]  /*94d0*/  IABS R45, R49 ;  /* 0x00000031002d7213 */ /* 0x000fe20000000000 */
[C---:B------:R-:W-:Y:S01]  /*94e0*/  IMAD R40, R29.reuse, R30, R40 ;  /* 0x0000001e1d287224 */ /* 0x040fe200078e0228 */
[----:B------:R-:W-:Y:S01]  /*94f0*/  IABS R48, R50 ;  /* 0x0000003200307213 */ /* 0x000fe20000000000 */
[----:B------:R-:W-:Y:S01]  /*9500*/  IMAD.HI.U32 R30, R28, R44, RZ ;  /* 0x0000002c1c1e7227 */ /* 0x000fe200078e00ff */
[C---:B------:R-:W-:Y:S01]  /*9510*/  ISETP.GT.U32.AND P1, PT, R56.reuse, R26, PT ;  /* 0x0000001a3800720c */ /* 0x040fe20003f24070 */
[----:B------:R-:W2:Y:S02]  /*9520*/  LDL.LU R2, [R1+0xcc] ;  /* 0x0000cc0001027983 */ /* 0x000ea40000300800 */
[C---:B------:R-:W-:Y:S02]  /*9530*/  IMAD R41, R29.reuse, R32, R41 ;  /* 0x000000201d297224 */ /* 0x040fe400078e0229 */
[----:B------:R-:W-:Y:S01]  /*9540*/  IMAD.MOV R30, RZ, RZ, -R30 ;  /* 0x000000ffff1e7224 */ /* 0x000fe200078e0a1e */
[----:B------:R-:W-:Y:S01]  /*9550*/  ISETP.GT.U32.AND P0, PT, R56, R27, PT ;  /* 0x0000001b3800720c */ /* 0x000fe20003f04070 */
[----:B------:R-:W-:Y:S01]  /*9560*/  IMAD.HI.U32 R32, R28, R45, RZ ;  /* 0x0000002d1c207227 */ /* 0x000fe200078e00ff */
[----:B------:R-:W-:Y:S01]  /*9570*/  IABS R25, R31 ;  /* 0x0000001f00197213 */ /* 0x000fe20000000000 */
[----:B------:R-:W2:Y:S02]  /*9580*/  LDL.LU R61, [R1+0xc8] ;  /* 0x0000c800013d7983 */ /* 0x000ea40000300800 */
[----:B------:R-:W-:-:S02]  /*9590*/  IMAD R44, R29, R30, R44 ;  /* 0x0000001e1d2c7224 */ /* 0x000fc400078e022c */
[----:B------:R-:W-:-:S04]  /*95a0*/  IMAD.MOV R30, RZ, RZ, -R32 ;  /* 0x000000ffff1e7224 */ /* 0x000fc800078e0a20 */
[C---:B------:R-:W-:Y:S01]  /*95b0*/  IMAD R45, R29.reuse, R30, R45 ;  /* 0x0000001e1d2d7224 */ /* 0x040fe200078e022d */
[----:B------:R-:W-:Y:S01]  /*95c0*/  ISETP.GT.U32.AND P3, PT, R29, R33, PT ;  /* 0x000000211d00720c */ /* 0x000fe20003f64070 */
[----:B------:R-:W-:-:S04]  /*95d0*/  IMAD.HI.U32 R31, R28, R25, RZ ;  /* 0x000000191c1f7227 */ /* 0x000fc800078e00ff */
[--C-:B------:R-:W-:Y:S02]  /*95e0*/  @!P1 IMAD.IADD R26, R26, 0x1, -R56.reuse ;  /* 0x000000011a1a9824 */ /* 0x100fe400078e0a38 */
[----:B------:R-:W-:Y:S02]  /*95f0*/  @!P0 IMAD.IADD R27, R27, 0x1, -R56 ;  /* 0x000000011b1b8824 */ /* 0x000fe400078e0a38 */
[----:B------:R-:W-:-:S04]  /*9600*/  IMAD.MOV R31, RZ, RZ, -R31 ;  /* 0x000000ffff1f7224 */ /* 0x000fc800078e0a1f */
[----:B------:R-:W-:Y:S02]  /*9610*/  IMAD R25, R29, R31, R25 ;  /* 0x0000001f1d197224 */ /* 0x000fe400078e0219 */
[----:B------:R-:W-:-:S04]  /*9620*/  IMAD.HI.U32 R31, R28, R38, RZ ;  /* 0x000000261c1f7227 */ /* 0x000fc800078e00ff */
[----:B------:R-:W-:Y:S02]  /*9630*/  @!P3 IMAD.IADD R33, R33, 0x1, -R29 ;  /* 0x000000012121b824 */ /* 0x000fe400078e0a1d */
[----:B------:R-:W-:-:S04]  /*9640*/  IMAD.MOV R31, RZ, RZ, -R31 ;  /* 0x000000ffff1f7224 */ /* 0x000fc800078e0a1f */
[----:B------:R-:W-:Y:S01]  /*9650*/  IMAD R38, R29, R31, R38 ;  /* 0x0000001f1d267224 */ /* 0x000fe200078e0226 */
[----:B---3--:R-:W-:Y:S02]  /*9660*/  IABS R46, R46 ;  /* 0x0000002e002e7213 */ /* 0x008fe40000000000 */
[----:B----4-:R-:W-:-:S03]  /*9670*/  IABS R47, R47 ;  /* 0x0000002f002f7213 */ /* 0x010fc60000000000 */
[----:B------:R-:W-:-:S04]  /*9680*/  IMAD.HI.U32 R49, R28, R46, RZ ;  /* 0x0000002e1c317227 */ /* 0x000fc800078e00ff */
[----:B------:R-:W-:-:S04]  /*9690*/  IMAD.HI.U32 R50, R28, R47, RZ ;  /* 0x0000002f1c327227 */ /* 0x000fc800078e00ff */
[----:B------:R-:W-:Y:S02]  /*96a0*/  IMAD.MOV R32, RZ, RZ, -R49 ;  /* 0x000000ffff207224 */ /* 0x000fe400078e0a31 */
[----:B------:R-:W-:Y:S01]  /*96b0*/  IMAD.MOV R49, RZ, RZ, -R50 ;  /* 0x000000ffff317224 */ /* 0x000fe200078e0a32 */
[----:B------:R-:W-:-:S03]  /*96c0*/  IABS R50, R52 ;  /* 0x0000003400327213 */ /* 0x000fc60000000000 */
[----:B------:R-:W-:Y:S02]  /*96d0*/  IMAD R47, R29, R49, R47 ;  /* 0x000000311d2f7224 */ /* 0x000fe400078e022f */
[----:B------:R-:W-:Y:S01]  /*96e0*/  IMAD.MOV.U32 R49, RZ, RZ, R50 ;  /* 0x000000ffff317224 */ /* 0x000fe200078e0032 */
[----:B------:R-:W-:-:S03]  /*96f0*/  IABS R50, R53 ;  /* 0x0000003500327213 */ /* 0x000fc60000000000 */
[C---:B------:R-:W-:Y:S01]  /*9700*/  IMAD.HI.U32 R30, R28.reuse, R49, RZ ;  /* 0x000000311c1e7227 */ /* 0x040fe200078e00ff */
[----:B------:R-:W-:Y:S02]  /*9710*/  IABS R52, R54 ;  /* 0x0000003600347213 */ /* 0x000fe40000000000 */
[----:B------:R-:W-:Y:S01]  /*9720*/  IABS R53, R55 ;  /* 0x0000003700357213 */ /* 0x000fe20000000000 */
[----:B------:R-:W-:Y:S02]  /*9730*/  IMAD.MOV R30, RZ, RZ, -R30 ;  /* 0x000000ffff1e7224 */ /* 0x000fe400078e0a1e */
[----:B------:R-:W-:-:S04]  /*9740*/  IMAD.HI.U32 R54, R28, R50, RZ ;  /* 0x000000321c367227 */ /* 0x000fc800078e00ff */
[----:B------:R-:W-:Y:S02]  /*9750*/  IMAD R49, R29, R30, R49 ;  /* 0x0000001e1d317224 */ /* 0x000fe400078e0231 */
[----:B------:R-:W-:-:S04]  /*9760*/  IMAD.HI.U32 R55, R28, R53, RZ ;  /* 0x000000351c377227 */ /* 0x000fc800078e00ff */
[----:B------:R-:W-:Y:S01]  /*9770*/  IMAD.MOV R30, RZ, RZ, -R54 ;  /* 0x000000ffff1e7224 */ /* 0x000fe200078e0a36 */
[----:B--2---:R-:W-:-:S03]  /*9780*/  ISETP.GT.U32.AND P1, PT, R29, R8, PT ;  /* 0x000000081d00720c */ /* 0x004fc60003f24070 */
[C---:B------:R-:W-:Y:S02]  /*9790*/  IMAD R50, R29.reuse, R30, R50 ;  /* 0x0000001e1d327224 */ /* 0x040fe400078e0232 */
[----:B------:R-:W-:Y:S01]  /*97a0*/  IMAD.MOV R30, RZ, RZ, -R55 ;  /* 0x000000ffff1e7224 */ /* 0x000fe200078e0a37 */
[C---:B------:R-:W-:Y:S01]  /*97b0*/  ISETP.GT.U32.AND P0, PT, R29.reuse, R7, PT ;  /* 0x000000071d00720c */ /* 0x040fe20003f04070 */
[----:B------:R-:W2:Y:S01]  /*97c0*/  LDL.LU R55, [R1+0xe0] ;  /* 0x0000e00001377983 */ /* 0x000ea20000300800 */
[----:B------:R-:W-:Y:S02]  /*97d0*/  IABS R43, R43 ;  /* 0x0000002b002b7213 */ /* 0x000fe40000000000 */
[----:B------:R-:W-:-:S03]  /*97e0*/  ISETP.GT.U32.AND P5, PT, R29, R6, PT ;  /* 0x000000061d00720c */ /* 0x000fc60003fa4070 */
[----:B------:R-:W-:Y:S01]  /*97f0*/  @!P1 IMAD.IADD R8, R8, 0x1, -R29 ;  /* 0x0000000108089824 */ /* 0x000fe200078e0a1d */
[----:B------:R-:W-:-:S05]  /*9800*/  ISETP.GT.U32.AND P3, PT, R29, R15, PT ;  /* 0x0000000f1d00720c */ /* 0x000fca0003f64070 */
[----:B------:R-:W-:Y:S01]  /*9810*/  @!P0 IMAD.IADD R7, R7, 0x1, -R29 ;  /* 0x0000000107078824 */ /* 0x000fe200078e0a1d */
[C---:B------:R-:W-:Y:S01]  /*9820*/  ISETP.GT.U32.AND P1, PT, R29.reuse, R14, PT ;  /* 0x0000000e1d00720c */ /* 0x040fe20003f24070 */
[----:B------:R-:W-:Y:S01]  /*9830*/  IMAD.HI.U32 R31, R28, R43, RZ ;  /* 0x0000002b1c1f7227 */ /* 0x000fe200078e00ff */
[----:B------:R-:W-:-:S03]  /*9840*/  ISETP.GT.U32.AND P0, PT, R29, R13, PT ;  /* 0x0000000d1d00720c */ /* 0x000fc60003f04070 */
[----:B------:R-:W-:Y:S02]  /*9850*/  IMAD.MOV R31, RZ, RZ, -R31 ;  /* 0x000000ffff1f7224 */ /* 0x000fe400078e0a1f */
[----:B------:R-:W-:Y:S02]  /*9860*/  @!P5 IMAD.IADD R6, R6, 0x1, -R29 ;  /* 0x000000010606d824 */ /* 0x000fe400078e0a1d */
[----:B------:R-:W-:Y:S02]  /*9870*/  IMAD R43, R29, R31, R43 ;  /* 0x0000001f1d2b7224 */ /* 0x000fe400078e022b */
[----:B------:R-:W-:Y:S01]  /*9880*/  @!P3 IMAD.IADD R15, R15, 0x1, -R29 ;  /* 0x000000010f0fb824 */ /* 0x000fe200078e0a1d */
[C---:B------:R-:W-:Y:S01]  /*9890*/  ISETP.GT.U32.AND P3, PT, R29.reuse, R8, PT ;  /* 0x000000081d00720c */ /* 0x040fe20003f64070 */
[----:B------:R-:W-:Y:S01]  /*98a0*/  IMAD.HI.U32 R31, R28, R48, RZ ;  /* 0x000000301c1f7227 */ /* 0x000fe200078e00ff */
[----:B------:R-:W-:-:S03]  /*98b0*/  ISETP.GT.U32.AND P4, PT, R29, R4, PT ;  /* 0x000000041d00720c */ /* 0x000fc60003f84070 */
[--C-:B------:R-:W-:Y:S01]  /*98c0*/  @!P1 IMAD.IADD R14, R14, 0x1, -R29.reuse ;  /* 0x000000010e0e9824 */ /* 0x100fe200078e0a1d */
[----:B------:R-:W-:Y:S01]  /*98d0*/  ISETP.GT.U32.AND P1, PT, R29, R7, PT ;  /* 0x000000071d00720c */ /* 0x000fe20003f24070 */
[----:B------:R-:W-:Y:S01]  /*98e0*/  @!P0 IMAD.IADD R13, R13, 0x1, -R29 ;  /* 0x000000010d0d8824 */ /* 0x000fe200078e0a1d */
[C---:B------:R-:W-:Y:S01]  /*98f0*/  ISETP.GT.U32.AND P0, PT, R29.reuse, R6, PT ;  /* 0x000000061d00720c */ /* 0x040fe20003f04070 */
[----:B------:R-:W-:Y:S01]  /*9900*/  IMAD.MOV R31, RZ, RZ, -R31 ;  /* 0x000000ffff1f7224 */ /* 0x000fe200078e0a1f */
[C---:B------:R-:W-:Y:S02]  /*9910*/  ISETP.GT.U32.AND P5, PT, R29.reuse, R12, PT ;  /* 0x0000000c1d00720c */ /* 0x040fe40003fa4070 */
[----:B------:R-:W-:Y:S01]  /*9920*/  IABS R54, R0 ;  /* 0x0000000000367213 */ /* 0x000fe20000000000 */
[----:B------:R-:W-:Y:S01]  /*9930*/  IMAD R48, R29, R31, R48 ;  /* 0x0000001f1d307224 */ /* 0x000fe200078e0230 */
[----:B------:R-:W3:Y:S01]  /*9940*/  LDL.LU R0, [R1+0xc4] ;  /* 0x0000c40001007983 */ /* 0x000ee20000300800 */
[----:B------:R-:W-:-:S03]  /*9950*/  IMAD.HI.U32 R31, R28, R52, RZ ;  /* 0x000000341c1f7227 */ /* 0x000fc600078e00ff */
[----:B------:R-:W4:Y:S01]  /*9960*/  LDL.LU R17, [R1+0xc0] ;  /* 0x0000c00001117983 */ /* 0x000f220000300800 */
[----:B------:R-:W-:-:S03]  /*9970*/  IMAD.MOV R31, RZ, RZ, -R31 ;  /* 0x000000ffff1f7224 */ /* 0x000fc600078e0a1f */
[----:B------:R-:W4:Y:S01]  /*9980*/  LDL.LU R11, [R1+0xbc] ;  /* 0x0000bc00010b7983 */ /* 0x000f220000300800 */
[--C-:B------:R-:W-:Y:S02]  /*9990*/  @!P3 IMAD.IADD R8, R8, 0x1, -R29.reuse ;  /* 0x000000010808b824 */ /* 0x100fe400078e0a1d */
[--C-:B------:R-:W-:Y:S01]  /*99a0*/  @!P4 IMAD.IADD R4, R4, 0x1, -R29.reuse ;  /* 0x000000010404c824 */ /* 0x100fe200078e0a1d */
[----:B------:R-:W4:Y:S01]  /*99b0*/  LDL.LU R10, [R1+0xb8] ;  /* 0x0000b800010a7983 */ /* 0x000f220000300800 */
[--C-:B------:R-:W-:Y:S02]  /*99c0*/  @!P1 IMAD.IADD R7, R7, 0x1, -R29.reuse ;  /* 0x0000000107079824 */ /* 0x100fe400078e0a1d */
[--C-:B------:R-:W-:Y:S01]  /*99d0*/  @!P0 IMAD.IADD R6, R6, 0x1, -R29.reuse ;  /* 0x0000000106068824 */ /* 0x100fe200078e0a1d */
[----:B------:R-:W4:Y:S01]  /*99e0*/  LDL.LU R9, [R1+0xb4] ;  /* 0x0000b40001097983 */ /* 0x000f220000300800 */
[C---:B------:R-:W-:Y:S02]  /*99f0*/  IMAD R52, R29.reuse, R31, R52 ;  /* 0x0000001f1d347224 */ /* 0x040fe400078e0234 */
[----:B------:R-:W-:Y:S01]  /*9a00*/  @!P5 IMAD.IADD R12, R12, 0x1, -R29 ;  /* 0x000000010c0cd824 */ /* 0x000fe200078e0a1d */
[----:B------:R-:W4:Y:S01]  /*9a10*/  LDL.LU R5, [R1+0xb0] ;  /* 0x0000b00001057983 */ /* 0x000f220000300800 */
[----:B------:R-:W-:-:S03]  /*9a20*/  ISETP.GT.U32.AND P5, PT, R29, R4, PT ;  /* 0x000000041d00720c */ /* 0x000fc60003fa4070 */
[----:B------:R0:W-:Y:S04]  /*9a30*/  STL [R1+0xf4], R8 ;  /* 0x0000f40801007387 */ /* 0x0001e80000100800 */
[----:B------:R-:W4:Y:S04]  /*9a40*/  LDL.LU R31, [R1+0xac] ;  /* 0x0000ac00011f7983 */ /* 0x000f280000300800 */
[----:B------:R1:W-:Y:S04]  /*9a50*/  STL [R1+0xf0], R7 ;  /* 0x0000f00701007387 */ /* 0x0003e80000100800 */
[----:B------:R-:W4:Y:S04]  /*9a60*/  LDL.LU R16, [R1+0xa8] ;  /* 0x0000a80001107983 */ /* 0x000f280000300800 */
[----:B------:R1:W-:Y:S04]  /*9a70*/  STL [R1+0xec], R6 ;  /* 0x0000ec0601007387 */ /* 0x0003e80000100800 */
[----:B0-----:R-:W4:Y:S04]  /*9a80*/  LDL.LU R8, [R1+0xa4] ;  /* 0x0000a40001087983 */ /* 0x001f280000300800 */
[----:B-1----:R-:W4:Y:S01]  /*9a90*/  LDL.LU R7, [R1+0xa0] ;  /* 0x0000a00001077983 */ /* 0x002f220000300800 */
[----:B------:R-:W-:-:S05]  /*9aa0*/  @!P5 IMAD.IADD R4, R4, 0x1, -R29 ;  /* 0x000000010404d824 */ /* 0x000fca00078e0a1d */
[----:B------:R0:W-:Y:S04]  /*9ab0*/  STL [R1+0xe8], R4 ;  /* 0x0000e80401007387 */ /* 0x0001e80000100800 */
[----:B------:R-:W4:Y:S04]  /*9ac0*/  LDL.LU R6, [R1+0x9c] ;  /* 0x00009c0001067983 */ /* 0x000f280000300800 */
[----:B0-----:R-:W4:Y:S01]  /*9ad0*/  LDL.LU R4, [R1+0x98] ;  /* 0x0000980001047983 */ /* 0x001f220000300800 */
[C---:B------:R-:W-:Y:S02]  /*9ae0*/  ISETP.GT.U32.AND P2, PT, R56.reuse, R27, PT ;  /* 0x0000001b3800720c */ /* 0x040fe40003f44070 */
[----:B------:R-:W-:-:S11]  /*9af0*/  ISETP.GT.U32.AND P6, PT, R56, R26, PT ;  /* 0x0000001a3800720c */ /* 0x000fd60003fc4070 */
[--C-:B------:R-:W-:Y:S01]  /*9b00*/  @!P2 IMAD.IADD R27, R27, 0x1, -R56.reuse ;  /* 0x000000011b1ba824 */ /* 0x100fe200078e0a38 */
[C---:B------:R-:W-:Y:S01]  /*9b10*/  ISETP.GT.U32.AND P2, PT, R29.reuse, R3, PT ;  /* 0x000000031d00720c */ /* 0x040fe20003f44070 */
[----:B------:R-:W-:Y:S01]  /*9b20*/  @!P6 IMAD.IADD R26, R26, 0x1, -R56 ;  /* 0x000000011a1ae824 */ /* 0x000fe200078e0a38 */
[----:B------:R-:W-:-:S11]  /*9b30*/  ISETP.GT.U32.AND P4, PT, R29, R2, PT ;  /* 0x000000021d00720c */ /* 0x000fd60003f84070 */
[--C-:B------:R-:W-:Y:S01]  /*9b40*/  @!P2 IMAD.IADD R3, R3, 0x1, -R29.reuse ;  /* 0x000000010303a824 */ /* 0x100fe200078e0a1d */
[C---:B------:R-:W-:Y:S01]  /*9b50*/  ISETP.GT.U32.AND P2, PT, R29.reuse, R61, PT ;  /* 0x0000003d1d00720c */ /* 0x040fe20003f44070 */
[----:B------:R-:W-:Y:S01]  /*9b60*/  @!P4 IMAD.IADD R2, R2, 0x1, -R29 ;  /* 0x000000010202c824 */ /* 0x000fe200078e0a1d */
[C---:B------:R-:W-:Y:S02]  /*9b70*/  ISETP.GT.U32.AND P3, PT, R29.reuse, R15, PT ;  /* 0x0000000f1d00720c */ /* 0x040fe40003f64070 */
[C---:B------:R-:W-:Y:S02]  /*9b80*/  ISETP.GT.U32.AND P4, PT, R29.reuse, R3, PT ;  /* 0x000000031d00720c */ /* 0x040fe40003f84070 */
[----:B------:R-:W-:-:S07]  /*9b90*/  ISETP.GT.U32.AND P1, PT, R29, R14, PT ;  /* 0x0000000e1d00720c */ /* 0x000fce0003f24070 */
[--C-:B------:R-:W-:Y:S01]  /*9ba0*/  @!P2 IMAD.IADD R61, R61, 0x1, -R29.reuse ;  /* 0x000000013d3da824 */ /* 0x100fe200078e0a1d */
[----:B------:R-:W-:Y:S01]  /*9bb0*/  ISETP.GT.U32.AND P0, PT, R29, R13, PT ;  /* 0x0000000d1d00720c */ /* 0x000fe20003f04070 */
[--C-:B------:R-:W-:Y:S02]  /*9bc0*/  @!P3 IMAD.IADD R15, R15, 0x1, -R29.reuse ;  /* 0x000000010f0fb824 */ /* 0x100fe400078e0a1d */
[--C-:B------:R-:W-:Y:S02]  /*9bd0*/  @!P4 IMAD.IADD R3, R3, 0x1, -R29.reuse ;  /* 0x000000010303c824 */ /* 0x100fe400078e0a1d */
[----:B------:R-:W-:-:S03]  /*9be0*/  @!P1 IMAD.IADD R14, R14, 0x1, -R29 ;  /* 0x000000010e0e9824 */ /* 0x000fc600078e0a1d */
[----:B------:R0:W-:Y:S01]  /*9bf0*/  STL [R1+0xe4], R3 ;  /* 0x0000e40301007387 */ /* 0x0001e20000100800 */
[----:B------:R-:W-:-:S03]  /*9c00*/  ISETP.GT.U32.AND P5, PT, R29, R12, PT ;  /* 0x0000000c1d00720c */ /* 0x000fc60003fa4070 */
[----:B0-----:R-:W4:Y:S01]  /*9c10*/  LDL.LU R3, [R1+0x94] ;  /* 0x0000940001037983 */ /* 0x001f220000300800 */
[----:B------:R-:W-:Y:S01]  /*9c20*/  @!P0 IMAD.IADD R13, R13, 0x1, -R29 ;  /* 0x000000010d0d8824 */ /* 0x000fe200078e0a1d */
[----:B------:R-:W-:-:S08]  /*9c30*/  ISETP.GT.U32.AND P4, PT, R29, R2, PT ;  /* 0x000000021d00720c */ /* 0x000fd00003f84070 */
[----:B------:R-:W-:Y:S01]  /*9c40*/  @!P5 IMAD.IADD R12, R12, 0x1, -R29 ;  /* 0x000000010c0cd824 */ /* 0x000fe200078e0a1d */
[----:B------:R-:W-:Y:S01]  /*9c50*/  IABS R51, R51 ;  /* 0x0000003300337213 */ /* 0x000fe20000000000 */
[----:B------:R-:W-:-:S03]  /*9c60*/  IMAD R46, R29, R32, R46 ;  /* 0x000000201d2e7224 */ /* 0x000fc600078e022e */
[----:B------:R-:W-:Y:S02]  /*9c70*/  @!P4 IMAD.IADD R2, R2, 0x1, -R29 ;  /* 0x000000010202c824 */ /* 0x000fe400078e0a1d */
[----:B------:R-:W-:-:S04]  /*9c80*/  IMAD.HI.U32 R32, R28, R51, RZ ;  /* 0x000000331c207227 */ /* 0x000fc800078e00ff */
[----:B------:R-:W-:-:S04]  /*9c90*/  IMAD.MOV R32, RZ, RZ, -R32 ;  /* 0x000000ffff207224 */ /* 0x000fc800078e0a20 */
[C---:B------:R-:W-:Y:S01]  /*9ca0*/  IMAD R51, R29.reuse, R32, R51 ;  /* 0x000000201d337224 */ /* 0x040fe200078e0233 */
[----:B--2---:R-:W-:-:S13]  /*9cb0*/  ISETP.GT.U32.AND P6, PT, R29, R55, PT ;  /* 0x000000371d00720c */ /* 0x004fda0003fc4070 */
[----:B------:R-:W-:Y:S01]  /*9cc0*/  @!P6 IMAD.IADD R55, R55, 0x1, -R29 ;  /* 0x000000013737e824 */ /* 0x000fe200078e0a1d */
[----:B------:R-:W-:-:S04]  /*9cd0*/  ISETP.GT.U32.AND P6, PT, R29, R33, PT ;  /* 0x000000211d00720c */ /* 0x000fc80003fc4070 */
[----:B------:R-:W-:-:S09]  /*9ce0*/  ISETP.GT.U32.AND P2, PT, R29, R55, PT ;  /* 0x000000371d00720c */ /* 0x000fd20003f44070 */
[----:B------:R-:W-:Y:S01]  /*9cf0*/  @!P6 IMAD.IADD R33, R33, 0x1, -R29 ;  /* 0x000000012121e824 */ /* 0x000fe200078e0a1d */
[----:B------:R-:W-:-:S03]  /*9d00*/  ISETP.GT.U32.AND P6, PT, R29, R61, PT ;  /* 0x0000003d1d00720c */ /* 0x000fc60003fc4070 */
[----:B------:R-:W-:Y:S01]  /*9d10*/  @!P2 IMAD.IADD R55, R55, 0x1, -R29 ;  /* 0x000000013737a824 */ /* 0x000fe200078e0a1d */
[C---:B---3--:R-:W-:Y:S02]  /*9d20*/  ISETP.GT.U32.AND P2, PT, R29.reuse, R0, PT ;  /* 0x000000001d00720c */ /* 0x048fe40003f44070 */
[C---:B----4-:R-:W-:Y:S02]  /*9d30*/  ISETP.GT.U32.AND P3, PT, R29.reuse, R17, PT ;  /* 0x000000111d00720c */ /* 0x050fe40003f64070 */
[----:B------:R-:W-:-:S05]  /*9d40*/  ISETP.GT.U32.AND P1, PT, R29, R11, PT ;  /* 0x0000000b1d00720c */ /* 0x000fca0003f24070 */
[----:B------:R-:W-:Y:S01]  /*9d50*/  @!P6 IMAD.IADD R61, R61, 0x1, -R29 ;  /* 0x000000013d3de824 */ /* 0x000fe200078e0a1d */
[----:B------:R-:W-:-:S03]  /*9d60*/  ISETP.GT.U32.AND P0, PT, R29, R10, PT ;  /* 0x0000000a1d00720c */ /* 0x000fc60003f04070 */
[--C-:B------:R-:W-:Y:S02]  /*9d70*/  @!P2 IMAD.IADD R0, R0, 0x1, -R29.reuse ;  /* 0x000000010000a824 */ /* 0x100fe400078e0a1d */
[--C-:B------:R-:W-:Y:S02]  /*9d80*/  @!P3 IMAD.IADD R17, R17, 0x1, -R29.reuse ;  /* 0x000000011111b824 */ /* 0x100fe400078e0a1d */
[----:B------:R-:W-:Y:S01]  /*9d90*/  @!P1 IMAD.IADD R11, R11, 0x1, -R29 ;  /* 0x000000010b0b9824 */ /* 0x000fe200078e0a1d */
[C---:B------:R-:W-:Y:S02]  /*9da0*/  ISETP.GT.U32.AND P6, PT, R29.reuse, R31, PT ;  /* 0x0000001f1d00720c */ /* 0x040fe40003fc4070 */
[C---:B------:R-:W-:Y:S02]  /*9db0*/  ISETP.GT.U32.AND P2, PT, R29.reuse, R16, PT ;  /* 0x000000101d00720c */ /* 0x040fe40003f44070 */
[C---:B------:R-:W-:Y:S02]  /*9dc0*/  ISETP.GT.U32.AND P3, PT, R29.reuse, R8, PT ;  /* 0x000000081d00720c */ /* 0x040fe40003f64070 */
[----:B------:R-:W-:-:S07]  /*9dd0*/  ISETP.GT.U32.AND P1, PT, R29, R7, PT ;  /* 0x000000071d00720c */ /* 0x000fce0003f24070 */
[--C-:B------:R-:W-:Y:S01]  /*9de0*/  @!P6 IMAD.IADD R31, R31, 0x1, -R29.reuse ;  /* 0x000000011f1fe824 */ /* 0x100fe200078e0a1d */
[C---:B------:R-:W-:Y:S01]  /*9df0*/  ISETP.GT.U32.AND P6, PT, R29.reuse, R0, PT ;  /* 0x000000001d00720c */ /* 0x040fe20003fc4070 */
[----:B------:R-:W-:Y:S01]  /*9e00*/  STL [R1+0xe0], R55 ;  /* 0x0000e03701007387 */ /* 0x000fe20000100800 */
[C---:B------:R-:W-:Y:S01]  /*9e10*/  ISETP.GT.U32.AND P5, PT, R29.reuse, R9, PT ;  /* 0x000000091d00720c */ /* 0x040fe20003fa4070 */
[--C-:B------:R-:W-:Y:S02]  /*9e20*/  @!P0 IMAD.IADD R10, R10, 0x1, -R29.reuse ;  /* 0x000000010a0a8824 */ /* 0x100fe400078e0a1d */
[--C-:B------:R-:W-:Y:S01]  /*9e30*/  @!P2 IMAD.IADD R16, R16, 0x1, -R29.reuse ;  /* 0x000000011010a824 */ /* 0x100fe200078e0a1d */
[----:B------:R-:W-:Y:S01]  /*9e40*/  STL [R1+0xdc], R15 ;  /* 0x0000dc0f01007387 */ /* 0x000fe20000100800 */
[C---:B------:R-:W-:Y:S01]  /*9e50*/  ISETP.GT.U32.AND P2, PT, R29.reuse, R17, PT ;  /* 0x000000111d00720c */ /* 0x040fe20003f44070 */
[--C-:B------:R-:W-:Y:S01]  /*9e60*/  @!P3 IMAD.IADD R8, R8, 0x1, -R29.reuse ;  /* 0x000000010808b824 */ /* 0x100fe200078e0a1d */
[C---:B------:R-:W-:Y:S01]  /*9e70*/  ISETP.GT.U32.AND P3, PT, R29.reuse, R11, PT ;  /* 0x0000000b1d00720c */ /* 0x040fe20003f64070 */
[----:B------:R-:W-:Y:S01]  /*9e80*/  STL [R1+0xd8], R14 ;  /* 0x0000d80e01007387 */ /* 0x000fe20000100800 */
[----:B------:R-:W-:Y:S01]  /*9e90*/  ISETP.GT.U32.AND P0, PT, R29, R6, PT ;  /* 0x000000061d00720c */ /* 0x000fe20003f04070 */
[----:B------:R-:W-:-:S02]  /*9ea0*/  @!P1 IMAD.IADD R7, R7, 0x1, -R29 ;  /* 0x0000000107079824 */ /* 0x000fc400078e0a1d */
[----:B------:R-:W-:Y:S01]  /*9eb0*/  STL [R1+0xd4], R13 ;  /* 0x0000d40d01007387 */ /* 0x000fe20000100800 */
[----:B------:R-:W-:-:S03]  /*9ec0*/  ISETP.GT.U32.AND P1, PT, R29, R10, PT ;  /* 0x0000000a1d00720c */ /* 0x000fc60003f24070 */
[----:B------:R-:W-:Y:S04]  /*9ed0*/  STL [R1+0xd0], R12 ;  /* 0x0000d00c01007387 */ /* 0x000fe80000100800 */
[----:B------:R0:W-:Y:S04]  /*9ee0*/  STL [R1+0xc8], R61 ;  /* 0x0000c83d01007387 */ /* 0x0001e80000100800 */
[----:B------:R1:W-:Y:S01]  /*9ef0*/  STL [R1+0xcc], R2 ;  /* 0x0000cc0201007387 */ /* 0x0003e20000100800 */
[----:B------:R-:W-:-:S03]  /*9f00*/  ISETP.GT.U32.AND P4, PT, R29, R5, PT ;  /* 0x000000051d00720c */ /* 0x000fc60003f84070 */
[----:B0-----:R-:W2:Y:S04]  /*9f10*/  LDL R61, [R1+0x3fb0] ;  /* 0x003fb000013d7983 */ /* 0x001ea80000100800 */
[----:B-1----:R-:W3:Y:S01]  /*9f20*/  LDL.LU R2, [R1+0x90] ;  /* 0x0000900001027983 */ /* 0x002ee20000300800 */
[----:B------:R-:W-:-:S03]  /*9f30*/  @!P6 IMAD.IADD R0, R0, 0x1, -R29 ;  /* 0x000000010000e824 */ /* 0x000fc600078e0a1d */
[----:B------:R-:W4:Y:S01]  /*9f40*/  LDL.LU R15, [R1+0x8c] ;  /* 0x00008c00010f7983 */ /* 0x000f220000300800 */
[----:B------:R-:W-:-:S03]  /*9f50*/  @!P5 IMAD.IADD R9, R9, 0x1, -R29 ;  /* 0x000000010909d824 */ /* 0x000fc600078e0a1d */
[----:B------:R-:W2:Y:S01]  /*9f60*/  LDL.LU R14, [R1+0x88] ;  /* 0x00008800010e7983 */ /* 0x000ea20000300800 */
[--C-:B------:R-:W-:Y:S01]  /*9f70*/  @!P2 IMAD.IADD R17, R17, 0x1, -R29.reuse ;  /* 0x000000011111a824 */ /* 0x100fe200078e0a1d */
[----:B------:R-:W-:Y:S01]  /*9f80*/  ISETP.GT.U32.AND P5, PT, R29, R4, PT ;  /* 0x000000041d00720c */ /* 0x000fe20003fa4070 */
[--C-:B------:R-:W-:Y:S01]  /*9f90*/  @!P3 IMAD.IADD R11, R11, 0x1, -R29.reuse ;  /* 0x000000010b0bb824 */ /* 0x100fe200078e0a1d */
[----:B------:R-:W2:Y:S01]  /*9fa0*/  LDL.LU R13, [R1+0x84] ;  /* 0x00008400010d7983 */ /* 0x000ea20000300800 */
[--C-:B------:R-:W-:Y:S01]  /*9fb0*/  @!P0 IMAD.IADD R6, R6, 0x1, -R29.reuse ;  /* 0x0000000106068824 */ /* 0x100fe200078e0a1d */
[----:B------:R-:W-:Y:S02]  /*9fc0*/  ISETP.GT.U32.AND P0, PT, R29, R9, PT ;  /* 0x000000091d00720c */ /* 0x000fe40003f04070 */
[----:B------:R-:W2:Y:S01]  /*9fd0*/  LDL.LU R12, [R1+0x80] ;  /* 0x00008000010c7983 */ /* 0x000ea20000300800 */
[----:B------:R-:W-:-:S03]  /*9fe0*/  @!P1 IMAD.IADD R10, R10, 0x1, -R29 ;  /* 0x000000010a0a9824 */ /* 0x000fc600078e0a1d */
[----:B------:R0:W-:Y:S01]  /*9ff0*/  STL [R1+0xc4], R0 ;  /* 0x0000c40001007387 */ /* 0x0001e20000100800 */
[----:B------:R-:W-:-:S03]  /*a000*/  @!P4 IMAD.IADD R5, R5, 0x1, -R29 ;  /* 0x000000010505c824 */ /* 0x000fc600078e0a1d */
[----:B0-----:R-:W2:Y:S04]  /*a010*/  LDL.LU R0, [R1+0x7c] ;  /* 0x00007c0001007983 */ /* 0x001ea80000300800 */
[----:B------:R0:W-:Y:S04]  /*a020*/  STL [R1+0xc0], R17 ;  /* 0x0000c01101007387 */ /* 0x0001e80000100800 */
[----:B------:R-:W2:Y:S04]  /*a030*/  LDL.LU R32, [R1+0x78] ;  /* 0x0000780001207983 */ /* 0x000ea80000300800 */
[----:B------:R1:W-:Y:S04]  /*a040*/  STL [R1+0xbc], R11 ;  /* 0x0000bc0b01007387 */ /* 0x0003e80000100800 */
[----:B0-----:R-:W2:Y:S04]  /*a050*/  LDL.LU R17, [R1+0x74] ;  /* 0x0000740001117983 */ /* 0x001ea80000300800 */
[----:B------:R0:W-:Y:S04]  /*a060*/  STL [R1+0xb8], R10 ;  /* 0x0000b80a01007387 */ /* 0x0001e80000100800 */
[----:B-1----:R-:W2:Y:S01]  /*a070*/  LDL.LU R11, [R1+0x70] ;  /* 0x00007000010b7983 */ /* 0x002ea20000300800 */
[----:B------:R-:W-:Y:S01]  /*a080*/  @!P5 IMAD.IADD R4, R4, 0x1, -R29 ;  /* 0x000000010404d824 */ /* 0x000fe200078e0a1d */
[----:B------:R-:W-:-:S02]  /*a090*/  ISETP.GT.U32.AND P5, PT, R29, R5, PT ;  /* 0x000000051d00720c */ /* 0x000fc40003fa4070 */
[----:B0-----:R-:W2:Y:S01]  /*a0a0*/  LDL.LU R10, [R1+0x6c] ;  /* 0x00006c00010a7983 */ /* 0x001ea20000300800 */
[----:B------:R-:W-:-:S05]  /*a0b0*/  @!P0 IMAD.IADD R9, R9, 0x1, -R29 ;  /* 0x0000000109098824 */ /* 0x000fca00078e0a1d */
[----:B------:R0:W-:Y:S05]  /*a0c0*/  STL [R1+0xb4], R9 ;  /* 0x0000b40901007387 */ /* 0x0001ea0000100800 */
[----:B------:R-:W-:Y:S01]  /*a0d0*/  @!P5 IMAD.IADD R5, R5, 0x1, -R29 ;  /* 0x000000010505d824 */ /* 0x000fe200078e0a1d */
[----:B0-----:R-:W2:Y:S04]  /*a0e0*/  LDL.LU R9, [R1+0x68] ;  /* 0x0000680001097983 */ /* 0x001ea80000300800 */
[----:B------:R0:W-:Y:S04]  /*a0f0*/  STL [R1+0xb0], R5 ;  /* 0x0000b00501007387 */ /* 0x0001e80000100800 */
[----:B0-----:R-:W2:Y:S01]  /*a100*/  LDL.LU R5, [R1+0x64] ;  /* 0x0000640001057983 */ /* 0x001ea20000300800 */
[----:B------:R-:W-:-:S02]  /*a110*/  ISETP.GT.U32.AND P4, PT, R29, R3, PT ;  /* 0x000000031d00720c */ /* 0x000fc40003f84070 */
[C---:B------:R-:W-:Y:S02]  /*a120*/  ISETP.GT.U32.AND P2, PT, R29.reuse, R16, PT ;  /* 0x000000101d00720c */ /* 0x040fe40003f44070 */
[----:B------:R-:W-:-:S09]  /*a130*/  ISETP.GT.U32.AND P3, PT, R29, R8, PT ;  /* 0x000000081d00720c */ /* 0x000fd20003f64070 */
[--C-:B------:R-:W-:Y:S01]  /*a140*/  @!P4 IMAD.IADD R3, R3, 0x1, -R29.reuse ;  /* 0x000000010303c824 */ /* 0x100fe200078e0a1d */
[C---:B------:R-:W-:Y:S01]  /*a150*/  ISETP.GT.U32.AND P4, PT, R29.reuse, R31, PT ;  /* 0x0000001f1d00720c */ /* 0x040fe20003f84070 */
[--C-:B------:R-:W-:Y:S01]  /*a160*/  @!P2 IMAD.IADD R16, R16, 0x1, -R29.reuse ;  /* 0x000000011010a824 */ /* 0x100fe200078e0a1d */
[C---:B------:R-:W-:Y:S02]  /*a170*/  ISETP.GT.U32.AND P1, PT, R29.reuse, R7, PT ;  /* 0x000000071d00720c */ /* 0x040fe40003f24070 */
[----:B------:R-:W-:Y:S01]  /*a180*/  ISETP.GT.U32.AND P6, PT, R29, R3, PT ;  /* 0x000000031d00720c */ /* 0x000fe20003fc4070 */
[----:B------:R-:W-:-:S08]  /*a190*/  @!P3 IMAD.IADD R8, R8, 0x1, -R29 ;  /* 0x000000010808b824 */ /* 0x000fd000078e0a1d */
[--C-:B------:R-:W-:Y:S01]  /*a1a0*/  @!P4 IMAD.IADD R31, R31, 0x1, -R29.reuse ;  /* 0x000000011f1fc824 */ /* 0x100fe200078e0a1d */
[----:B------:R-:W-:Y:S01]  /*a1b0*/  ISETP.GT.U32.AND P0, PT, R29, R6, PT ;  /* 0x000000061d00720c */ /* 0x000fe20003f04070 */
[--C-:B------:R-:W-:Y:S02]  /*a1c0*/  @!P1 IMAD.IADD R7, R7, 0x1, -R29.reuse ;  /* 0x0000000107079824 */ /* 0x100fe400078e0a1d */
[----:B------:R-:W-:Y:S01]  /*a1d0*/  @!P6 IMAD.IADD R3, R3, 0x1, -R29 ;  /* 0x000000010303e824 */ /* 0x000fe200078e0a1d */
[----:B------:R-:W-:-:S09]  /*a1e0*/  ISETP.GT.U32.AND P5, PT, R29, R4, PT ;  /* 0x000000041d00720c */ /* 0x000fd20003fa4070 */
[----:B------:R-:W-:-:S04]  /*a1f0*/  @!P0 IMAD.IADD R6, R6, 0x1, -R29 ;  /* 0x0000000106068824 */ /* 0x000fc800078e0a1d */
[--C-:B------:R-:W-:Y:S01]  /*a200*/  @!P5 IMAD.IADD R4, R4, 0x1, -R29.reuse ;  /* 0x000000010404d824 */ /* 0x100fe200078e0a1d */
[C---:B---3--:R-:W-:Y:S02]  /*a210*/  ISETP.GT.U32.AND P4, PT, R29.reuse, R2, PT ;  /* 0x000000021d00720c */ /* 0x048fe40003f84070 */
[C---:B----4-:R-:W-:Y:S02]  /*a220*/  ISETP.GT.U32.AND P2, PT, R29.reuse, R15, PT ;  /* 0x0000000f1d00720c */ /* 0x050fe40003f44070 */
[C---:B--2---:R-:W-:Y:S02]  /*a230*/  ISETP.GT.U32.AND P3, PT, R29.reuse, R14, PT ;  /* 0x0000000e1d00720c */ /* 0x044fe40003f64070 */
[----:B------:R-:W-:Y:S02]  /*a240*/  IABS R55, R61 ;  /* 0x0000003d00377213 */ /* 0x000fe40000000000 */
[----:B------:R-:W2:Y:S05]  /*a250*/  LDL.LU R61, [R1+0x60] ;  /* 0x00006000013d7983 */ /* 0x000eaa0000300800 */
[--C-:B------:R-:W-:Y:S01]  /*a260*/  @!P4 IMAD.IADD R2, R2, 0x1, -R29.reuse ;  /* 0x000000010202c824 */ /* 0x100fe200078e0a1d */
[----:B------:R-:W-:Y:S01]  /*a270*/  ISETP.GT.U32.AND P1, PT, R29, R13, PT ;  /* 0x0000000d1d00720c */ /* 0x000fe20003f24070 */
[----:B------:R-:W-:-:S02]  /*a280*/  @!P2 IMAD.IADD R15, R15, 0x1, -R29 ;  /* 0x000000010f0fa824 */ /* 0x000fc400078e0a1d */
[----:B------:R-:W-:Y:S01]  /*a290*/  @!P3 IMAD.IADD R14, R14, 0x1, -R29 ;  /* 0x000000010e0eb824 */ /* 0x000fe200078e0a1d */
[C---:B------:R-:W-:Y:S02]  /*a2a0*/  ISETP.GT.U32.AND P0, PT, R29.reuse, R12, PT ;  /* 0x0000000c1d00720c */ /* 0x040fe40003f04070 */
[C---:B------:R-:W-:Y:S02]  /*a2b0*/  ISETP.GT.U32.AND P6, PT, R29.reuse, R32, PT ;  /* 0x000000201d00720c */ /* 0x040fe40003fc4070 */
[C---:B------:R-:W-:Y:S02]  /*a2c0*/  ISETP.GT.U32.AND P4, PT, R29.reuse, R17, PT ;  /* 0x000000111d00720c */ /* 0x040fe40003f84070 */
[C---:B------:R-:W-:Y:S02]  /*a2d0*/  ISETP.GT.U32.AND P2, PT, R29.reuse, R11, PT ;  /* 0x0000000b1d00720c */ /* 0x040fe40003f44070 */
[----:B------:R-:W-:-:S07]  /*a2e0*/  ISETP.GT.U32.AND P3, PT, R29, R10, PT ;  /* 0x0000000a1d00720c */ /* 0x000fce0003f64070 */
[--C-:B------:R-:W-:Y:S01]  /*a2f0*/  @!P6 IMAD.IADD R32, R32, 0x1, -R29.reuse ;  /* 0x000000012020e824 */ /* 0x100fe200078e0a1d */
[----:B------:R-:W-:Y:S01]  /*a300*/  ISETP.GT.U32.AND P6, PT, R29, R2, PT ;  /* 0x000000021d00720c */ /* 0x000fe20003fc4070 */
[--C-:B------:R-:W-:Y:S02]  /*a310*/  @!P1 IMAD.IADD R13, R13, 0x1, -R29.reuse ;  /* 0x000000010d0d9824 */ /* 0x100fe400078e0a1d */
[--C-:B------:R-:W-:Y:S01]  /*a320*/  @!P4 IMAD.IADD R17, R17, 0x1, -R29.reuse ;  /* 0x000000011111c824 */ /* 0x100fe200078e0a1d */
[----:B------:R-:W-:Y:S01]  /*a330*/  ISETP.GT.U32.AND P4, PT, R29, R15, PT ;  /* 0x0000000f1d00720c */ /* 0x000fe20003f84070 */
[----:B------:R-:W-:Y:S01]  /*a340*/  @!P2 IMAD.IADD R11, R11, 0x1, -R29 ;  /* 0x000000010b0ba824 */ /* 0x000fe200078e0a1d */
[----:B------:R-:W-:Y:S01]  /*a350*/  STL [R1+0xac], R31 ;  /* 0x0000ac1f01007387 */ /* 0x000fe20000100800 */
[----:B------:R-:W-:-:S03]  /*a360*/  ISETP.GT.U32.AND P2, PT, R29, R14, PT ;  /* 0x0000000e1d00720c */ /* 0x000fc60003f44070 */
[----:B------:R-:W-:Y:S01]  /*a370*/  STL [R1+0xa8], R16 ;  /* 0x0000a81001007387 */ /* 0x000fe20000100800 */
[----:B------:R-:W-:Y:S01]  /*a380*/  @!P3 IMAD.IADD R10, R10, 0x1, -R29 ;  /* 0x000000010a0ab824 */ /* 0x000fe200078e0a1d */
[C---:B------:R-:W-:Y:S02]  /*a390*/  ISETP.GT.U32.AND P1, PT, R29.reuse, R9, PT ;  /* 0x000000091d00720c */ /* 0x040fe40003f24070 */
[----:B------:R-:W-:Y:S01]  /*a3a0*/  STL [R1+0xa4], R8 ;  /* 0x0000a40801007387 */ /* 0x000fe20000100800 */
[----:B------:R-:W-:-:S03]  /*a3b0*/  ISETP.GT.U32.AND P3, PT, R29, R13, PT ;  /* 0x0000000d1d00720c */ /* 0x000fc60003f64070 */
[----:B------:R-:W-:Y:S01]  /*a3c0*/  STL [R1+0xa0], R7 ;  /* 0x0000a00701007387 */ /* 0x000fe20000100800 */
[----:B------:R-:W-:-:S03]  /*a3d0*/  ISETP.GT.U32.AND P5, PT, R29, R0, PT ;  /* 0x000000001d00720c */ /* 0x000fc60003fa4070 */
[----:B------:R-:W-:Y:S01]  /*a3e0*/  STL [R1+0x9c], R6 ;  /* 0x00009c0601007387 */ /* 0x000fe20000100800 */
[----:B------:R-:W-:-:S03]  /*a3f0*/  @!P0 IMAD.IADD R12, R12, 0x1, -R29 ;  /* 0x000000010c0c8824 */ /* 0x000fc600078e0a1d */
[----:B------:R0:W-:Y:S01]  /*a400*/  STL [R1+0x98], R4 ;  /* 0x0000980401007387 */ /* 0x0001e20000100800 */
[--C-:B------:R-:W-:Y:S01]  /*a410*/  @!P6 IMAD.IADD R2, R2, 0x1, -R29.reuse ;  /* 0x000000010202e824 */ /* 0x100fe200078e0a1d */
[----:B------:R-:W-:Y:S01]  /*a420*/  ISETP.GT.U32.AND P0, PT, R29, R5, PT ;  /* 0x000000051d00720c */ /* 0x000fe20003f04070 */
[--C-:B------:R-:W-:Y:S01]  /*a430*/  @!P4 IMAD.IADD R15, R15, 0x1, -R29.reuse ;  /* 0x000000010f0fc824 */ /* 0x100fe200078e0a1d */
[----:B0-----:R-:W3:Y:S04]  /*a440*/  LDL.LU R4, [R1+0x5c] ;  /* 0x00005c0001047983 */ /* 0x001ee80000300800 */
[----:B------:R-:W4:Y:S01]  /*a450*/  LDL.LU R8, [R1+0x58] ;  /* 0x0000580001087983 */ /* 0x000f220000300800 */
[----:B------:R-:W-:-:S03]  /*a460*/  @!P1 IMAD.IADD R9, R9, 0x1, -R29 ;  /* 0x0000000109099824 */ /* 0x000fc600078e0a1d */
[----:B------:R-:W4:Y:S01]  /*a470*/  LDL.LU R7, [R1+0x54] ;  /* 0x0000540001077983 */ /* 0x000f220000300800 */
[----:B------:R-:W-:Y:S01]  /*a480*/  ISETP.GT.U32.AND P1, PT, R29, R12, PT ;  /* 0x0000000c1d00720c */ /* 0x000fe20003f24070 */
[--C-:B------:R-:W-:Y:S02]  /*a490*/  @!P2 IMAD.IADD R14, R14, 0x1, -R29.reuse ;  /* 0x000000010e0ea824 */ /* 0x100fe400078e0a1d */
[----:B------:R0:W-:Y:S01]  /*a4a0*/  STL [R1+0x94], R3 ;  /* 0x0000940301007387 */ /* 0x0001e20000100800 */
[----:B------:R-:W-:-:S03]  /*a4b0*/  @!P3 IMAD.IADD R13, R13, 0x1, -R29 ;  /* 0x000000010d0db824 */ /* 0x000fc600078e0a1d */
[----:B------:R-:W4:Y:S04]  /*a4c0*/  LDL.LU R6, [R1+0x50] ;  /* 0x0000500001067983 */ /* 0x000f280000300800 */
[----:B0-----:R-:W4:Y:S04]  /*a4d0*/  LDL.LU R3, [R1+0x4c] ;  /* 0x00004c0001037983 */ /* 0x001f280000300800 */
[----:B------:R0:W-:Y:S01]  /*a4e0*/  STL [R1+0x90], R2 ;  /* 0x0000900201007387 */ /* 0x0001e20000100800 */
[----:B------:R-:W-:-:S03]  /*a4f0*/  @!P5 IMAD.IADD R0, R0, 0x1, -R29 ;  /* 0x000000010000d824 */ /* 0x000fc600078e0a1d */
[----:B0-----:R-:W4:Y:S04]  /*a500*/  LDL.LU R2, [R1+0x48] ;  /* 0x0000480001027983 */ /* 0x001f280000300800 */
[----:B------:R0:W-:Y:S04]  /*a510*/  STL [R1+0x8c], R15 ;  /* 0x00008c0f01007387 */ /* 0x0001e80000100800 */
[----:B------:R-:W4:Y:S04]  /*a520*/  LDL.LU R31, [R1+0x2b0] ;  /* 0x0002b000011f7983 */ /* 0x000f280000300800 */
[----:B------:R1:W-:Y:S04]  /*a530*/  STL [R1+0x88], R14 ;  /* 0x0000880e01007387 */ /* 0x0003e80000100800 */
[----:B------:R-:W4:Y:S01]  /*a540*/  LDL.LU R16, [R1+0x2b4] ;  /* 0x0002b40001107983 */ /* 0x000f220000300800 */
[----:B------:R-:W-:-:S03]  /*a550*/  @!P0 IMAD.IADD R5, R5, 0x1, -R29 ;  /* 0x0000000105058824 */ /* 0x000fc600078e0a1d */
[----:B------:R1:W-:Y:S01]  /*a560*/  STL [R1+0x84], R13 ;  /* 0x0000840d01007387 */ /* 0x0003e20000100800 */
[----:B------:R-:W-:-:S03]  /*a570*/  ISETP.GT.U32.AND P0, PT, R29, R0, PT ;  /* 0x000000001d00720c */ /* 0x000fc60003f04070 */
[----:B0-----:R-:W4:Y:S01]  /*a580*/  LDL.LU R15, [R1+0x2bc] ;  /* 0x0002bc00010f7983 */ /* 0x001f220000300800 */
[----:B------:R-:W-:-:S03]  /*a590*/  @!P1 IMAD.IADD R12, R12, 0x1, -R29 ;  /* 0x000000010c0c9824 */ /* 0x000fc600078e0a1d */
[----:B-1----:R-:W4:Y:S04]  /*a5a0*/  LDL.LU R14, [R1+0x2c4] ;  /* 0x0002c400010e7983 */ /* 0x002f280000300800 */
[----:B------:R0:W-:Y:S04]  /*a5b0*/  STL [R1+0x80], R12 ;  /* 0x0000800c01007387 */ /* 0x0001e80000100800 */
[----:B------:R-:W4:Y:S01]  /*a5c0*/  LDL.LU R13, [R1+0x2b8] ;  /* 0x0002b800010d7983 */ /* 0x000f220000300800 */
[----:B------:R-:W-:-:S03]  /*a5d0*/  @!P0 IMAD.IADD R0, R0, 0x1, -R29 ;  /* 0x0000000100008824 */ /* 0x000fc600078e0a1d */
[----:B0-----:R-:W4:Y:S04]  /*a5e0*/  LDL.LU R12, [R1+0x28c] ;  /* 0x00028c00010c7983 */ /* 0x001f280000300800 */
[----:B------:R0:W-:Y:S04]  /*a5f0*/  STL [R1+0x7c], R0 ;  /* 0x00007c0001007387 */ /* 0x0001e80000100800 */
[----:B0-----:R-:W4:Y:S01]  /*a600*/  LDL.LU R0, [R1+0x290] ;  /* 0x0002900001007983 */ /* 0x001f220000300800 */
[C---:B------:R-:W-:Y:S02]  /*a610*/  ISETP.GT.U32.AND P4, PT, R29.reuse, R17, PT ;  /* 0x000000111d00720c */ /* 0x040fe40003f84070 */
[----:B------:R-:W-:-:S02]  /*a620*/  ISETP.GT.U32.AND P2, PT, R29, R11, PT ;  /* 0x0000000b1d00720c */ /* 0x000fc40003f44070 */
[C---:B------:R-:W-:Y:S02]  /*a630*/  ISETP.GT.U32.AND P1, PT, R29.reuse, R9, PT ;  /* 0x000000091d00720c */ /* 0x040fe40003f24070 */
[----:B------:R-:W-:-:S07]  /*a640*/  ISETP.GT.U32.AND P3, PT, R29, R10, PT ;  /* 0x0000000a1d00720c */ /* 0x000fce0003f64070 */
[--C-:B------:R-:W-:Y:S02]  /*a650*/  @!P4 IMAD.IADD R17, R17, 0x1, -R29.reuse ;  /* 0x000000011111c824 */ /* 0x100fe400078e0a1d */
[--C-:B------:R-:W-:Y:S01]  /*a660*/  @!P2 IMAD.IADD R11, R11, 0x1, -R29.reuse ;  /* 0x000000010b0ba824 */ /* 0x100fe200078e0a1d */
[----:B------:R-:W-:Y:S01]  /*a670*/  ISETP.GT.U32.AND P0, PT, R29, R5, PT ;  /* 0x000000051d00720c */ /* 0x000fe20003f04070 */
[--C-:B------:R-:W-:Y:S02]  /*a680*/  @!P1 IMAD.IADD R9, R9, 0x1, -R29.reuse ;  /* 0x0000000109099824 */ /* 0x100fe400078e0a1d */
[----:B------:R-:W-:-:S10]  /*a690*/  @!P3 IMAD.IADD R10, R10, 0x1, -R29 ;  /* 0x000000010a0ab824 */ /* 0x000fd400078e0a1d */
[----:B------:R-:W-:Y:S01]  /*a6a0*/  @!P0 IMAD.IADD R5, R5, 0x1, -R29 ;  /* 0x0000000105058824 */ /* 0x000fe200078e0a1d */
[----:B--2---:R-:W-:-:S13]  /*a6b0*/  ISETP.GT.U32.AND P5, PT, R29, R61, PT ;  /* 0x0000003d1d00720c */ /* 0x004fda0003fa4070 */
[----:B------:R-:W-:Y:S01]  /*a6c0*/  @!P5 IMAD.IADD R61, R61, 0x1, -R29 ;  /* 0x000000013d3dd824 */ /* 0x000fe200078e0a1d */
[----:B------:R-:W-:-:S04]  /*a6d0*/  ISETP.GT.U32.AND P5, PT, R29, R32, PT ;  /* 0x000000201d00720c */ /* 0x000fc80003fa4070 */
[----:B------:R-:W-:-:S09]  /*a6e0*/  ISETP.GT.U32.AND P6, PT, R29, R61, PT ;  /* 0x0000003d1d00720c */ /* 0x000fd20003fc4070 */
[----:B------:R-:W-:-:S04]  /*a6f0*/  @!P5 IMAD.IADD R32, R32, 0x1, -R29 ;  /* 0x000000012020d824 */ /* 0x000fc800078e0a1d */
[----:B------:R-:W-:Y:S01]  /*a700*/  @!P6 IMAD.IADD R61, R61, 0x1, -R29 ;  /* 0x000000013d3de824 */ /* 0x000fe200078e0a1d */
[----:B------:R-:W-:Y:S04]  /*a710*/  STL [R1+0x78], R32 ;  /* 0x0000782001007387 */ /* 0x000fe80000100800 */
[----:B------:R-:W-:Y:S04]  /*a720*/  STL [R1+0x74], R17 ;  /* 0x0000741101007387 */ /* 0x000fe80000100800 */
[----:B------:R-:W-:Y:S04]  /*a730*/  STL [R1+0x70], R11 ;  /* 0x0000700b01007387 */ /* 0x000fe80000100800 */
[----:B------:R-:W-:Y:S04]  /*a740*/  STL [R1+0x6c], R10 ;  /* 0x00006c0a01007387 */ /* 0x000fe80000100800 */
[----:B------:R-:W-:Y:S04]  /*a750*/  STL [R1+0x68], R9 ;  /* 0x0000680901007387 */ /* 0x000fe80000100800 */
[----:B------:R0:W-:Y:S01]  /*a760*/  STL [R1+0x60], R61 ;  /* 0x0000603d01007387 */ /* 0x0001e20000100800 */
[----:B---3--:R-:W-:-:S02]  /*a770*/  ISETP.GT.U32.AND P5, PT, R29, R4, PT ;  /* 0x000000041d00720c */ /* 0x008fc40003fa4070 */
[C---:B----4-:R-:W-:Y:S02]  /*a780*/  ISETP.GT.U32.AND P4, PT, R29.reuse, R8, PT ;  /* 0x000000081d00720c */ /* 0x050fe40003f84070 */
[----:B------:R-:W-:-:S09]  /*a790*/  ISETP.GT.U32.AND P2, PT, R29, R7, PT ;  /* 0x000000071d00720c */ /* 0x000fd20003f44070 */
[--C-:B------:R-:W-:Y:S01]  /*a7a0*/  @!P5 IMAD.IADD R4, R4, 0x1, -R29.reuse ;  /* 0x000000010404d824 */ /* 0x100fe200078e0a1d */
[C---:B------:R-:W-:Y:S01]  /*a7b0*/  ISETP.GT.U32.AND P3, PT, R29.reuse, R6, PT ;  /* 0x000000061d00720c */ /* 0x040fe20003f64070 */
[--C-:B------:R-:W-:Y:S01]  /*a7c0*/  @!P4 IMAD.IADD R8, R8, 0x1, -R29.reuse ;  /* 0x000000010808c824 */ /* 0x100fe200078e0a1d */
[----:B------:R-:W-:Y:S01]  /*a7d0*/  ISETP.GT.U32.AND P1, PT, R29, R3, PT ;  /* 0x000000031d00720c */ /* 0x000fe20003f24070 */
[----:B------:R-:W-:Y:S01]  /*a7e0*/  @!P2 IMAD.IADD R7, R7, 0x1, -R29 ;  /* 0x000000010707a824 */ /* 0x000fe200078e0a1d */
[C---:B------:R-:W-:Y:S02]  /*a7f0*/  ISETP.GT.U32.AND P6, PT, R29.reuse, R31, PT ;  /* 0x0000001f1d00720c */ /* 0x040fe40003fc4070 */
[C---:B------:R-:W-:Y:S02]  /*a800*/  ISETP.GT.U32.AND P5, PT, R29.reuse, R16, PT ;  /* 0x000000101d00720c */ /* 0x040fe40003fa4070 */
[C---:B------:R-:W-:Y:S02]  /*a810*/  ISETP.GT.U32.AND P4, PT, R29.reuse, R15, PT ;  /* 0x0000000f1d00720c */ /* 0x040fe40003f84070 */
[----:B------:R-:W-:-:S07]  /*a820*/  ISETP.GT.U32.AND P2, PT, R29, R14, PT ;  /* 0x0000000e1d00720c */ /* 0x000fce0003f44070 */
[--C-:B------:R-:W-:Y:S01]  /*a830*/  @!P6 IMAD.IADD R31, R31, 0x1, -R29.reuse ;  /* 0x000000011f1fe824 */ /* 0x100fe200078e0a1d */
[----:B------:R-:W-:Y:S01]  /*a840*/  ISETP.GT.U32.AND P0, PT, R29, R2, PT ;  /* 0x000000021d00720c */ /* 0x000fe20003f04070 */
[--C-:B------:R-:W-:Y:S01]  /*a850*/  @!P1 IMAD.IADD R3, R3, 0x1, -R29.reuse ;  /* 0x0000000103039824 */ /* 0x100fe200078e0a1d */
[C---:B------:R-:W-:Y:S01]  /*a860*/  ISETP.GT.U32.AND P6, PT, R29.reuse, R4, PT ;  /* 0x000000041d00720c */ /* 0x040fe20003fc4070 */
[--C-:B------:R-:W-:Y:S02]  /*a870*/  @!P3 IMAD.IADD R6, R6, 0x1, -R29.reuse ;  /* 0x000000010606b824 */ /* 0x100fe400078e0a1d */
[--C-:B------:R-:W-:Y:S01]  /*a880*/  @!P5 IMAD.IADD R16, R16, 0x1, -R29.reuse ;  /* 0x000000011010d824 */ /* 0x100fe200078e0a1d */
[----:B------:R-:W-:Y:S01]  /*a890*/  ISETP.GT.U32.AND P3, PT, R29, R13, PT ;  /* 0x0000000d1d00720c */ /* 0x000fe20003f64070 */
[----:B------:R-:W-:Y:S01]  /*a8a0*/  @!P4 IMAD.IADD R15, R15, 0x1, -R29 ;  /* 0x000000010f0fc824 */ /* 0x000fe200078e0a1d */
[C---:B------:R-:W-:Y:S02]  /*a8b0*/  ISETP.GT.U32.AND P5, PT, R29.reuse, R8, PT ;  /* 0x000000081d00720c */ /* 0x040fe40003fa4070 */
[----:B------:R-:W-:-:S02]  /*a8c0*/  ISETP.GT.U32.AND P4, PT, R29, R7, PT ;  /* 0x000000071d00720c */ /* 0x000fc40003f84070 */
[C---:B------:R-:W-:Y:S01]  /*a8d0*/  ISETP.GT.U32.AND P1, PT, R29.reuse, R12, PT ;  /* 0x0000000c1d00720c */ /* 0x040fe20003f24070 */
[----:B------:R1:W-:Y:S01]  /*a8e0*/  STL [R1+0x64], R5 ;  /* 0x0000640501007387 */ /* 0x0003e20000100800 */
[--C-:B------:R-:W-:Y:S01]  /*a8f0*/  @!P2 IMAD.IADD R14, R14, 0x1, -R29.reuse ;  /* 0x000000010e0ea824 */ /* 0x100fe200078e0a1d */
[----:B------:R-:W-:Y:S02]  /*a900*/  ISETP.GT.U32.AND P2, PT, R29, R6, PT ;  /* 0x000000061d00720c */ /* 0x000fe40003f44070 */
[----:B0-----:R-:W2:Y:S01]  /*a910*/  LDL.LU R61, [R1+0x298] ;  /* 0x00029800013d7983 */ /* 0x001ea20000300800 */
[----:B------:R-:W-:-:S03]  /*a920*/  @!P0 IMAD.IADD R2, R2, 0x1, -R29 ;  /* 0x0000000102028824 */ /* 0x000fc600078e0a1d */
[----:B------:R-:W3:Y:S01]  /*a930*/  LDL.LU R11, [R1+0x2ac] ;  /* 0x0002ac00010b7983 */ /* 0x000ee20000300800 */
[----:B------:R-:W-:-:S03]  /*a940*/  @!P6 IMAD.IADD R4, R4, 0x1, -R29 ;  /* 0x000000010404e824 */ /* 0x000fc600078e0a1d */
[----:B------:R-:W4:Y:S01]  /*a950*/  LDL.LU R10, [R1+0x294] ;  /* 0x00029400010a7983 */ /* 0x000f220000300800 */
[C---:B------:R-:W-:Y:S01]  /*a960*/  ISETP.GT.U32.AND P0, PT, R29.reuse, R0, PT ;  /* 0x000000001d00720c */ /* 0x040fe20003f04070 */
[--C-:B------:R-:W-:Y:S01]  /*a970*/  @!P1 IMAD.IADD R12, R12, 0x1, -R29.reuse ;  /* 0x000000010c0c9824 */ /* 0x100fe200078e0a1d */
[----:B------:R-:W-:Y:S01]  /*a980*/  ISETP.GT.U32.AND P1, PT, R29, R2, PT ;  /* 0x000000021d00720c */ /* 0x000fe20003f24070 */
[----:B------:R-:W4:Y:S01]  /*a990*/  LDL.LU R9, [R1+0x274] ;  /* 0x0002740001097983 */ /* 0x000f220000300800 */
[--C-:B------:R-:W-:Y:S01]  /*a9a0*/  @!P3 IMAD.IADD R13, R13, 0x1, -R29.reuse ;  /* 0x000000010d0db824 */ /* 0x100fe200078e0a1d */
[----:B------:R-:W-:Y:S01]  /*a9b0*/  ISETP.GT.U32.AND P3, PT, R29, R3, PT ;  /* 0x000000031d00720c */ /* 0x000fe20003f64070 */
[--C-:B------:R-:W-:Y:S01]  /*a9c0*/  @!P5 IMAD.IADD R8, R8, 0x1, -R29.reuse ;  /* 0x000000010808d824 */ /* 0x100fe200078e0a1d */
[----:B-1----:R-:W4:Y:S01]  /*a9d0*/  LDL.LU R5, [R1+0x278] ;  /* 0x0002780001057983 */ /* 0x002f220000300800 */
[----:B------:R-:W-:-:S03]  /*a9e0*/  @!P4 IMAD.IADD R7, R7, 0x1, -R29 ;  /* 0x000000010707c824 */ /* 0x000fc600078e0a1d */
[----:B------:R0:W-:Y:S01]  /*a9f0*/  STL [R1+0x5c], R4 ;  /* 0x00005c0401007387 */ /* 0x0001e20000100800 */
[--C-:B------:R-:W-:Y:S02]  /*aa00*/  @!P2 IMAD.IADD R6, R6, 0x1, -R29.reuse ;  /* 0x000000010606a824 */ /* 0x100fe400078e0a1d */
[----:B------:R-:W-:Y:S01]  /*aa10*/  @!P0 IMAD.IADD R0, R0, 0x1, -R29 ;  /* 0x0000000100008824 */ /* 0x000fe200078e0a1d */
[----:B0-----:R-:W4:Y:S04]  /*aa20*/  LDL.LU R4, [R1+0x280] ;  /* 0x0002800001047983 */ /* 0x001f280000300800 */
[----:B------:R-:W4:Y:S04]  /*aa30*/  LDL.LU R32, [R1+0x284] ;  /* 0x0002840001207983 */ /* 0x000f280000300800 */
[----:B------:R0:W-:Y:S04]  /*aa40*/  STL [R1+0x58], R8 ;  /* 0x0000580801007387 */ /* 0x0001e80000100800 */
[----:B------:R1:W-:Y:S01]  /*aa50*/  STL [R1+0x54], R7 ;  /* 0x0000540701007387 */ /* 0x0003e20000100800 */
[----:B------:R-:W-:-:S03]  /*aa60*/  ISETP.GT.U32.AND P0, PT, R29, R31, PT ;  /* 0x0000001f1d00720c */ /* 0x000fc60003f04070 */
[----:B------:R-:W4:Y:S01]  /*aa70*/  LDL.LU R17, [R1+0x27c] ;  /* 0x00027c0001117983 */ /* 0x000f220000300800 */
[----:B------:R-:W-:-:S03]  /*aa80*/  ISETP.GT.U32.AND P5, PT, R29, R16, PT ;  /* 0x000000101d00720c */ /* 0x000fc60003fa4070 */
[----:B0-----:R-:W4:Y:S01]  /*aa90*/  LDL.LU R8, [R1+0x250] ;  /* 0x0002500001087983 */ /* 0x001f220000300800 */
[C---:B------:R-:W-:Y:S01]  /*aaa0*/  ISETP.GT.U32.AND P4, PT, R29.reuse, R15, PT ;  /* 0x0000000f1d00720c */ /* 0x040fe20003f84070 */
[--C-:B------:R-:W-:Y:S02]  /*aab0*/  @!P1 IMAD.IADD R2, R2, 0x1, -R29.reuse ;  /* 0x0000000102029824 */ /* 0x100fe400078e0a1d */
[----:B------:R0:W-:Y:S01]  /*aac0*/  STL [R1+0x50], R6 ;  /* 0x0000500601007387 */ /* 0x0001e20000100800 */
[----:B------:R-:W-:Y:S01]  /*aad0*/  ISETP.GT.U32.AND P2, PT, R29, R14, PT ;  /* 0x0000000e1d00720c */ /* 0x000fe20003f44070 */
[--C-:B------:R-:W-:Y:S02]  /*aae0*/  @!P3 IMAD.IADD R3, R3, 0x1, -R29.reuse ;  /* 0x000000010303b824 */ /* 0x100fe400078e0a1d */
[----:B-1----:R-:W4:Y:S01]  /*aaf0*/  LDL.LU R7, [R1+0x254] ;  /* 0x0002540001077983 */ /* 0x002f220000300800 */
[C---:B------:R-:W-:Y:S02]  /*ab00*/  ISETP.GT.U32.AND P1, PT, R29.reuse, R12, PT ;  /* 0x0000000c1d00720c */ /* 0x040fe40003f24070 */
[----:B------:R-:W-:Y:S01]  /*ab10*/  ISETP.GT.U32.AND P3, PT, R29, R13, PT ;  /* 0x0000000d1d00720c */ /* 0x000fe20003f64070 */
[----:B0-----:R-:W4:Y:S01]  /*ab20*/  LDL.LU R6, [R1+0x25c] ;  /* 0x00025c0001067983 */ /* 0x001f220000300800 */
[----:B------:R-:W-:-:S02]  /*ab30*/  @!P0 IMAD.IADD R31, R31, 0x1, -R29 ;  /* 0x000000011f1f8824 */ /* 0x000fc400078e0a1d */
[--C-:B------:R-:W-:Y:S01]  /*ab40*/  @!P5 IMAD.IADD R16, R16, 0x1, -R29.reuse ;  /* 0x000000011010d824 */ /* 0x100fe200078e0a1d */
[----:B------:R0:W-:Y:S01]  /*ab50*/  STL [R1+0x4c], R3 ;  /* 0x00004c0301007387 */ /* 0x0001e20000100800 */
[--C-:B------:R-:W-:Y:S02]  /*ab60*/  @!P4 IMAD.IADD R15, R15, 0x1, -R29.reuse ;  /* 0x000000010f0fc824 */ /* 0x100fe400078e0a1d */
[----:B------:R-:W-:-:S03]  /*ab70*/  @!P2 IMAD.IADD R14, R14, 0x1, -R29 ;  /* 0x000000010e0ea824 */ /* 0x000fc600078e0a1d */
[--C-:B------:R-:W-:Y:S02]  /*ab80*/  @!P1 IMAD.IADD R12, R12, 0x1, -R29.reuse ;  /* 0x000000010c0c9824 */ /* 0x100fe400078e0a1d */
[----:B------:R-:W-:Y:S01]  /*ab90*/  @!P3 IMAD.IADD R13, R13, 0x1, -R29 ;  /* 0x000000010d0db824 */ /* 0x000fe200078e0a1d */
[----:B0-----:R-:W4:Y:S04]  /*aba0*/  LDL.LU R3, [R1+0x260] ;  /* 0x0002600001037983 */ /* 0x001f280000300800 */
[----:B------:R0:W-:Y:S04]  /*abb0*/  STL [R1+0x48], R2 ;  /* 0x0000480201007387 */ /* 0x0001e80000100800 */
[----:B0-----:R-:W4:Y:S04]  /*abc0*/  LDL.LU R2, [R1+0x258] ;  /* 0x0002580001027983 */ /* 0x001f280000300800 */
[----:B------:R-:W-:Y:S04]  /*abd0*/  STL [R1+0x2b0], R31 ;  /* 0x0002b01f01007387 */ /* 0x000fe80000100800 */
[----:B------:R-:W-:Y:S04]  /*abe0*/  STL [R1+0x2b4], R16 ;  /* 0x0002b41001007387 */ /* 0x000fe80000100800 */
[----:B------:R-:W-:Y:S04]  /*abf0*/  STL [R1+0x2bc], R15 ;  /* 0x0002bc0f01007387 */ /* 0x000fe80000100800 */
[----:B------:R-:W-:Y:S04]  /*ac00*/  STL [R1+0x2c4], R14 ;  /* 0x0002c40e01007387 */ /* 0x000fe80000100800 */
[----:B------:R0:W-:Y:S04]  /*ac10*/  STL [R1+0x28c], R12 ;  /* 0x00028c0c01007387 */ /* 0x0001e80000100800 */
[----:B------:R-:W-:Y:S04]  /*ac20*/  STL [R1+0x2b8], R13 ;  /* 0x0002b80d01007387 */ /* 0x000fe80000100800 */
[----:B0-----:R-:W4:Y:S01]  /*ac30*/  LDL R12, [R1+0x3fac] ;  /* 0x003fac00010c7983 */ /* 0x001f220000100800 */
[----:B------:R-:W-:-:S13]  /*ac40*/  ISETP.GT.U32.AND P6, PT, R29, R0, PT ;  /* 0x000000001d00720c */ /* 0x000fda0003fc4070 */
[----:B------:R-:W-:-:S05]  /*ac50*/  @!P6 IMAD.IADD R0, R0, 0x1, -R29 ;  /* 0x000000010000e824 */ /* 0x000fca00078e0a1d */
[----:B------:R0:W-:Y:S04]  /*ac60*/  STL [R1+0x290], R0 ;  /* 0x0002900001007387 */ /* 0x0001e80000100800 */
[----:B0-----:R-:W4:Y:S04]  /*ac70*/  LDL.LU R0, [R1+0x238] ;  /* 0x0002380001007983 */ /* 0x001f280000300800 */
[----:B------:R-:W4:Y:S04]  /*ac80*/  LDL.LU R15, [R1+0x23c] ;  /* 0x00023c00010f7983 */ /* 0x000f280000300800 */
[----:B------:R-:W4:Y:S04]  /*ac90*/  LDL.LU R14, [R1+0x244] ;  /* 0x00024400010e7983 */ /* 0x000f280000300800 */
[----:B------:R-:W4:Y:S01]  /*aca0*/  LDL.LU R13, [R1+0x24c] ;  /* 0x00024c00010d7983 */ /* 0x000f220000300800 */
[----:B--2---:R-:W-:-:S02]  /*acb0*/  ISETP.GT.U32.AND P0, PT, R29, R61, PT ;  /* 0x0000003d1d00720c */ /* 0x004fc40003f04070 */
[C---:B---3--:R-:W-:Y:S02]  /*acc0*/  ISETP.GT.U32.AND P5, PT, R29.reuse, R11, PT ;  /* 0x0000000b1d00720c */ /* 0x048fe40003fa4070 */
[C---:B----4-:R-:W-:Y:S02]  /*acd0*/  ISETP.GT.U32.AND P4, PT, R29.reuse, R10, PT ;  /* 0x0000000a1d00720c */ /* 0x050fe40003f84070 */
[----:B------:R-:W-:-:S07]  /*ace0*/  ISETP.GT.U32.AND P2, PT, R29, R9, PT ;  /* 0x000000091d00720c */ /* 0x000fce0003f44070 */
[--C-:B------:R-:W-:Y:S02]  /*acf0*/  @!P0 IMAD.IADD R61, R61, 0x1, -R29.reuse ;  /* 0x000000013d3d8824 */ /* 0x100fe400078e0a1d */
[--C-:B------:R-:W-:Y:S02]  /*ad00*/  @!P5 IMAD.IADD R11, R11, 0x1, -R29.reuse ;  /* 0x000000010b0bd824 */ /* 0x100fe400078e0a1d */
[----:B------:R-:W-:Y:S01]  /*ad10*/  @!P4 IMAD.IADD R10, R10, 0x1, -R29 ;  /* 0x000000010a0ac824 */ /* 0x000fe200078e0a1d */
[C---:B------:R-:W-:Y:S02]  /*ad20*/  ISETP.GT.U32.AND P3, PT, R29.reuse, R5, PT ;  /* 0x000000051d00720c */ /* 0x040fe40003f64070 */
[C---:B------:R-:W-:Y:S02]  /*ad30*/  ISETP.GT.U32.AND P6, PT, R29.reuse, R32, PT ;  /* 0x000000201d00720c */ /* 0x040fe40003fc4070 */
[C---:B------:R-:W-:Y:S02]  /*ad40*/  ISETP.GT.U32.AND P0, PT, R29.reuse, R17, PT ;  /* 0x000000111d00720c */ /* 0x040fe40003f04070 */
[----:B------:R-:W-:-:S09]  /*ad50*/  ISETP.GT.U32.AND P5, PT, R29, R8, PT ;  /* 0x000000081d00720c */ /* 0x000fd20003fa4070 */
[--C-:B------:R-:W-:Y:S01]  /*ad60*/  @!P6 IMAD.IADD R32, R32, 0x1, -R29.reuse ;  /* 0x000000012020e824 */ /* 0x100fe200078e0a1d */
[C---:B------:R-:W-:Y:S02]  /*ad70*/  ISETP.GT.U32.AND P6, PT, R29.reuse, R61, PT ;  /* 0x0000003d1d00720c */ /* 0x040fe40003fc4070 */
[----:B------:R-:W-:Y:S01]  /*ad80*/  ISETP.GT.U32.AND P4, PT, R29, R7, PT ;  /* 0x000000071d00720c */ /* 0x000fe20003f84070 */
[--C-:B------:R-:W-:Y:S02]  /*ad90*/  @!P2 IMAD.IADD R9, R9, 0x1, -R29.reuse ;  /* 0x000000010909a824 */ /* 0x100fe400078e0a1d */
[--C-:B------:R-:W-:Y:S01]  /*ada0*/  @!P0 IMAD.IADD R17, R17, 0x1, -R29.reuse ;  /* 0x0000000111118824 */ /* 0x100fe200078e0a1d */
[C---:B------:R-:W-:Y:S01]  /*adb0*/  ISETP.GT.U32.AND P0, PT, R29.reuse, R11, PT ;  /* 0x0000000b1d00720c */ /* 0x040fe20003f04070 */
[--C-:B------:R-:W-:Y:S01]  /*adc0*/  @!P5 IMAD.IADD R8, R8, 0x1, -R29.reuse ;  /* 0x000000010808d824 */ /* 0x100fe200078e0a1d */
[C---:B------:R-:W-:Y:S02]  /*add0*/  ISETP.GT.U32.AND P2, PT, R29.reuse, R6, PT ;  /* 0x000000061d00720c */ /* 0x040fe40003f44070 */
[----:B------:R-:W-:Y:S01]  /*ade0*/  ISETP.GT.U32.AND P5, PT, R29, R10, PT ;  /* 0x0000000a1d00720c */ /* 0x000fe20003fa4070 */
[----:B------:R-:W-:-:S04]  /*adf0*/  @!P3 IMAD.IADD R5, R5, 0x1, -R29 ;  /* 0x000000010505b824 */ /* 0x000fc800078e0a1d */
[--C-:B------:R-:W-:Y:S01]  /*ae00*/  @!P4 IMAD.IADD R7, R7, 0x1, -R29.reuse ;  /* 0x000000010707c824 */ /* 0x100fe200078e0a1d */
[----:B------:R-:W-:Y:S01]  /*ae10*/  ISETP.GT.U32.AND P4, PT, R29, R9, PT ;  /* 0x000000091d00720c */ /* 0x000fe20003f84070 */
[--C-:B------:R-:W-:Y:S02]  /*ae20*/  @!P6 IMAD.IADD R61, R61, 0x1, -R29.reuse ;  /* 0x000000013d3de824 */ /* 0x100fe400078e0a1d */
[--C-:B------:R-:W-:Y:S02]  /*ae30*/  @!P0 IMAD.IADD R11, R11, 0x1, -R29.reuse ;  /* 0x000000010b0b8824 */ /* 0x100fe400078e0a1d */
[--C-:B------:R-:W-:Y:S01]  /*ae40*/  @!P2 IMAD.IADD R6, R6, 0x1, -R29.reuse ;  /* 0x000000010606a824 */ /* 0x100fe200078e0a1d */
[----:B------:R-:W-:Y:S01]  /*ae50*/  ISETP.GT.U32.AND P2, PT, R29, R5, PT ;  /* 0x000000051d00720c */ /* 0x000fe20003f44070 */
[----:B------:R-:W-:-:S06]  /*ae60*/  @!P5 IMAD.IADD R10, R10, 0x1, -R29 ;  /* 0x000000010a0ad824 */ /* 0x000fcc00078e0a1d */
[----:B------:R-:W-:-:S06]  /*ae70*/  @!P4 IMAD.IADD R9, R9, 0x1, -R29 ;  /* 0x000000010909c824 */ /* 0x000fcc00078e0a1d */
[----:B------:R-:W-:Y:S01]  /*ae80*/  @!P2 IMAD.IADD R5, R5, 0x1, -R29 ;  /* 0x000000010505a824 */ /* 0x000fe200078e0a1d */
[----:B------:R-:W-:Y:S02]  /*ae90*/  IABS R56, R12 ;  /* 0x0000000c00387213 */ /* 0x000fe40000000000 */
[----:B------:R-:W2:Y:S04]  /*aea0*/  LDL.LU R12, [R1+0x240] ;  /* 0x00024000010c7983 */ /* 0x000ea80000300800 */
[----:B------:R0:W-:Y:S04]  /*aeb0*/  STL [R1+0x298], R61 ;  /* 0x0002983d01007387 */ /* 0x0001e80000100800 */
[----:B0-----:R-:W3:Y:S04]  /*aec0*/  LDL.LU R61, [R1+0x214] ;  /* 0x00021400013d7983 */ /* 0x001ee80000300800 */
[----:B------:R-:W4:Y:S04]  /*aed0*/  LDL.LU R16, [R1+0x218] ;  /* 0x0002180001107983 */ /* 0x000f280000300800 */
[----:B------:R0:W-:Y:S04]  /*aee0*/  STL [R1+0x2ac], R11 ;  /* 0x0002ac0b01007387 */ /* 0x0001e80000100800 */
[----:B------:R1:W-:Y:S04]  /*aef0*/  STL [R1+0x294], R10 ;  /* 0x0002940a01007387 */ /* 0x0003e80000100800 */
[----:B0-----:R-:W3:Y:S04]  /*af00*/  LDL.LU R11, [R1+0x220] ;  /* 0x00022000010b7983 */ /* 0x001ee80000300800 */
[----:B-1----:R-:W3:Y:S04]  /*af10*/  LDL.LU R10, [R1+0x234] ;  /* 0x00023400010a7983 */ /* 0x002ee80000300800 */
[----:B------:R0:W-:Y:S04]  /*af20*/  STL [R1+0x274], R9 ;  /* 0x0002740901007387 */ /* 0x0001e80000100800 */
[----:B0-----:R-:W3:Y:S04]  /*af30*/  LDL.LU R9, [R1+0x21c] ;  /* 0x00021c0001097983 */ /* 0x001ee80000300800 */
[----:B------:R0:W-:Y:S04]  /*af40*/  STL [R1+0x278], R5 ;  /* 0x0002780501007387 */ /* 0x0001e80000100800 */
[----:B0-----:R-:W3:Y:S01]  /*af50*/  LDL.LU R5, [R1+0x1fc] ;  /* 0x0001fc0001057983 */ /* 0x001ee20000300800 */
[----:B------:R-:W-:-:S02]  /*af60*/  ISETP.GT.U32.AND P1, PT, R29, R4, PT ;  /* 0x000000041d00720c */ /* 0x000fc40003f24070 */
[----:B------:R-:W-:-:S11]  /*af70*/  ISETP.GT.U32.AND P3, PT, R29, R3, PT ;  /* 0x000000031d00720c */ /* 0x000fd60003f64070 */
[--C-:B------:R-:W-:Y:S01]  /*af80*/  @!P1 IMAD.IADD R4, R4, 0x1, -R29.reuse ;  /* 0x0000000104049824 */ /* 0x100fe200078e0a1d */
[C---:B------:R-:W-:Y:S02]  /*af90*/  ISETP.GT.U32.AND P1, PT, R29.reuse, R2, PT ;  /* 0x000000021d00720c */ /* 0x040fe40003f24070 */
[----:B------:R-:W-:Y:S01]  /*afa0*/  ISETP.GT.U32.AND P0, PT, R29, R17, PT ;  /* 0x000000111d00720c */ /* 0x000fe20003f04070 */
[----:B------:R-:W-:Y:S01]  /*afb0*/  @!P3 IMAD.IADD R3, R3, 0x1, -R29 ;  /* 0x000000010303b824 */ /* 0x000fe200078e0a1d */
[C---:B------:R-:W-:Y:S02]  /*afc0*/  ISETP.GT.U32.AND P5, PT, R29.reuse, R8, PT ;  /* 0x000000081d00720c */ /* 0x040fe40003fa4070 */
[----:B------:R-:W-:-:S07]  /*afd0*/  ISETP.GT.U32.AND P3, PT, R29, R4, PT ;  /* 0x000000041d00720c */ /* 0x000fce0003f64070 */
[--C-:B------:R-:W-:Y:S01]  /*afe0*/  @!P1 IMAD.IADD R2, R2, 0x1, -R29.reuse ;  /* 0x0000000102029824 */ /* 0x100fe200078e0a1d */
[C---:B------:R-:W-:Y:S02]  /*aff0*/  ISETP.GT.U32.AND P1, PT, R29.reuse, R32, PT ;  /* 0x000000201d00720c */ /* 0x040fe40003f24070 */
[C---:B------:R-:W-:Y:S02]  /*b000*/  ISETP.GT.U32.AND P4, PT, R29.reuse, R7, PT ;  /* 0x000000071d00720c */ /* 0x040fe40003f84070 */
[----:B------:R-:W-:Y:S01]  /*b010*/  ISETP.GT.U32.AND P6, PT, R29, R2, PT ;  /* 0x000000021d00720c */ /* 0x000fe20003fc4070 */
[--C-:B------:R-:W-:Y:S01]  /*b020*/  @!P0 IMAD.IADD R17, R17, 0x1, -R29.reuse ;  /* 0x0000000111118824 */ /* 0x100fe200078e0a1d */
[C---:B------:R-:W-:Y:S01]  /*b030*/  ISETP.GT.U32.AND P0, PT, R29.reuse, R15, PT ;  /* 0x0000000f1d00720c */ /* 0x040fe20003f04070 */
[----:B------:R-:W-:Y:S01]  /*b040*/  @!P5 IMAD.IADD R8, R8, 0x1, -R29 ;  /* 0x000000010808d824 */ /* 0x000fe200078e0a1d */
[----:B------:R-:W-:-:S05]  /*b050*/  ISETP.GT.U32.AND P5, PT, R29, R14, PT ;  /* 0x0000000e1d00720c */ /* 0x000fca0003fa4070 */
[--C-:B------:R-:W-:Y:S01]  /*b060*/  @!P1 IMAD.IADD R32, R32, 0x1, -R29.reuse ;  /* 0x0000000120209824 */ /* 0x100fe200078e0a1d */
[C---:B------:R-:W-:Y:S01]  /*b070*/  ISETP.GT.U32.AND P1, PT, R29.reuse, R0, PT ;  /* 0x000000001d00720c */ /* 0x040fe20003f24070 */
[--C-:B------:R-:W-:Y:S01]  /*b080*/  @!P3 IMAD.IADD R4, R4, 0x1, -R29.reuse ;  /* 0x000000010404b824 */ /* 0x100fe200078e0a1d */
[----:B------:R-:W-:Y:S01]  /*b090*/  ISETP.GT.U32.AND P2, PT, R29, R6, PT ;  /* 0x000000061d00720c */ /* 0x000fe20003f44070 */
[----:B------:R-:W-:-:S03]  /*b0a0*/  @!P4 IMAD.IADD R7, R7, 0x1, -R29 ;  /* 0x000000010707c824 */ /* 0x000fc600078e0a1d */
[----:B------:R0:W-:Y:S01]  /*b0b0*/  STL [R1+0x280], R4 ;  /* 0x0002800401007387 */ /* 0x0001e20000100800 */
[--C-:B------:R-:W-:Y:S01]  /*b0c0*/  @!P6 IMAD.IADD R2, R2, 0x1, -R29.reuse ;  /* 0x000000010202e824 */ /* 0x100fe200078e0a1d */
[----:B------:R-:W-:Y:S01]  /*b0d0*/  ISETP.GT.U32.AND P4, PT, R29, R13, PT ;  /* 0x0000000d1d00720c */ /* 0x000fe20003f84070 */
[----:B------:R-:W-:Y:S01]  /*b0e0*/  @!P0 IMAD.IADD R15, R15, 0x1, -R29 ;  /* 0x000000010f0f8824 */ /* 0x000fe200078e0a1d */
[----:B------:R-:W-:-:S03]  /*b0f0*/  ISETP.GT.U32.AND P3, PT, R29, R3, PT ;  /* 0x000000031d00720c */ /* 0x000fc60003f64070 */
[--C-:B------:R-:W-:Y:S01]  /*b100*/  @!P1 IMAD.IADD R0, R0, 0x1, -R29.reuse ;  /* 0x0000000100009824 */ /* 0x100fe200078e0a1d */
[----:B0-----:R-:W3:Y:S01]  /*b110*/  LDL.LU R4, [R1+0x200] ;  /* 0x0002000001047983 */ /* 0x001ee20000300800 */
[--C-:B------:R-:W-:Y:S02]  /*b120*/  @!P5 IMAD.IADD R14, R14, 0x1, -R29.reuse ;  /* 0x000000010e0ed824 */ /* 0x100fe400078e0a1d */
[----:B------:R-:W-:-:S04]  /*b130*/  @!P2 IMAD.IADD R6, R6, 0x1, -R29 ;  /* 0x000000010606a824 */ /* 0x000fc800078e0a1d */
[--C-:B------:R-:W-:Y:S01]  /*b140*/  @!P4 IMAD.IADD R13, R13, 0x1, -R29.reuse ;  /* 0x000000010d0dc824 */ /* 0x100fe200078e0a1d */
[----:B------:R-:W-:Y:S01]  /*b150*/  STL [R1+0x284], R32 ;  /* 0x0002842001007387 */ /* 0x000fe20000100800 */
[----:B------:R-:W-:-:S03]  /*b160*/  @!P3 IMAD.IADD R3, R3, 0x1, -R29 ;  /* 0x000000010303b824 */ /* 0x000fc600078e0a1d */
[----:B------:R-:W-:Y:S04]  /*b170*/  STL [R1+0x27c], R17 ;  /* 0x00027c1101007387 */ /* 0x000fe80000100800 */
[----:B------:R-:W-:Y:S04]  /*b180*/  STL [R1+0x250], R8 ;  /* 0x0002500801007387 */ /* 0x000fe80000100800 */
[----:B------:R-:W-:Y:S04]  /*b190*/  STL [R1+0x254], R7 ;  /* 0x0002540701007387 */ /* 0x000fe80000100800 */
[----:B------:R-:W-:Y:S04]  /*b1a0*/  STL [R1+0x25c], R6 ;  /* 0x00025c0601007387 */ /* 0x000fe80000100800 */
[----:B------:R0:W-:Y:S04]  /*b1b0*/  STL [R1+0x260], R3 ;  /* 0x0002600301007387 */ /* 0x0001e80000100800 */
[----:B0-----:R-:W3:Y:S04]  /*b1c0*/  LDL.LU R3, [R1+0x210] ;  /* 0x0002100001037983 */ /* 0x001ee80000300800 */
[----:B------:R-:W3:Y:S04]  /*b1d0*/  LDL.LU R8, [R1+0x204] ;  /* 0x0002040001087983 */ /* 0x000ee80000300800 */
[----:B------:R-:W3:Y:S04]  /*b1e0*/  LDL.LU R7, [R1+0x1d8] ;  /* 0x0001d80001077983 */ /* 0x000ee80000300800 */
[----:B------:R0:W-:Y:S04]  /*b1f0*/  STL [R1+0x258], R2 ;  /* 0x0002580201007387 */ /* 0x0001e80000100800 */
[----:B------:R-:W3:Y:S04]  /*b200*/  LDL.LU R6, [R1+0x1dc] ;  /* 0x0001dc0001067983 */ /* 0x000ee80000300800 */
[----:B0-----:R-:W3:Y:S01]  /*b210*/  LDL.LU R2, [R1+0x1f4] ;  /* 0x0001f40001027983 */ /* 0x001ee20000300800 */
[----:B--2---:R-:W-:-:S02]  /*b220*/  ISETP.GT.U32.AND P2, PT, R29, R12, PT ;  /* 0x0000000c1d00720c */ /* 0x004fc40003f44070 */
[C---:B----4-:R-:W-:Y:S02]  /*b230*/  ISETP.GT.U32.AND P6, PT, R29.reuse, R16, PT ;  /* 0x000000101d00720c */ /* 0x050fe40003fc4070 */
[C---:B---3--:R-:W-:Y:S02]  /*b240*/  ISETP.GT.U32.AND P1, PT, R29.reuse, R11, PT ;  /* 0x0000000b1d00720c */ /* 0x048fe40003f24070 */
[----:B------:R-:W-:-:S09]  /*b250*/  ISETP.GT.U32.AND P0, PT, R29, R10, PT ;  /* 0x0000000a1d00720c */ /* 0x000fd20003f04070 */
[--C-:B------:R-:W-:Y:S01]  /*b260*/  @!P6 IMAD.IADD R16, R16, 0x1, -R29.reuse ;  /* 0x000000011010e824 */ /* 0x100fe200078e0a1d */
[C---:B------:R-:W-:Y:S02]  /*b270*/  ISETP.GT.U32.AND P6, PT, R29.reuse, R0, PT ;  /* 0x000000001d00720c */ /* 0x040fe40003fc4070 */
[----:B------:R-:W-:Y:S01]  /*b280*/  ISETP.GT.U32.AND P5, PT, R29, R9, PT ;  /* 0x000000091d00720c */ /* 0x000fe20003fa4070 */
[--C-:B------:R-:W-:Y:S01]  /*b290*/  @!P1 IMAD.IADD R11, R11, 0x1, -R29.reuse ;  /* 0x000000010b0b9824 */ /* 0x100fe200078e0a1d */
[C---:B------:R-:W-:Y:S01]  /*b2a0*/  ISETP.GT.U32.AND P1, PT, R29.reuse, R15, PT ;  /* 0x0000000f1d00720c */ /* 0x040fe20003f24070 */
[--C-:B------:R-:W-:Y:S01]  /*b2b0*/  @!P0 IMAD.IADD R10, R10, 0x1, -R29.reuse ;  /* 0x000000010a0a8824 */ /* 0x100fe200078e0a1d */
[C---:B------:R-:W-:Y:S01]  /*b2c0*/  ISETP.GT.U32.AND P0, PT, R29.reuse, R14, PT ;  /* 0x0000000e1d00720c */ /* 0x040fe20003f04070 */
[----:B------:R-:W-:Y:S01]  /*b2d0*/  @!P2 IMAD.IADD R12, R12, 0x1, -R29 ;  /* 0x000000010c0ca824 */ /* 0x000fe200078e0a1d */
[----:B------:R-:W-:-:S07]  /*b2e0*/  ISETP.GT.U32.AND P4, PT, R29, R5, PT ;  /* 0x000000051d00720c */ /* 0x000fce0003f84070 */
[--C-:B------:R-:W-:Y:S01]  /*b2f0*/  @!P5 IMAD.IADD R9, R9, 0x1, -R29.reuse ;  /* 0x000000010909d824 */ /* 0x100fe200078e0a1d */
[----:B------:R-:W-:Y:S01]  /*b300*/  ISETP.GT.U32.AND P5, PT, R29, R13, PT ;  /* 0x0000000d1d00720c */ /* 0x000fe20003fa4070 */
[--C-:B------:R-:W-:Y:S02]  /*b310*/  @!P6 IMAD.IADD R0, R0, 0x1, -R29.reuse ;  /* 0x000000010000e824 */ /* 0x100fe400078e0a1d */
[--C-:B------:R-:W-:Y:S02]  /*b320*/  @!P1 IMAD.IADD R15, R15, 0x1, -R29.reuse ;  /* 0x000000010f0f9824 */ /* 0x100fe400078e0a1d */
[--C-:B------:R-:W-:Y:S01]  /*b330*/  @!P0 IMAD.IADD R14, R14, 0x1, -R29.reuse ;  /* 0x000000010e0e8824 */ /* 0x100fe200078e0a1d */
[----:B------:R0:W-:Y:S01]  /*b340*/  STL [R1+0x238], R0 ;  /* 0x0002380001007387 */ /* 0x0001e20000100800 */
[----:B------:R-:W-:Y:S01]  /*b350*/  @!P4 IMAD.IADD R5, R5, 0x1, -R29 ;  /* 0x000000010505c824 */ /* 0x000fe200078e0a1d */
[----:B------:R-:W-:-:S05]  /*b360*/  ISETP.GT.U32.AND P4, PT, R29, R12, PT ;  /* 0x0000000c1d00720c */ /* 0x000fca0003f84070 */
[--C-:B------:R-:W-:Y:S01]  /*b370*/  @!P5 IMAD.IADD R13, R13, 0x1, -R29.reuse ;  /* 0x000000010d0dd824 */ /* 0x100fe200078e0a1d */
[----:B0-----:R-:W2:Y:S04]  /*b380*/  LDL.LU R0, [R1+0x1f8] ;  /* 0x0001f80001007983 */ /* 0x001ea80000300800 */
[----:B------:R0:W-:Y:S04]  /*b390*/  STL [R1+0x23c], R15 ;  /* 0x00023c0f01007387 */ /* 0x0001e80000100800 */
[----:B------:R-:W3:Y:S04]  /*b3a0*/  LDL.LU R31, [R1+0x1e0] ;  /* 0x0001e000011f7983 */ /* 0x000ee80000300800 */
[----:B------:R1:W-:Y:S04]  /*b3b0*/  STL [R1+0x244], R14 ;  /* 0x0002440e01007387 */ /* 0x0003e80000100800 */
[----:B------:R-:W4:Y:S01]  /*b3c0*/  LDL.LU R17, [R1+0x1c0] ;  /* 0x0001c00001117983 */ /* 0x000f220000300800 */
[----:B------:R-:W-:-:S03]  /*b3d0*/  @!P4 IMAD.IADD R12, R12, 0x1, -R29 ;  /* 0x000000010c0cc824 */ /* 0x000fc600078e0a1d */
[----:B------:R1:W-:Y:S04]  /*b3e0*/  STL [R1+0x24c], R13 ;  /* 0x00024c0d01007387 */ /* 0x0003e80000100800 */
[----:B0-----:R-:W2:Y:S04]  /*b3f0*/  LDL.LU R15, [R1+0x1c4] ;  /* 0x0001c400010f7983 */ /* 0x001ea80000300800 */
[----:B-1----:R-:W2:Y:S04]  /*b400*/  LDL.LU R14, [R1+0x1cc] ;  /* 0x0001cc00010e7983 */ /* 0x002ea80000300800 */
[----:B------:R0:W-:Y:S04]  /*b410*/  STL [R1+0x240], R12 ;  /* 0x0002400c01007387 */ /* 0x0001e80000100800 */
[----:B------:R-:W2:Y:S01]  /*b420*/  LDL.LU R13, [R1+0x1d4] ;  /* 0x0001d400010d7983 */ /* 0x000ea20000300800 */
[----:B------:R-:W-:-:S02]  /*b430*/  ISETP.GT.U32.AND P3, PT, R29, R61, PT ;  /* 0x0000003d1d00720c */ /* 0x000fc40003f64070 */
[----:B------:R-:W-:Y:S01]  /*b440*/  ISETP.GT.U32.AND P2, PT, R29, R4, PT ;  /* 0x000000041d00720c */ /* 0x000fe20003f44070 */
[----:B0-----:R-:W2:Y:S10]  /*b450*/  LDL.LU R12, [R1+0x1c8] ;  /* 0x0001c800010c7983 */ /* 0x001eb40000300800 */
[----:B------:R-:W-:Y:S01]  /*b460*/  @!P3 IMAD.IADD R61, R61, 0x1, -R29 ;  /* 0x000000013d3db824 */ /* 0x000fe200078e0a1d */
[----:B------:R-:W-:-:S02]  /*b470*/  ISETP.GT.U32.AND P3, PT, R29, R57, PT ;  /* 0x000000391d00720c */ /* 0x000fc40003f64070 */
[C---:B------:R-:W-:Y:S01]  /*b480*/  ISETP.GT.U32.AND P1, PT, R29.reuse, R11, PT ;  /* 0x0000000b1d00720c */ /* 0x040fe20003f24070 */
[----:B------:R-:W-:Y:S01]  /*b490*/  @!P2 IMAD.IADD R4, R4, 0x1, -R29 ;  /* 0x000000010404a824 */ /* 0x000fe200078e0a1d */
[C---:B------:R-:W-:Y:S02]  /*b4a0*/  ISETP.GT.U32.AND P2, PT, R29.reuse, R61, PT ;  /* 0x0000003d1d00720c */ /* 0x040fe40003f44070 */
[----:B------:R-:W-:-:S07]  /*b4b0*/  ISETP.GT.U32.AND P0, PT, R29, R10, PT ;  /* 0x0000000a1d00720c */ /* 0x000fce0003f04070 */
[--C-:B------:R-:W-:Y:S01]  /*b4c0*/  @!P3 IMAD.IADD R57, R57, 0x1, -R29.reuse ;  /* 0x000000013939b824 */ /* 0x100fe200078e0a1d */
[C---:B------:R-:W-:Y:S02]  /*b4d0*/  ISETP.GT.U32.AND P3, PT, R29.reuse, R16, PT ;  /* 0x000000101d00720c */ /* 0x040fe40003f64070 */
[C---:B------:R-:W-:Y:S02]  /*b4e0*/  ISETP.GT.U32.AND P5, PT, R29.reuse, R9, PT ;  /* 0x000000091d00720c */ /* 0x040fe40003fa4070 */
[----:B------:R-:W-:Y:S01]  /*b4f0*/  ISETP.GT.U32.AND P6, PT, R29, R57, PT ;  /* 0x000000391d00720c */ /* 0x000fe20003fc4070 */
[--C-:B------:R-:W-:Y:S02]  /*b500*/  @!P1 IMAD.IADD R11, R11, 0x1, -R29.reuse ;  /* 0x000000010b0b9824 */ /* 0x100fe400078e0a1d */
[--C-:B------:R-:W-:Y:S02]  /*b510*/  @!P2 IMAD.IADD R61, R61, 0x1, -R29.reuse ;  /* 0x000000013d3da824 */ /* 0x100fe400078e0a1d */
[----:B------:R-:W-:-:S04]  /*b520*/  @!P0 IMAD.IADD R10, R10, 0x1, -R29 ;  /* 0x000000010a0a8824 */ /* 0x000fc800078e0a1d */
[--C-:B------:R-:W-:Y:S01]  /*b530*/  @!P3 IMAD.IADD R16, R16, 0x1, -R29.reuse ;  /* 0x000000011010b824 */ /* 0x100fe200078e0a1d */
[C---:B------:R-:W-:Y:S02]  /*b540*/  ISETP.GT.U32.AND P3, PT, R29.reuse, R3, PT ;  /* 0x000000031d00720c */ /* 0x040fe40003f64070 */
[C---:B------:R-:W-:Y:S02]  /*b550*/  ISETP.GT.U32.AND P1, PT, R29.reuse, R8, PT ;  /* 0x000000081d00720c */ /* 0x040fe40003f24070 */
[C---:B------:R-:W-:Y:S01]  /*b560*/  ISETP.GT.U32.AND P0, PT, R29.reuse, R7, PT ;  /* 0x000000071d00720c */ /* 0x040fe20003f04070 */
[----:B------:R0:W-:Y:S01]  /*b570*/  STL [R1+0x214], R61 ;  /* 0x0002143d01007387 */ /* 0x0001e20000100800 */
[----:B------:R-:W-:Y:S01]  /*b580*/  ISETP.GT.U32.AND P4, PT, R29, R5, PT ;  /* 0x000000051d00720c */ /* 0x000fe20003f84070 */
[--C-:B------:R-:W-:Y:S02]  /*b590*/  @!P5 IMAD.IADD R9, R9, 0x1, -R29.reuse ;  /* 0x000000010909d824 */ /* 0x100fe400078e0a1d */
[--C-:B------:R-:W-:Y:S01]  /*b5a0*/  @!P6 IMAD.IADD R57, R57, 0x1, -R29.reuse ;  /* 0x000000013939e824 */ /* 0x100fe200078e0a1d */
[----:B------:R-:W-:Y:S01]  /*b5b0*/  ISETP.GT.U32.AND P5, PT, R29, R6, PT ;  /* 0x000000061d00720c */ /* 0x000fe20003fa4070 */
[----:B0-----:R-:W2:Y:S02]  /*b5c0*/  LDL.LU R61, [R1+0x1ac] ;  /* 0x0001ac00013d7983 */ /* 0x001ea40000300800 */
[--C-:B------:R-:W-:Y:S01]  /*b5d0*/  @!P3 IMAD.IADD R3, R3, 0x1, -R29.reuse ;  /* 0x000000010303b824 */ /* 0x100fe200078e0a1d */
[----:B------:R-:W-:Y:S01]  /*b5e0*/  ISETP.GT.U32.AND P2, PT, R29, R4, PT ;  /* 0x000000041d00720c */ /* 0x000fe20003f44070 */
[----:B------:R-:W-:-:S02]  /*b5f0*/  @!P1 IMAD.IADD R8, R8, 0x1, -R29 ;  /* 0x0000000108089824 */ /* 0x000fc400078e0a1d */
[--C-:B------:R-:W-:Y:S02]  /*b600*/  @!P0 IMAD.IADD R7, R7, 0x1, -R29.reuse ;  /* 0x0000000107078824 */ /* 0x100fe400078e0a1d */
[----:B------:R-:W-:Y:S01]  /*b610*/  @!P4 IMAD.IADD R5, R5, 0x1, -R29 ;  /* 0x000000010505c824 */ /* 0x000fe200078e0a1d */
[----:B------:R-:W-:-:S03]  /*b620*/  ISETP.GT.U32.AND P4, PT, R29, R2, PT ;  /* 0x000000021d00720c */ /* 0x000fc60003f84070 */
[--C-:B------:R-:W-:Y:S01]  /*b630*/  @!P5 IMAD.IADD R6, R6, 0x1, -R29.reuse ;  /* 0x000000010606d824 */ /* 0x100fe200078e0a1d */
[----:B------:R-:W-:Y:S04]  /*b640*/  STL [R1+0x218], R16 ;  /* 0x0002181001007387 */ /* 0x000fe80000100800 */
[----:B------:R-:W-:Y:S01]  /*b650*/  STL [R1+0x220], R11 ;  /* 0x0002200b01007387 */ /* 0x000fe20000100800 */
[----:B------:R-:W-:-:S03]  /*b660*/  @!P2 IMAD.IADD R4, R4, 0x1, -R29 ;  /* 0x000000010404a824 */ /* 0x000fc600078e0a1d */
[----:B------:R-:W-:Y:S01]  /*b670*/  STL [R1+0x234], R10 ;  /* 0x0002340a01007387 */ /* 0x000fe20000100800 */
[----:B------:R-:W-:-:S03]  /*b680*/  @!P4 IMAD.IADD R2, R2, 0x1, -R29 ;  /* 0x000000010202c824 */ /* 0x000fc600078e0a1d */
[----:B------:R-:W-:Y:S04]  /*b690*/  STL [R1+0x21c], R9 ;  /* 0x00021c0901007387 */ /* 0x000fe80000100800 */
[----:B------:R-:W-:Y:S04]  /*b6a0*/  STL [R1+0x1fc], R5 ;  /* 0x0001fc0501007387 */ /* 0x000fe80000100800 */
[----:B------:R0:W-:Y:S04]  /*b6b0*/  STL [R1+0x20c], R57 ;  /* 0x00020c3901007387 */ /* 0x0001e80000100800 */
[----:B------:R1:W-:Y:S04]  /*b6c0*/  STL [R1+0x200], R4 ;  /* 0x0002000401007387 */ /* 0x0003e80000100800 */
[----:B0-----:R-:W2:Y:S04]  /*b6d0*/  LDL R57, [R1+0x3fa8] ;  /* 0x003fa80001397983 */ /* 0x001ea80000100800 */
[----:B------:R-:W2:Y:S04]  /*b6e0*/  LDL.LU R5, [R1+0x1b0] ;  /* 0x0001b00001057983 */ /* 0x000ea80000300800 */
[----:B------:R-:W2:Y:S04]  /*b6f0*/  LDL.LU R11, [R1+0x1b8] ;  /* 0x0001b800010b7983 */ /* 0x000ea80000300800 */
[----:B------:R-:W2:Y:S04]  /*b700*/  LDL.LU R10, [R1+0x1bc] ;  /* 0x0001bc00010a7983 */ /* 0x000ea80000300800 */
[----:B------:R-:W2:Y:S04]  /*b710*/  LDL.LU R9, [R1+0x1b4] ;  /* 0x0001b40001097983 */ /* 0x000ea80000300800 */
[----:B-1----:R-:W2:Y:S01]  /*b720*/  LDL.LU R4, [R1+0x198] ;  /* 0x0001980001047983 */ /* 0x002ea20000300800 */
[----:B---3--:R-:W-:-:S02]  /*b730*/  ISETP.GT.U32.AND P6, PT, R29, R31, PT ;  /* 0x0000001f1d00720c */ /* 0x008fc40003fc4070 */
[C---:B----4-:R-:W-:Y:S02]  /*b740*/  ISETP.GT.U32.AND P3, PT, R29.reuse, R17, PT ;  /* 0x000000111d00720c */ /* 0x050fe40003f64070 */
[C---:B--2---:R-:W-:Y:S02]  /*b750*/  ISETP.GT.U32.AND P1, PT, R29.reuse, R15, PT ;  /* 0x0000000f1d00720c */ /* 0x044fe40003f24070 */
[----:B------:R-:W-:-:S07]  /*b760*/  ISETP.GT.U32.AND P0, PT, R29, R14, PT ;  /* 0x0000000e1d00720c */ /* 0x000fce0003f04070 */
[--C-:B------:R-:W-:Y:S01]  /*b770*/  @!P6 IMAD.IADD R31, R31, 0x1, -R29.reuse ;  /* 0x000000011f1fe824 */ /* 0x100fe200078e0a1d */
[----:B------:R-:W-:Y:S01]  /*b780*/  ISETP.GT.U32.AND P6, PT, R29, R3, PT ;  /* 0x000000031d00720c */ /* 0x000fe20003fc4070 */
[--C-:B------:R-:W-:Y:S01]  /*b790*/  @!P3 IMAD.IADD R17, R17, 0x1, -R29.reuse ;  /* 0x000000011111b824 */ /* 0x100fe200078e0a1d */
[C---:B------:R-:W-:Y:S02]  /*b7a0*/  ISETP.GT.U32.AND P3, PT, R29.reuse, R8, PT ;  /* 0x000000081d00720c */ /* 0x040fe40003f64070 */
[----:B------:R-:W-:Y:S01]  /*b7b0*/  ISETP.GT.U32.AND P5, PT, R29, R13, PT ;  /* 0x0000000d1d00720c */ /* 0x000fe20003fa4070 */
[--C-:B------:R-:W-:Y:S01]  /*b7c0*/  @!P1 IMAD.IADD R15, R15, 0x1, -R29.reuse ;  /* 0x000000010f0f9824 */ /* 0x100fe200078e0a1d */
[C---:B------:R-:W-:Y:S01]  /*b7d0*/  ISETP.GT.U32.AND P1, PT, R29.reuse, R7, PT ;  /* 0x000000071d00720c */ /* 0x040fe20003f24070 */
[----:B------:R-:W-:Y:S01]  /*b7e0*/  @!P0 IMAD.IADD R14, R14, 0x1, -R29 ;  /* 0x000000010e0e8824 */ /* 0x000fe200078e0a1d */
[----:B------:R-:W-:-:S05]  /*b7f0*/  ISETP.GT.U32.AND P0, PT, R29, R6, PT ;  /* 0x000000061d00720c */ /* 0x000fca0003f04070 */
[--C-:B------:R-:W-:Y:S02]  /*b800*/  @!P6 IMAD.IADD R3, R3, 0x1, -R29.reuse ;  /* 0x000000010303e824 */ /* 0x100fe400078e0a1d */
[--C-:B------:R-:W-:Y:S02]  /*b810*/  @!P3 IMAD.IADD R8, R8, 0x1, -R29.reuse ;  /* 0x000000010808b824 */ /* 0x100fe400078e0a1d */
[--C-:B------:R-:W-:Y:S01]  /*b820*/  @!P5 IMAD.IADD R13, R13, 0x1, -R29.reuse ;  /* 0x000000010d0dd824 */ /* 0x100fe200078e0a1d */
[----:B------:R-:W-:Y:S01]  /*b830*/  ISETP.GT.U32.AND P5, PT, R29, R2, PT ;  /* 0x000000021d00720c */ /* 0x000fe20003fa4070 */
[--C-:B------:R-:W-:Y:S01]  /*b840*/  @!P1 IMAD.IADD R7, R7, 0x1, -R29.reuse ;  /* 0x0000000107079824 */ /* 0x100fe200078e0a1d */
[----:B------:R0:W-:Y:S01]  /*b850*/  STL [R1+0x210], R3 ;  /* 0x0002100301007387 */ /* 0x0001e20000100800 */
[----:B------:R-:W-:-:S03]  /*b860*/  @!P0 IMAD.IADD R6, R6, 0x1, -R29 ;  /* 0x0000000106068824 */ /* 0x000fc600078e0a1d */
[----:B0-----:R-:W2:Y:S04]  /*b870*/  LDL.LU R3, [R1+0x19c] ;  /* 0x00019c0001037983 */ /* 0x001ea80000300800 */
[----:B------:R0:W-:Y:S04]  /*b880*/  STL [R1+0x204], R8 ;  /* 0x0002040801007387 */ /* 0x0001e80000100800 */
[----:B------:R-:W3:Y:S01]  /*b890*/  LDL.LU R32, [R1+0x1a4] ;  /* 0x0001a40001207983 */ /* 0x000ee20000300800 */
[----:B------:R-:W-:-:S03]  /*b8a0*/  @!P5 IMAD.IADD R2, R2, 0x1, -R29 ;  /* 0x000000010202d824 */ /* 0x000fc600078e0a1d */
[----:B------:R1:W-:Y:S04]  /*b8b0*/  STL [R1+0x1d8], R7 ;  /* 0x0001d80701007387 */ /* 0x0003e80000100800 */
[----:B------:R4:W-:Y:S04]  /*b8c0*/  STL [R1+0x1dc], R6 ;  /* 0x0001dc0601007387 */ /* 0x0009e80000100800 */
[----:B------:R-:W2:Y:S04]  /*b8d0*/  LDL.LU R16, [R1+0x1a8] ;  /* 0x0001a80001107983 */ /* 0x000ea80000300800 */
[----:B0-----:R-:W2:Y:S04]  /*b8e0*/  LDL.LU R8, [R1+0x1a0] ;  /* 0x0001a00001087983 */ /* 0x001ea80000300800 */
[----:B------:R0:W-:Y:S04]  /*b8f0*/  STL [R1+0x1f4], R2 ;  /* 0x0001f40201007387 */ /* 0x0001e80000100800 */
[----:B-1----:R-:W2:Y:S01]  /*b900*/  LDL.LU R7, [R1+0x184] ;  /* 0x0001840001077983 */ /* 0x002ea20000300800 */
[----:B------:R-:W-:-:S02]  /*b910*/  ISETP.GT.U32.AND P2, PT, R29, R0, PT ;  /* 0x000000001d00720c */ /* 0x000fc40003f44070 */
[C---:B------:R-:W-:Y:S01]  /*b920*/  ISETP.GT.U32.AND P4, PT, R29.reuse, R12, PT ;  /* 0x0000000c1d00720c */ /* 0x040fe20003f84070 */
[----:B----4-:R-:W4:Y:S10]  /*b930*/  LDL.LU R6, [R1+0x188] ;  /* 0x0001880001067983 */ /* 0x010f340000300800 */
[--C-:B------:R-:W-:Y:S01]  /*b940*/  @!P2 IMAD.IADD R0, R0, 0x1, -R29.reuse ;  /* 0x000000010000a824 */ /* 0x100fe200078e0a1d */
[C---:B------:R-:W-:Y:S01]  /*b950*/  ISETP.GT.U32.AND P2, PT, R29.reuse, R61, PT ;  /* 0x0000003d1d00720c */ /* 0x040fe20003f44070 */
[----:B------:R-:W-:Y:S01]  /*b960*/  @!P4 IMAD.IADD R12, R12, 0x1, -R29 ;  /* 0x000000010c0cc824 */ /* 0x000fe200078e0a1d */
[----:B------:R-:W-:-:S02]  /*b970*/  ISETP.GT.U32.AND P3, PT, R29, R17, PT ;  /* 0x000000111d00720c */ /* 0x000fc40003f64070 */
[----:B------:R-:W-:-:S09]  /*b980*/  ISETP.GT.U32.AND P4, PT, R29, R0, PT ;  /* 0x000000001d00720c */ /* 0x000fd20003f84070 */
[--C-:B------:R-:W-:Y:S01]  /*b990*/  @!P2 IMAD.IADD R61, R61, 0x1, -R29.reuse ;  /* 0x000000013d3da824 */ /* 0x100fe200078e0a1d */
[C---:B------:R-:W-:Y:S02]  /*b9a0*/  ISETP.GT.U32.AND P2, PT, R29.reuse, R31, PT ;  /* 0x0000001f1d00720c */ /* 0x040fe40003f44070 */
[C---:B------:R-:W-:Y:S02]  /*b9b0*/  ISETP.GT.U32.AND P1, PT, R29.reuse, R15, PT ;  /* 0x0000000f1d00720c */ /* 0x040fe40003f24070 */
[----:B------:R-:W-:Y:S01]  /*b9c0*/  ISETP.GT.U32.AND P6, PT, R29, R61, PT ;  /* 0x0000003d1d00720c */ /* 0x000fe20003fc4070 */
[--C-:B------:R-:W-:Y:S02]  /*b9d0*/  @!P4 IMAD.IADD R0, R0, 0x1, -R29.reuse ;  /* 0x000000010000c824 */ /* 0x100fe400078e0a1d */
[----:B------:R-:W-:Y:S01]  /*b9e0*/  @!P3 IMAD.IADD R17, R17, 0x1, -R29 ;  /* 0x000000011111b824 */ /* 0x000fe200078e0a1d */
[----:B------:R-:W-:-:S05]  /*b9f0*/  ISETP.GT.U32.AND P0, PT, R29, R14, PT ;  /* 0x0000000e1d00720c */ /* 0x000fca0003f04070 */
[----:B------:R-:W-:Y:S01]  /*ba00*/  @!P2 IMAD.IADD R31, R31, 0x1, -R29 ;  /* 0x000000011f1fa824 */ /* 0x000fe200078e0a1d */
[----:B------:R1:W-:Y:S01]  /*ba10*/  STL [R1+0x1f8], R0 ;  /* 0x0001f80001007387 */ /* 0x0003e20000100800 */
[----:B------:R-:W-:-:S03]  /*ba20*/  ISETP.GT.U32.AND P2, PT, R29, R5, PT ;  /* 0x000000051d00720c */ /* 0x000fc60003f44070 */
[----:B0-----:R-:W4:Y:S01]  /*ba30*/  LDL.LU R2, [R1+0x190] ;  /* 0x0001900001027983 */ /* 0x001f220000300800 */
[----:B------:R-:W-:Y:S01]  /*ba40*/  ISETP.GT.U32.AND P3, PT, R29, R11, PT ;  /* 0x0000000b1d00720c */ /* 0x000fe20003f64070 */
[--C-:B------:R-:W-:Y:S02]  /*ba50*/  @!P1 IMAD.IADD R15, R15, 0x1, -R29.reuse ;  /* 0x000000010f0f9824 */ /* 0x100fe400078e0a1d */
[----:B-1----:R-:W4:Y:S01]  /*ba60*/  LDL.LU R0, [R1+0x194] ;  /* 0x0001940001007983 */ /* 0x002f220000300800 */
[----:B------:R-:W-:Y:S01]  /*ba70*/  ISETP.GT.U32.AND P1, PT, R29, R10, PT ;  /* 0x0000000a1d00720c */ /* 0x000fe20003f24070 */
[----:B------:R-:W-:Y:S01]  /*ba80*/  @!P6 IMAD.IADD R61, R61, 0x1, -R29 ;  /* 0x000000013d3de824 */ /* 0x000fe200078e0a1d */
[----:B------:R-:W-:-:S03]  /*ba90*/  ISETP.GT.U32.AND P5, PT, R29, R13, PT ;  /* 0x0000000d1d00720c */ /* 0x000fc60003fa4070 */
[--C-:B------:R-:W-:Y:S01]  /*baa0*/  @!P2 IMAD.IADD R5, R5, 0x1, -R29.reuse ;  /* 0x000000010505a824 */ /* 0x100fe200078e0a1d */
[----:B------:R-:W-:Y:S01]  /*bab0*/  ISETP.GT.U32.AND P4, PT, R29, R12, PT ;  /* 0x0000000c1d00720c */ /* 0x000fe20003f84070 */
[--C-:B------:R-:W-:Y:S02]  /*bac0*/  @!P0 IMAD.IADD R14, R14, 0x1, -R29.reuse ;  /* 0x000000010e0e8824 */ /* 0x100fe400078e0a1d */
[----:B------:R-:W-:Y:S01]  /*bad0*/  @!P3 IMAD.IADD R11, R11, 0x1, -R29 ;  /* 0x000000010b0bb824 */ /* 0x000fe200078e0a1d */
[----:B------:R-:W-:-:S03]  /*bae0*/  ISETP.GT.U32.AND P0, PT, R29, R9, PT ;  /* 0x000000091d00720c */ /* 0x000fc60003f04070 */
[--C-:B------:R-:W-:Y:S01]  /*baf0*/  @!P1 IMAD.IADD R10, R10, 0x1, -R29.reuse ;  /* 0x000000010a0a9824 */ /* 0x100fe200078e0a1d */
[----:B------:R-:W-:Y:S01]  /*bb00*/  STL [R1+0x1e0], R31 ;  /* 0x0001e01f01007387 */ /* 0x000fe20000100800 */
[----:B------:R-:W-:-:S03]  /*bb10*/  @!P5 IMAD.IADD R13, R13, 0x1, -R29 ;  /* 0x000000010d0dd824 */ /* 0x000fc600078e0a1d */
        /* <DEDUP_REMOVED lines=8> */
[----:B0-----:R-:W4:Y:S04]  /*bba0*/  LDL.LU R61, [R1+0x18c] ;  /* 0x00018c00013d7983 */ /* 0x001f280000300800 */
[----:B------:R-:W4:Y:S04]  /*bbb0*/  LDL.LU R15, [R1+0x170] ;  /* 0x00017000010f7983 */ /* 0x000f280000300800 */
[----:B------:R-:W4:Y:S04]  /*bbc0*/  LDL.LU R14, [R1+0x174] ;  /* 0x00017400010e7983 */ /* 0x000f280000300800 */
[----:B------:R-:W4:Y:S04]  /*bbd0*/  LDL.LU R13, [R1+0x17c] ;  /* 0x00017c00010d7983 */ /* 0x000f280000300800 */
[----:B-1----:R-:W4:Y:S01]  /*bbe0*/  LDL.LU R12, [R1+0x180] ;  /* 0x00018000010c7983 */ /* 0x002f220000300800 */
[----:B---3--:R-:W-:-:S02]  /*bbf0*/  ISETP.GT.U32.AND P6, PT, R29, R32, PT ;  /* 0x000000201d00720c */ /* 0x008fc40003fc4070 */
[C---:B--2---:R-:W-:Y:S02]  /*bc00*/  ISETP.GT.U32.AND P2, PT, R29.reuse, R16, PT ;  /* 0x000000101d00720c */ /* 0x044fe40003f44070 */
[----:B------:R-:W-:-:S09]  /*bc10*/  ISETP.GT.U32.AND P3, PT, R29, R8, PT ;  /* 0x000000081d00720c */ /* 0x000fd20003f64070 */
[--C-:B------:R-:W-:Y:S01]  /*bc20*/  @!P6 IMAD.IADD R32, R32, 0x1, -R29.reuse ;  /* 0x000000012020e824 */ /* 0x100fe200078e0a1d */
[C---:B------:R-:W-:Y:S02]  /*bc30*/  ISETP.GT.U32.AND P6, PT, R29.reuse, R5, PT ;  /* 0x000000051d00720c */ /* 0x040fe40003fc4070 */
[C---:B------:R-:W-:Y:S01]  /*bc40*/  ISETP.GT.U32.AND P1, PT, R29.reuse, R7, PT ;  /* 0x000000071d00720c */ /* 0x040fe20003f24070 */
[--C-:B------:R-:W-:Y:S01]  /*bc50*/  @!P2 IMAD.IADD R16, R16, 0x1, -R29.reuse ;  /* 0x000000011010a824 */ /* 0x100fe200078e0a1d */
[C---:B------:R-:W-:Y:S01]  /*bc60*/  ISETP.GT.U32.AND P2, PT, R29.reuse, R11, PT ;  /* 0x0000000b1d00720c */ /* 0x040fe20003f44070 */
[----:B------:R-:W-:Y:S01]  /*bc70*/  @!P3 IMAD.IADD R8, R8, 0x1, -R29 ;  /* 0x000000010808b824 */ /* 0x000fe200078e0a1d */
[----:B------:R-:W-:-:S07]  /*bc80*/  ISETP.GT.U32.AND P3, PT, R29, R10, PT ;  /* 0x0000000a1d00720c */ /* 0x000fce0003f64070 */
[--C-:B------:R-:W-:Y:S02]  /*bc90*/  @!P6 IMAD.IADD R5, R5, 0x1, -R29.reuse ;  /* 0x000000010505e824 */ /* 0x100fe400078e0a1d */
[--C-:B------:R-:W-:Y:S01]  /*bca0*/  @!P1 IMAD.IADD R7, R7, 0x1, -R29.reuse ;  /* 0x0000000107079824 */ /* 0x100fe200078e0a1d */
[----:B------:R-:W-:Y:S01]  /*bcb0*/  ISETP.GT.U32.AND P1, PT, R29, R9, PT ;  /* 0x000000091d00720c */ /* 0x000fe20003f24070 */
[--C-:B------:R-:W-:Y:S01]  /*bcc0*/  @!P2 IMAD.IADD R11, R11, 0x1, -R29.reuse ;  /* 0x000000010b0ba824 */ /* 0x100fe200078e0a1d */
[----:B------:R0:W-:Y:S01]  /*bcd0*/  STL [R1+0x1b0], R5 ;  /* 0x0001b00501007387 */ /* 0x0001e20000100800 */
[----:B------:R-:W-:-:S03]  /*bce0*/  @!P3 IMAD.IADD R10, R10, 0x1, -R29 ;  /* 0x000000010a0ab824 */ /* 0x000fc600078e0a1d */
[----:B0-----:R-:W2:Y:S07]  /*bcf0*/  LDL.LU R5, [R1+0x178] ;  /* 0x0001780001057983 */ /* 0x001eae0000300800 */
[----:B------:R-:W-:Y:S01]  /*bd00*/  @!P1 IMAD.IADD R9, R9, 0x1, -R29 ;  /* 0x0000000109099824 */ /* 0x000fe200078e0a1d */
[----:B------:R-:W3:Y:S04]  /*bd10*/  LDL.LU R17, [R1+0x15c] ;  /* 0x00015c0001117983 */ /* 0x000ee80000300800 */
[----:B------:R0:W-:Y:S04]  /*bd20*/  STL [R1+0x1b8], R11 ;  /* 0x0001b80b01007387 */ /* 0x0001e80000100800 */
[----:B------:R1:W-:Y:S04]  /*bd30*/  STL [R1+0x1bc], R10 ;  /* 0x0001bc0a01007387 */ /* 0x0003e80000100800 */
[----:B0-----:R-:W2:Y:S04]  /*bd40*/  LDL.LU R11, [R1+0x160] ;  /* 0x00016000010b7983 */ /* 0x001ea80000300800 */
[----:B-1----:R-:W2:Y:S04]  /*bd50*/  LDL.LU R10, [R1+0x168] ;  /* 0x00016800010a7983 */ /* 0x002ea80000300800 */
[----:B------:R0:W-:Y:S04]  /*bd60*/  STL [R1+0x1b4], R9 ;  /* 0x0001b40901007387 */ /* 0x0001e80000100800 */
[----:B0-----:R-:W2:Y:S01]  /*bd70*/  LDL.LU R9, [R1+0x16c] ;  /* 0x00016c0001097983 */ /* 0x001ea20000300800 */
[----:B------:R-:W-:-:S02]  /*bd80*/  ISETP.GT.U32.AND P4, PT, R29, R3, PT ;  /* 0x000000031d00720c */ /* 0x000fc40003f84070 */
[C---:B------:R-:W-:Y:S02]  /*bd90*/  ISETP.GT.U32.AND P5, PT, R29.reuse, R4, PT ;  /* 0x000000041d00720c */ /* 0x040fe40003fa4070 */
[----:B----4-:R-:W-:-:S09]  /*bda0*/  ISETP.GT.U32.AND P0, PT, R29, R6, PT ;  /* 0x000000061d00720c */ /* 0x010fd20003f04070 */
[--C-:B------:R-:W-:Y:S01]  /*bdb0*/  @!P4 IMAD.IADD R3, R3, 0x1, -R29.reuse ;  /* 0x000000010303c824 */ /* 0x100fe200078e0a1d */
[C---:B------:R-:W-:Y:S01]  /*bdc0*/  ISETP.GT.U32.AND P4, PT, R29.reuse, R0, PT ;  /* 0x000000001d00720c */ /* 0x040fe20003f84070 */
[--C-:B------:R-:W-:Y:S01]  /*bdd0*/  @!P5 IMAD.IADD R4, R4, 0x1, -R29.reuse ;  /* 0x000000010404d824 */ /* 0x100fe200078e0a1d */
[C---:B------:R-:W-:Y:S01]  /*bde0*/  ISETP.GT.U32.AND P5, PT, R29.reuse, R2, PT ;  /* 0x000000021d00720c */ /* 0x040fe20003fa4070 */
[----:B------:R-:W-:Y:S01]  /*bdf0*/  @!P0 IMAD.IADD R6, R6, 0x1, -R29 ;  /* 0x0000000106068824 */ /* 0x000fe200078e0a1d */
[C---:B------:R-:W-:Y:S02]  /*be00*/  ISETP.GT.U32.AND P2, PT, R29.reuse, R16, PT ;  /* 0x000000101d00720c */ /* 0x040fe40003f44070 */
[----:B------:R-:W-:-:S07]  /*be10*/  ISETP.GT.U32.AND P0, PT, R29, R4, PT ;  /* 0x000000041d00720c */ /* 0x000fce0003f04070 */
[--C-:B------:R-:W-:Y:S01]  /*be20*/  @!P4 IMAD.IADD R0, R0, 0x1, -R29.reuse ;  /* 0x000000010000c824 */ /* 0x100fe200078e0a1d */
[C---:B------:R-:W-:Y:S01]  /*be30*/  ISETP.GT.U32.AND P4, PT, R29.reuse, R32, PT ;  /* 0x000000201d00720c */ /* 0x040fe20003f84070 */
[--C-:B------:R-:W-:Y:S01]  /*be40*/  @!P5 IMAD.IADD R2, R2, 0x1, -R29.reuse ;  /* 0x000000010202d824 */ /* 0x100fe200078e0a1d */
[C---:B------:R-:W-:Y:S02]  /*be50*/  ISETP.GT.U32.AND P5, PT, R29.reuse, R3, PT ;  /* 0x000000031d00720c */ /* 0x040fe40003fa4070 */
[C---:B------:R-:W-:Y:S01]  /*be60*/  ISETP.GT.U32.AND P3, PT, R29.reuse, R8, PT ;  /* 0x000000081d00720c */ /* 0x040fe20003f64070 */
[--C-:B------:R-:W-:Y:S01]  /*be70*/  @!P0 IMAD.IADD R4, R4, 0x1, -R29.reuse ;  /* 0x0000000104048824 */ /* 0x100fe200078e0a1d */
[C---:B------:R-:W-:Y:S01]  /*be80*/  ISETP.GT.U32.AND P6, PT, R29.reuse, R0, PT ;  /* 0x000000001d00720c */ /* 0x040fe20003fc4070 */
[----:B------:R-:W-:Y:S01]  /*be90*/  @!P2 IMAD.IADD R16, R16, 0x1, -R29 ;  /* 0x000000011010a824 */ /* 0x000fe200078e0a1d */
[----:B------:R-:W-:-:S05]  /*bea0*/  ISETP.GT.U32.AND P1, PT, R29, R7, PT ;  /* 0x000000071d00720c */ /* 0x000fca0003f24070 */
[--C-:B------:R-:W-:Y:S01]  /*beb0*/  @!P4 IMAD.IADD R32, R32, 0x1, -R29.reuse ;  /* 0x000000012020c824 */ /* 0x100fe200078e0a1d */
[----:B------:R-:W-:Y:S01]  /*bec0*/  ISETP.GT.U32.AND P4, PT, R29, R61, PT ;  /* 0x0000003d1d00720c */ /* 0x000fe20003f84070 */
[--C-:B------:R-:W-:Y:S01]  /*bed0*/  @!P5 IMAD.IADD R3, R3, 0x1, -R29.reuse ;  /* 0x000000010303d824 */ /* 0x100fe200078e0a1d */
[C---:B------:R-:W-:Y:S01]  /*bee0*/  ISETP.GT.U32.AND P2, PT, R29.reuse, R15, PT ;  /* 0x0000000f1d00720c */ /* 0x040fe20003f44070 */
[----:B------:R0:W-:Y:S01]  /*bef0*/  STL [R1+0x198], R4 ;  /* 0x0001980401007387 */ /* 0x0001e20000100800 */
[--C-:B------:R-:W-:Y:S01]  /*bf00*/  @!P3 IMAD.IADD R8, R8, 0x1, -R29.reuse ;  /* 0x000000010808b824 */ /* 0x100fe200078e0a1d */
[----:B------:R-:W-:Y:S01]  /*bf10*/  ISETP.GT.U32.AND P3, PT, R29, R14, PT ;  /* 0x0000000e1d00720c */ /* 0x000fe20003f64070 */
[--C-:B------:R-:W-:Y:S01]  /*bf20*/  @!P6 IMAD.IADD R0, R0, 0x1, -R29.reuse ;  /* 0x000000010000e824 */ /* 0x100fe200078e0a1d */
[----:B0-----:R-:W4:Y:S04]  /*bf30*/  LDL.LU R4, [R1+0x164] ;  /* 0x0001640001047983 */ /* 0x001f280000300800 */
[----:B------:R0:W-:Y:S02]  /*bf40*/  STL [R1+0x19c], R3 ;  /* 0x00019c0301007387 */ /* 0x0001e40000100800 */
[--C-:B------:R-:W-:Y:S01]  /*bf50*/  @!P4 IMAD.IADD R61, R61, 0x1, -R29.reuse ;  /* 0x000000013d3dc824 */ /* 0x100fe200078e0a1d */
[----:B------:R-:W-:Y:S01]  /*bf60*/  ISETP.GT.U32.AND P0, PT, R29, R6, PT ;  /* 0x000000061d00720c */ /* 0x000fe20003f04070 */
[----:B0-----:R-:W4:Y:S01]  /*bf70*/  LDL.LU R3, [R1+0x14c] ;  /* 0x00014c0001037983 */ /* 0x001f220000300800 */
[--C-:B------:R-:W-:Y:S01]  /*bf80*/  @!P2 IMAD.IADD R15, R15, 0x1, -R29.reuse ;  /* 0x000000010f0fa824 */ /* 0x100fe200078e0a1d */
[----:B------:R-:W-:Y:S01]  /*bf90*/  ISETP.GT.U32.AND P5, PT, R29, R2, PT ;  /* 0x000000021d00720c */ /* 0x000fe20003fa4070 */
[--C-:B------:R-:W-:Y:S01]  /*bfa0*/  @!P1 IMAD.IADD R7, R7, 0x1, -R29.reuse ;  /* 0x0000000107079824 */ /* 0x100fe200078e0a1d */
[----:B------:R-:W-:Y:S01]  /*bfb0*/  ISETP.GT.U32.AND P1, PT, R29, R13, PT ;  /* 0x0000000d1d00720c */ /* 0x000fe20003f24070 */
[--C-:B------:R-:W-:Y:S01]  /*bfc0*/  @!P3 IMAD.IADD R14, R14, 0x1, -R29.reuse ;  /* 0x000000010e0eb824 */ /* 0x100fe200078e0a1d */
[----:B------:R-:W-:Y:S06]  /*bfd0*/  STL [R1+0x1a4], R32 ;  /* 0x0001a42001007387 */ /* 0x000fec0000100800 */
[--C-:B------:R-:W-:Y:S01]  /*bfe0*/  @!P0 IMAD.IADD R6, R6, 0x1, -R29.reuse ;  /* 0x0000000106068824 */ /* 0x100fe200078e0a1d */
[----:B------:R-:W-:Y:S02]  /*bff0*/  STL [R1+0x1a8], R16 ;  /* 0x0001a81001007387 */ /* 0x000fe40000100800 */
[----:B------:R-:W-:-:S02]  /*c000*/  @!P5 IMAD.IADD R2, R2, 0x1, -R29 ;  /* 0x000000010202d824 */ /* 0x000fc400078e0a1d */
[----:B------:R-:W-:Y:S01]  /*c010*/  STL [R1+0x1a0], R8 ;  /* 0x0001a00801007387 */ /* 0x000fe20000100800 */
[----:B------:R-:W-:-:S03]  /*c020*/  @!P1 IMAD.IADD R13, R13, 0x1, -R29 ;  /* 0x000000010d0d9824 */ /* 0x000fc600078e0a1d */
[----:B------:R-:W-:Y:S04]  /*c030*/  STL [R1+0x184], R7 ;  /* 0x0001840701007387 */ /* 0x000fe80000100800 */
[----:B------:R-:W-:Y:S04]  /*c040*/  STL [R1+0x188], R6 ;  /* 0x0001880601007387 */ /* 0x000fe80000100800 */
[----:B------:R0:W-:Y:S04]  /*c050*/  STL [R1+0x190], R2 ;  /* 0x0001900201007387 */ /* 0x0001e80000100800 */
[----:B0-----:R-:W4:Y:S04]  /*c060*/  LDL.LU R2, [R1+0x154] ;  /* 0x0001540001027983 */ /* 0x001f280000300800 */
[----:B------:R-:W4:Y:S04]  /*c070*/  LDL.LU R8, [R1+0x158] ;  /* 0x0001580001087983 */ /* 0x000f280000300800 */
[----:B------:R-:W4:Y:S04]  /*c080*/  LDL.LU R7, [R1+0x150] ;  /* 0x0001500001077983 */ /* 0x000f280000300800 */
[----:B------:R0:W-:Y:S04]  /*c090*/  STL [R1+0x194], R0 ;  /* 0x0001940001007387 */ /* 0x0001e80000100800 */
[----:B------:R-:W4:Y:S04]  /*c0a0*/  LDL.LU R6, [R1+0x134] ;  /* 0x0001340001067983 */ /* 0x000f280000300800 */
[----:B0-----:R-:W4:Y:S01]  /*c0b0*/  LDL.LU R0, [R1+0x138] ;  /* 0x0001380001007983 */ /* 0x001f220000300800 */
[----:B---3--:R-:W-:-:S02]  /*c0c0*/  ISETP.GT.U32.AND P6, PT, R29, R17, PT ;  /* 0x000000111d00720c */ /* 0x008fc40003fc4070 */
[C---:B--2---:R-:W-:Y:S02]  /*c0d0*/  ISETP.GT.U32.AND P4, PT, R29.reuse, R11, PT ;  /* 0x0000000b1d00720c */ /* 0x044fe40003f84070 */
[----:B------:R-:W-:-:S09]  /*c0e0*/  ISETP.GT.U32.AND P2, PT, R29, R10, PT ;  /* 0x0000000a1d00720c */ /* 0x000fd20003f44070 */
[--C-:B------:R-:W-:Y:S01]  /*c0f0*/  @!P6 IMAD.IADD R17, R17, 0x1, -R29.reuse ;  /* 0x000000011111e824 */ /* 0x100fe200078e0a1d */
[C---:B------:R-:W-:Y:S02]  /*c100*/  ISETP.GT.U32.AND P6, PT, R29.reuse, R61, PT ;  /* 0x0000003d1d00720c */ /* 0x040fe40003fc4070 */
[----:B------:R-:W-:Y:S01]  /*c110*/  ISETP.GT.U32.AND P3, PT, R29, R9, PT ;  /* 0x000000091d00720c */ /* 0x000fe20003f64070 */
        /* <DEDUP_REMOVED lines=15> */
[----:B------:R-:W2:Y:S04]  /*c210*/  LDL.LU R16, [R1+0x13c] ;  /* 0x00013c0001107983 */ /* 0x000ea80000300800 */
[----:B0-----:R-:W2:Y:S04]  /*c220*/  LDL.LU R15, [R1+0x120] ;  /* 0x00012000010f7983 */ /* 0x001ea80000300800 */
[----:B------:R0:W-:Y:S04]  /*c230*/  STL [R1+0x17c], R13 ;  /* 0x00017c0d01007387 */ /* 0x0001e80000100800 */
[----:B-1----:R-:W2:Y:S04]  /*c240*/  LDL.LU R14, [R1+0x124] ;  /* 0x00012400010e7983 */ /* 0x002ea80000300800 */
        /* <DEDUP_REMOVED lines=17> */
[C---:B------:R-:W-:Y:S02]  /*c360*/  ISETP.GT.U32.AND P6, PT, R29.reuse, R3, PT ;  /* 0x000000031d00720c */ /* 0x040fe40003fc4070 */
[----:B------:R-:W-:Y:S01]  /*c370*/  ISETP.GT.U32.AND P3, PT, R29, R9, PT ;  /* 0x000000091d00720c */ /* 0x000fe20003f64070 */
[----:B------:R-:W-:-:S04]  /*c380*/  @!P4 IMAD.IADD R11, R11, 0x1, -R29 ;  /* 0x000000010b0bc824 */ /* 0x000fc800078e0a1d */
[--C-:B------:R-:W-:Y:S02]  /*c390*/  @!P5 IMAD.IADD R17, R17, 0x1, -R29.reuse ;  /* 0x000000011111d824 */ /* 0x100fe400078e0a1d */
[--C-:B------:R-:W-:Y:S01]  /*c3a0*/  @!P0 IMAD.IADD R5, R5, 0x1, -R29.reuse ;  /* 0x0000000105058824 */ /* 0x100fe200078e0a1d */
[----:B------:R0:W-:Y:S01]  /*c3b0*/  STL [R1+0x180], R12 ;  /* 0x0001800c01007387 */ /* 0x0001e20000100800 */
[C---:B------:R-:W-:Y:S01]  /*c3c0*/  ISETP.GT.U32.AND P5, PT, R29.reuse, R2, PT ;  /* 0x000000021d00720c */ /* 0x040fe20003fa4070 */
[----:B------:R-:W-:Y:S01]  /*c3d0*/  @!P2 IMAD.IADD R10, R10, 0x1, -R29 ;  /* 0x000000010a0aa824 */ /* 0x000fe200078e0a1d */
[C---:B------:R-:W-:Y:S01]  /*c3e0*/  ISETP.GT.U32.AND P4, PT, R29.reuse, R8, PT ;  /* 0x000000081d00720c */ /* 0x040fe20003f84070 */
[----:B0-----:R-:W4:Y:S01]  /*c3f0*/  LDL.LU R12, [R1+0x130] ;  /* 0x00013000010c7983 */ /* 0x001f220000300800 */
[----:B------:R-:W-:-:S03]  /*c400*/  ISETP.GT.U32.AND P2, PT, R29, R7, PT ;  /* 0x000000071d00720c */ /* 0x000fc60003f44070 */
[----:B------:R0:W-:Y:S01]  /*c410*/  STL [R1+0x178], R5 ;  /* 0x0001780501007387 */ /* 0x0001e20000100800 */
[----:B------:R-:W-:Y:S01]  /*c420*/  ISETP.GT.U32.AND P1, PT, R29, R4, PT ;  /* 0x000000041d00720c */ /* 0x000fe20003f24070 */
[--C-:B------:R-:W-:Y:S02]  /*c430*/  @!P6 IMAD.IADD R3, R3, 0x1, -R29.reuse ;  /* 0x000000010303e824 */ /* 0x100fe400078e0a1d */
[--C-:B------:R-:W-:Y:S01]  /*c440*/  @!P3 IMAD.IADD R9, R9, 0x1, -R29.reuse ;  /* 0x000000010909b824 */ /* 0x100fe200078e0a1d */
[----:B0-----:R-:W4:Y:S01]  /*c450*/  LDL.LU R5, [R1+0x128] ;  /* 0x0001280001057983 */ /* 0x001f220000300800 */
[C---:B------:R-:W-:Y:S01]  /*c460*/  ISETP.GT.U32.AND P3, PT, R29.reuse, R6, PT ;  /* 0x000000061d00720c */ /* 0x040fe20003f64070 */
[--C-:B------:R-:W-:Y:S01]  /*c470*/  @!P5 IMAD.IADD R2, R2, 0x1, -R29.reuse ;  /* 0x000000010202d824 */ /* 0x100fe200078e0a1d */
[----:B------:R-:W-:Y:S01]  /*c480*/  ISETP.GT.U32.AND P0, PT, R29, R58, PT ;  /* 0x0000003a1d00720c */ /* 0x000fe20003f04070 */
[--C-:B------:R-:W-:Y:S02]  /*c490*/  @!P4 IMAD.IADD R8, R8, 0x1, -R29.reuse ;  /* 0x000000010808c824 */ /* 0x100fe400078e0a1d */
[----:B------:R-:W-:-:S03]  /*c4a0*/  @!P2 IMAD.IADD R7, R7, 0x1, -R29 ;  /* 0x000000010707a824 */ /* 0x000fc600078e0a1d */
[--C-:B------:R-:W-:Y:S01]  /*c4b0*/  @!P1 IMAD.IADD R4, R4, 0x1, -R29.reuse ;  /* 0x0000000104049824 */ /* 0x100fe200078e0a1d */
[----:B------:R-:W-:Y:S01]  /*c4c0*/  ISETP.GT.U32.AND P1, PT, R29, R0, PT ;  /* 0x000000001d00720c */ /* 0x000fe20003f24070 */
[----:B------:R-:W-:Y:S03]  /*c4d0*/  STL [R1+0x15c], R17 ;  /* 0x00015c1101007387 */ /* 0x000fe60000100800 */
[--C-:B------:R-:W-:Y:S02]  /*c4e0*/  @!P3 IMAD.IADD R6, R6, 0x1, -R29.reuse ;  /* 0x000000010606b824 */ /* 0x100fe400078e0a1d */
[--C-:B------:R-:W-:Y:S01]  /*c4f0*/  @!P0 IMAD.IADD R58, R58, 0x1, -R29.reuse ;  /* 0x000000013a3a8824 */ /* 0x100fe200078e0a1d */
[----:B------:R-:W-:Y:S04]  /*c500*/  STL [R1+0x160], R11 ;  /* 0x0001600b01007387 */ /* 0x000fe80000100800 */
[----:B------:R-:W-:Y:S04]  /*c510*/  STL [R1+0x168], R10 ;  /* 0x0001680a01007387 */ /* 0x000fe80000100800 */
[----:B------:R-:W-:Y:S04]  /*c520*/  STL [R1+0x16c], R9 ;  /* 0x00016c0901007387 */ /* 0x000fe80000100800 */
[----:B------:R0:W-:Y:S01]  /*c530*/  STL [R1+0x148], R58 ;  /* 0x0001483a01007387 */ /* 0x0001e20000100800 */
[----:B------:R-:W-:-:S03]  /*c540*/  @!P1 IMAD.IADD R0, R0, 0x1, -R29 ;  /* 0x0000000100009824 */ /* 0x000fc600078e0a1d */
[----:B------:R1:W-:Y:S04]  /*c550*/  STL [R1+0x164], R4 ;  /* 0x0001640401007387 */ /* 0x0003e80000100800 */
[----:B0-----:R-:W4:Y:S04]  /*c560*/  LDL R58, [R1+0x3fa4] ;  /* 0x003fa400013a7983 */ /* 0x001f280000100800 */
[----:B------:R-:W4:Y:S04]  /*c570*/  LDL.LU R11, [R1+0x10c] ;  /* 0x00010c00010b7983 */ /* 0x000f280000300800 */
[----:B------:R-:W4:Y:S04]  /*c580*/  LDL.LU R10, [R1+0x110] ;  /* 0x00011000010a7983 */ /* 0x000f280000300800 */
[----:B------:R-:W4:Y:S04]  /*c590*/  LDL.LU R9, [R1+0x118] ;  /* 0x0001180001097983 */ /* 0x000f280000300800 */
[----:B------:R0:W-:Y:S04]  /*c5a0*/  STL [R1+0x14c], R3 ;  /* 0x00014c0301007387 */ /* 0x0001e80000100800 */
[----:B-1----:R-:W4:Y:S04]  /*c5b0*/  LDL.LU R4, [R1+0x11c] ;  /* 0x00011c0001047983 */ /* 0x002f280000300800 */
[----:B0-----:R-:W4:Y:S01]  /*c5c0*/  LDL.LU R3, [R1+0x114] ;  /* 0x0001140001037983 */ /* 0x001f220000300800 */
[----:B---3--:R-:W-:-:S02]  /*c5d0*/  ISETP.GT.U32.AND P6, PT, R29, R32, PT ;  /* 0x000000201d00720c */ /* 0x008fc40003fc4070 */
[C---:B--2---:R-:W-:Y:S02]  /*c5e0*/  ISETP.GT.U32.AND P5, PT, R29.reuse, R16, PT ;  /* 0x000000101d00720c */ /* 0x044fe40003fa4070 */
[----:B------:R-:W-:-:S09]  /*c5f0*/  ISETP.GT.U32.AND P4, PT, R29, R15, PT ;  /* 0x0000000f1d00720c */ /* 0x000fd20003f84070 */
[--C-:B------:R-:W-:Y:S01]  /*c600*/  @!P6 IMAD.IADD R32, R32, 0x1, -R29.reuse ;  /* 0x000000012020e824 */ /* 0x100fe200078e0a1d */
[C---:B------:R-:W-:Y:S02]  /*c610*/  ISETP.GT.U32.AND P6, PT, R29.reuse, R2, PT ;  /* 0x000000021d00720c */ /* 0x040fe40003fc4070 */
[C---:B------:R-:W-:Y:S01]  /*c620*/  ISETP.GT.U32.AND P2, PT, R29.reuse, R14, PT ;  /* 0x0000000e1d00720c */ /* 0x040fe20003f44070 */
[--C-:B------:R-:W-:Y:S01]  /*c630*/  @!P5 IMAD.IADD R16, R16, 0x1, -R29.reuse ;  /* 0x000000011010d824 */ /* 0x100fe200078e0a1d */
[C---:B------:R-:W-:Y:S02]  /*c640*/  ISETP.GT.U32.AND P5, PT, R29.reuse, R8, PT ;  /* 0x000000081d00720c */ /* 0x040fe40003fa4070 */
[----:B------:R-:W-:Y:S01]  /*c650*/  ISETP.GT.U32.AND P3, PT, R29, R13, PT ;  /* 0x0000000d1d00720c */ /* 0x000fe20003f64070 */
[----:B------:R-:W-:Y:S01]  /*c660*/  @!P4 IMAD.IADD R15, R15, 0x1, -R29 ;  /* 0x000000010f0fc824 */ /* 0x000fe200078e0a1d */
[----:B------:R-:W-:-:S07]  /*c670*/  ISETP.GT.U32.AND P4, PT, R29, R7, PT ;  /* 0x000000071d00720c */ /* 0x000fce0003f84070 */
[--C-:B------:R-:W-:Y:S01]  /*c680*/  @!P2 IMAD.IADD R14, R14, 0x1, -R29.reuse ;  /* 0x000000010e0ea824 */ /* 0x100fe200078e0a1d */
[----:B------:R-:W-:Y:S01]  /*c690*/  ISETP.GT.U32.AND P2, PT, R29, R6, PT ;  /* 0x000000061d00720c */ /* 0x000fe20003f44070 */
[--C-:B------:R-:W-:Y:S02]  /*c6a0*/  @!P6 IMAD.IADD R2, R2, 0x1, -R29.reuse ;  /* 0x000000010202e824 */ /* 0x100fe400078e0a1d */
[--C-:B------:R-:W-:Y:S02]  /*c6b0*/  @!P5 IMAD.IADD R8, R8, 0x1, -R29.reuse ;  /* 0x000000010808d824 */ /* 0x100fe400078e0a1d */
[--C-:B------:R-:W-:Y:S01]  /*c6c0*/  @!P3 IMAD.IADD R13, R13, 0x1, -R29.reuse ;  /* 0x000000010d0db824 */ /* 0x100fe200078e0a1d */
[----:B------:R-:W-:Y:S01]  /*c6d0*/  ISETP.GT.U32.AND P3, PT, R29, R0, PT ;  /* 0x000000001d00720c */ /* 0x000fe20003f64070 */
[--C-:B------:R-:W-:Y:S01]  /*c6e0*/  @!P4 IMAD.IADD R7, R7, 0x1, -R29.reuse ;  /* 0x000000010707c824 */ /* 0x100fe200078e0a1d */
[----:B------:R0:W-:Y:S05]  /*c6f0*/  STL [R1+0x154], R2 ;  /* 0x0001540201007387 */ /* 0x0001ea0000100800 */
[--C-:B------:R-:W-:Y:S01]  /*c700*/  @!P2 IMAD.IADD R6, R6, 0x1, -R29.reuse ;  /* 0x000000010606a824 */ /* 0x100fe200078e0a1d */
[----:B0-----:R-:W2:Y:S04]  /*c710*/  LDL.LU R2, [R1+0x100] ;  /* 0x0001000001027983 */ /* 0x001ea80000300800 */
[----:B------:R-:W3:Y:S04]  /*c720*/  LDL.LU R17, [R1+0x104] ;  /* 0x0001040001117983 */ /* 0x000ee80000300800 */
[----:B------:R0:W-:Y:S04]  /*c730*/  STL [R1+0x158], R8 ;  /* 0x0001580801007387 */ /* 0x0001e80000100800 */
[----:B------:R1:W-:Y:S01]  /*c740*/  STL [R1+0x150], R7 ;  /* 0x0001500701007387 */ /* 0x0003e20000100800 */
[----:B------:R-:W-:-:S03]  /*c750*/  @!P3 IMAD.IADD R0, R0, 0x1, -R29 ;  /* 0x000000010000b824 */ /* 0x000fc600078e0a1d */
[----:B0-----:R-:W2:Y:S04]  /*c760*/  LDL.LU R8, [R1+0x108] ;  /* 0x0001080001087983 */ /* 0x001ea80000300800 */
[----:B-1----:R-:W2:Y:S04]  /*c770*/  LDL.LU R7, [R1+0x384] ;  /* 0x0003840001077983 */ /* 0x002ea80000300800 */
[----:B------:R0:W-:Y:S04]  /*c780*/  STL [R1+0x134], R6 ;  /* 0x0001340601007387 */ /* 0x0001e80000100800 */
[----:B0-----:R-:W2:Y:S04]  /*c790*/  LDL.LU R6, [R1+0x37c] ;  /* 0x00037c0001067983 */ /* 0x001ea80000300800 */
[----:B------:R0:W-:Y:S04]  /*c7a0*/  STL [R1+0x138], R0 ;  /* 0x0001380001007387 */ /* 0x0001e80000100800 */
[----:B0-----:R-:W2:Y:S01]  /*c7b0*/  LDL.LU R0, [R1+0xfc] ;  /* 0x0000fc0001007983 */ /* 0x001ea20000300800 */
[----:B------:R-:W-:-:S02]  /*c7c0*/  ISETP.GT.U32.AND P0, PT, R29, R61, PT ;  /* 0x0000003d1d00720c */ /* 0x000fc40003f04070 */
[----:B----4-:R-:W-:-:S11]  /*c7d0*/  ISETP.GT.U32.AND P1, PT, R29, R12, PT ;  /* 0x0000000c1d00720c */ /* 0x010fd60003f24070 */
[--C-:B------:R-:W-:Y:S01]  /*c7e0*/  @!P0 IMAD.IADD R61, R61, 0x1, -R29.reuse ;  /* 0x000000013d3d8824 */ /* 0x100fe200078e0a1d */
[C---:B------:R-:W-:Y:S02]  /*c7f0*/  ISETP.GT.U32.AND P0, PT, R29.reuse, R5, PT ;  /* 0x000000051d00720c */ /* 0x040fe40003f04070 */
[C---:B------:R-:W-:Y:S02]  /*c800*/  ISETP.GT.U32.AND P6, PT, R29.reuse, R16, PT ;  /* 0x000000101d00720c */ /* 0x040fe40003fc4070 */
[----:B------:R-:W-:Y:S01]  /*c810*/  ISETP.GT.U32.AND P5, PT, R29, R15, PT ;  /* 0x0000000f1d00720c */ /* 0x000fe20003fa4070 */
[----:B------:R-:W-:-:S08]  /*c820*/  @!P1 IMAD.IADD R12, R12, 0x1, -R29 ;  /* 0x000000010c0c9824 */ /* 0x000fd000078e0a1d */
[--C-:B------:R-:W-:Y:S01]  /*c830*/  @!P0 IMAD.IADD R5, R5, 0x1, -R29.reuse ;  /* 0x0000000105058824 */ /* 0x100fe200078e0a1d */
[C---:B------:R-:W-:Y:S02]  /*c840*/  ISETP.GT.U32.AND P0, PT, R29.reuse, R32, PT ;  /* 0x000000201d00720c */ /* 0x040fe40003f04070 */
[C---:B------:R-:W-:Y:S02]  /*c850*/  ISETP.GT.U32.AND P1, PT, R29.reuse, R61, PT ;  /* 0x0000003d1d00720c */ /* 0x040fe40003f24070 */
[C---:B------:R-:W-:Y:S02]  /*c860*/  ISETP.GT.U32.AND P2, PT, R29.reuse, R14, PT ;  /* 0x0000000e1d00720c */ /* 0x040fe40003f44070 */
[----:B------:R-:W-:Y:S01]  /*c870*/  ISETP.GT.U32.AND P4, PT, R29, R5, PT ;  /* 0x000000051d00720c */ /* 0x000fe20003f84070 */
[--C-:B------:R-:W-:Y:S02]  /*c880*/  @!P6 IMAD.IADD R16, R16, 0x1, -R29.reuse ;  /* 0x000000011010e824 */ /* 0x100fe400078e0a1d */
[----:B------:R-:W-:-:S04]  /*c890*/  @!P5 IMAD.IADD R15, R15, 0x1, -R29 ;  /* 0x000000010f0fd824 */ /* 0x000fc800078e0a1d */
[--C-:B------:R-:W-:Y:S01]  /*c8a0*/  @!P0 IMAD.IADD R32, R32, 0x1, -R29.reuse ;  /* 0x0000000120208824 */ /* 0x100fe200078e0a1d */
[C---:B------:R-:W-:Y:S02]  /*c8b0*/  ISETP.GT.U32.AND P0, PT, R29.reuse, R11, PT ;  /* 0x0000000b1d00720c */ /* 0x040fe40003f04070 */
[C---:B------:R-:W-:Y:S02]  /*c8c0*/  ISETP.GT.U32.AND P6, PT, R29.reuse, R10, PT ;  /* 0x0000000a1d00720c */ /* 0x040fe40003fc4070 */
[----:B------:R-:W-:Y:S01]  /*c8d0*/  ISETP.GT.U32.AND P5, PT, R29, R9, PT ;  /* 0x000000091d00720c */ /* 0x000fe20003fa4070 */
[--C-:B------:R-:W-:Y:S01]  /*c8e0*/  @!P1 IMAD.IADD R61, R61, 0x1, -R29.reuse ;  /* 0x000000013d3d9824 */ /* 0x100fe200078e0a1d */
[C---:B------:R-:W-:Y:S01]  /*c8f0*/  ISETP.GT.U32.AND P3, PT, R29.reuse, R13, PT ;  /* 0x0000000d1d00720c */ /* 0x040fe20003f64070 */
[--C-:B------:R-:W-:Y:S01]  /*c900*/  @!P2 IMAD.IADD R14, R14, 0x1, -R29.reuse ;  /* 0x000000010e0ea824 */ /* 0x100fe200078e0a1d */
[----:B------:R-:W-:Y:S02]  /*c910*/  ISETP.GT.U32.AND P2, PT, R29, R4, PT ;  /* 0x000000041d00720c */ /* 0x000fe40003f44070 */
[----:B------:R0:W-:Y:S01]  /*c920*/  STL [R1+0x140], R61 ;  /* 0x0001403d01007387 */ /* 0x0001e20000100800 */
[----:B------:R-:W-:-:S02]  /*c930*/  @!P4 IMAD.IADD R5, R5, 0x1, -R29 ;  /* 0x000000010505c824 */ /* 0x000fc400078e0a1d */
[--C-:B------:R-:W-:Y:S01]  /*c940*/  @!P0 IMAD.IADD R11, R11, 0x1, -R29.reuse ;  /* 0x000000010b0b8824 */ /* 0x100fe200078e0a1d */
[----:B------:R-:W-:Y:S01]  /*c950*/  ISETP.GT.U32.AND P1, PT, R29, R12, PT ;  /* 0x0000000c1d00720c */ /* 0x000fe20003f24070 */
[--C-:B------:R-:W-:Y:S01]  /*c960*/  @!P6 IMAD.IADD R10, R10, 0x1, -R29.reuse ;  /* 0x000000010a0ae824 */ /* 0x100fe200078e0a1d */
[----:B0-----:R-:W4:Y:S01]  /*c970*/  LDL.LU R61, [R1+0x35c] ;  /* 0x00035c00013d7983 */ /* 0x001f220000300800 */
[--C-:B------:R-:W-:Y:S02]  /*c980*/  @!P5 IMAD.IADD R9, R9, 0x1, -R29.reuse ;  /* 0x000000010909d824 */ /* 0x100fe400078e0a1d */
[--C-:B------:R-:W-:Y:S01]  /*c990*/  @!P3 IMAD.IADD R13, R13, 0x1, -R29.reuse ;  /* 0x000000010d0db824 */ /* 0x100fe200078e0a1d */
[----:B------:R-:W-:Y:S01]  /*c9a0*/  ISETP.GT.U32.AND P3, PT, R29, R3, PT ;  /* 0x000000031d00720c */ /* 0x000fe20003f64070 */
[--C-:B------:R-:W-:Y:S01]  /*c9b0*/  @!P2 IMAD.IADD R4, R4, 0x1, -R29.reuse ;  /* 0x000000010404a824 */ /* 0x100fe200078e0a1d */
[----:B------:R-:W-:Y:S05]  /*c9c0*/  STL [R1+0x144], R32 ;  /* 0x0001442001007387 */ /* 0x000fea0000100800 */
[--C-:B------:R-:W-:Y:S01]  /*c9d0*/  @!P1 IMAD.IADD R12, R12, 0x1, -R29.reuse ;  /* 0x000000010c0c9824 */ /* 0x100fe200078e0a1d */
[----:B------:R-:W-:Y:S04]  /*c9e0*/  STL [R1+0x13c], R16 ;  /* 0x00013c1001007387 */ /* 0x000fe80000100800 */
[----:B------:R-:W-:Y:S04]  /*c9f0*/  STL [R1+0x120], R15 ;  /* 0x0001200f01007387 */ /* 0x000fe80000100800 */
[----:B------:R-:W-:Y:S01]  /*ca00*/  STL [R1+0x124], R14 ;  /* 0x0001240e01007387 */ /* 0x000fe20000100800 */
[----:B------:R-:W-:-:S03]  /*ca10*/  @!P3 IMAD.IADD R3, R3, 0x1, -R29 ;  /* 0x000000010303b824 */ /* 0x000fc600078e0a1d */
[----:B------:R-:W-:Y:S04]  /*ca20*/  STL [R1+0x12c], R13 ;  /* 0x00012c0d01007387 */ /* 0x000fe80000100800 */
[----:B------:R0:W-:Y:S04]  /*ca30*/  STL [R1+0x128], R5 ;  /* 0x0001280501007387 */ /* 0x0001e80000100800 */
[----:B------:R1:W-:Y:S04]  /*ca40*/  STL [R1+0x130], R12 ;  /* 0x0001300c01007387 */ /* 0x0003e80000100800 */
[----:B0-----:R-:W4:Y:S04]  /*ca50*/  LDL.LU R5, [R1+0x370] ;  /* 0x0003700001057983 */ /* 0x001f280000300800 */
[----:B------:R-:W4:Y:S04]  /*ca60*/  LDL.LU R16, [R1+0x360] ;  /* 0x0003600001107983 */ /* 0x000f280000300800 */
        /* <DEDUP_REMOVED lines=11> */
[----:B------:R-:W-:Y:S01]  /*cb20*/  ISETP.GT.U32.AND P0, PT, R29, R10, PT ;  /* 0x0000000a1d00720c */ /* 0x000fe20003f04070 */
[----:B------:R-:W-:Y:S01]  /*cb30*/  @!P6 IMAD.IADD R7, R7, 0x1, -R29 ;  /* 0x000000010707e824 */ /* 0x000fe200078e0a1d */
[C---:B------:R-:W-:Y:S02]  /*cb40*/  ISETP.GT.U32.AND P6, PT, R29.reuse, R9, PT ;  /* 0x000000091d00720c */ /* 0x040fe40003fc4070 */
[----:B------:R-:W-:-:S07]  /*cb50*/  ISETP.GT.U32.AND P2, PT, R29, R0, PT ;  /* 0x000000001d00720c */ /* 0x000fce0003f44070 */
[--C-:B------:R-:W-:Y:S01]  /*cb60*/  @!P5 IMAD.IADD R6, R6, 0x1, -R29.reuse ;  /* 0x000000010606d824 */ /* 0x100fe200078e0a1d */
[----:B------:R-:W-:Y:S01]  /*cb70*/  ISETP.GT.U32.AND P5, PT, R29, R4, PT ;  /* 0x000000041d00720c */ /* 0x000fe20003fa4070 */
[--C-:B------:R-:W-:Y:S02]  /*cb80*/  @!P4 IMAD.IADD R11, R11, 0x1, -R29.reuse ;  /* 0x000000010b0bc824 */ /* 0x100fe400078e0a1d */
[--C-:B------:R-:W-:Y:S02]  /*cb90*/  @!P0 IMAD.IADD R10, R10, 0x1, -R29.reuse ;  /* 0x000000010a0a8824 */ /* 0x100fe400078e0a1d */
[--C-:B------:R-:W-:Y:S02]  /*cba0*/  @!P6 IMAD.IADD R9, R9, 0x1, -R29.reuse ;  /* 0x000000010909e824 */ /* 0x100fe400078e0a1d */
[--C-:B------:R-:W-:Y:S01]  /*cbb0*/  @!P2 IMAD.IADD R0, R0, 0x1, -R29.reuse ;  /* 0x000000010000a824 */ /* 0x100fe200078e0a1d */
[----:B------:R-:W-:Y:S01]  /*cbc0*/  ISETP.GT.U32.AND P2, PT, R29, R3, PT ;  /* 0x000000031d00720c */ /* 0x000fe20003f44070 */
[----:B------:R0:W-:Y:S04]  /*cbd0*/  STL [R1+0x10c], R11 ;  /* 0x00010c0b01007387 */ /* 0x0001e80000100800 */
[--C-:B------:R-:W-:Y:S01]  /*cbe0*/  @!P5 IMAD.IADD R4, R4, 0x1, -R29.reuse ;  /* 0x000000010404d824 */ /* 0x100fe200078e0a1d */
[----:B------:R1:W-:Y:S04]  /*cbf0*/  STL [R1+0x110], R10 ;  /* 0x0001100a01007387 */ /* 0x0003e80000100800 */
[----:B------:R-:W2:Y:S04]  /*cc00*/  LDL.LU R31, [R1+0x344] ;  /* 0x00034400011f7983 */ /* 0x000ea80000300800 */
[----:B------:R3:W-:Y:S01]  /*cc10*/  STL [R1+0x118], R9 ;  /* 0x0001180901007387 */ /* 0x0007e20000100800 */
[----:B------:R-:W-:-:S03]  /*cc20*/  @!P2 IMAD.IADD R3, R3, 0x1, -R29 ;  /* 0x000000010303a824 */ /* 0x000fc600078e0a1d */
[----:B0-----:R-:W2:Y:S04]  /*cc30*/  LDL.LU R11, [R1+0x318] ;  /* 0x00031800010b7983 */ /* 0x001ea80000300800 */
[----:B------:R0:W-:Y:S04]  /*cc40*/  STL [R1+0x11c], R4 ;  /* 0x00011c0401007387 */ /* 0x0001e80000100800 */
[----:B-1----:R-:W2:Y:S04]  /*cc50*/  LDL.LU R10, [R1+0x31c] ;  /* 0x00031c00010a7983 */ /* 0x002ea80000300800 */
[----:B---3--:R-:W3:Y:S04]  /*cc60*/  LDL.LU R9, [R1+0x324] ;  /* 0x0003240001097983 */ /* 0x008ee80000300800 */
[----:B------:R1:W-:Y:S04]  /*cc70*/  STL [R1+0x114], R3 ;  /* 0x0001140301007387 */ /* 0x0003e80000100800 */
[----:B0-----:R-:W3:Y:S04]  /*cc80*/  LDL.LU R4, [R1+0x330] ;  /* 0x0003300001047983 */ /* 0x001ee80000300800 */
[----:B-1----:R-:W3:Y:S01]  /*cc90*/  LDL.LU R3, [R1+0x320] ;  /* 0x0003200001037983 */ /* 0x002ee20000300800 */
[----:B------:R-:W-:-:S02]  /*cca0*/  ISETP.GT.U32.AND P1, PT, R29, R2, PT ;  /* 0x000000021d00720c */ /* 0x000fc40003f24070 */
[----:B----4-:R-:W-:-:S11]  /*ccb0*/  ISETP.GT.U32.AND P3, PT, R29, R61, PT ;  /* 0x0000003d1d00720c */ /* 0x010fd60003f64070 */
[--C-:B------:R-:W-:Y:S01]  /*ccc0*/  @!P1 IMAD.IADD R2, R2, 0x1, -R29.reuse ;  /* 0x0000000102029824 */ /* 0x100fe200078e0a1d */
[C---:B------:R-:W-:Y:S02]  /*ccd0*/  ISETP.GT.U32.AND P1, PT, R29.reuse, R59, PT ;  /* 0x0000003b1d00720c */ /* 0x040fe40003f24070 */
[C---:B------:R-:W-:Y:S02]  /*cce0*/  ISETP.GT.U32.AND P0, PT, R29.reuse, R8, PT ;  /* 0x000000081d00720c */ /* 0x040fe40003f04070 */
[----:B------:R-:W-:Y:S01]  /*ccf0*/  ISETP.GT.U32.AND P4, PT, R29, R7, PT ;  /* 0x000000071d00720c */ /* 0x000fe20003f84070 */
[----:B------:R-:W-:Y:S01]  /*cd00*/  @!P3 IMAD.IADD R61, R61, 0x1, -R29 ;  /* 0x000000013d3db824 */ /* 0x000fe200078e0a1d */
[----:B------:R-:W-:-:S07]  /*cd10*/  ISETP.GT.U32.AND P3, PT, R29, R2, PT ;  /* 0x000000021d00720c */ /* 0x000fce0003f64070 */
[--C-:B------:R-:W-:Y:S01]  /*cd20*/  @!P1 IMAD.IADD R59, R59, 0x1, -R29.reuse ;  /* 0x000000013b3b9824 */ /* 0x100fe200078e0a1d */
[C---:B------:R-:W-:Y:S02]  /*cd30*/  ISETP.GT.U32.AND P1, PT, R29.reuse, R17, PT ;  /* 0x000000111d00720c */ /* 0x040fe40003f24070 */
[C---:B------:R-:W-:Y:S02]  /*cd40*/  ISETP.GT.U32.AND P5, PT, R29.reuse, R6, PT ;  /* 0x000000061d00720c */ /* 0x040fe40003fa4070 */
[C---:B------:R-:W-:Y:S01]  /*cd50*/  ISETP.GT.U32.AND P6, PT, R29.reuse, R59, PT ;  /* 0x0000003b1d00720c */ /* 0x040fe20003fc4070 */
[--C-:B------:R-:W-:Y:S01]  /*cd60*/  @!P0 IMAD.IADD R8, R8, 0x1, -R29.reuse ;  /* 0x0000000108088824 */ /* 0x100fe200078e0a1d */
[----:B------:R-:W-:Y:S01]  /*cd70*/  ISETP.GT.U32.AND P2, PT, R29, R0, PT ;  /* 0x000000001d00720c */ /* 0x000fe20003f44070 */
[----:B------:R-:W-:-:S06]  /*cd80*/  @!P4 IMAD.IADD R7, R7, 0x1, -R29 ;  /* 0x000000010707c824 */ /* 0x000fcc00078e0a1d */
[--C-:B------:R-:W-:Y:S01]  /*cd90*/  @!P1 IMAD.IADD R17, R17, 0x1, -R29.reuse ;  /* 0x0000000111119824 */ /* 0x100fe200078e0a1d */
[C---:B------:R-:W-:Y:S01]  /*cda0*/  ISETP.GT.U32.AND P1, PT, R29.reuse, R5, PT ;  /* 0x000000051d00720c */ /* 0x040fe20003f24070 */
[--C-:B------:R-:W-:Y:S01]  /*cdb0*/  @!P3 IMAD.IADD R2, R2, 0x1, -R29.reuse ;  /* 0x000000010202b824 */ /* 0x100fe200078e0a1d */
[C---:B------:R-:W-:Y:S02]  /*cdc0*/  ISETP.GT.U32.AND P0, PT, R29.reuse, R16, PT ;  /* 0x000000101d00720c */ /* 0x040fe40003f04070 */
[C---:B------:R-:W-:Y:S01]  /*cdd0*/  ISETP.GT.U32.AND P4, PT, R29.reuse, R15, PT ;  /* 0x0000000f1d00720c */ /* 0x040fe20003f84070 */
[--C-:B------:R-:W-:Y:S01]  /*cde0*/  @!P5 IMAD.IADD R6, R6, 0x1, -R29.reuse ;  /* 0x000000010606d824 */ /* 0x100fe200078e0a1d */
[----:B------:R0:W-:Y:S01]  /*cdf0*/  STL [R1+0x100], R2 ;  /* 0x0001000201007387 */ /* 0x0001e20000100800 */
[----:B------:R-:W-:Y:S01]  /*ce00*/  ISETP.GT.U32.AND P5, PT, R29, R14, PT ;  /* 0x0000000e1d00720c */ /* 0x000fe20003fa4070 */
[----:B------:R-:W-:Y:S01]  /*ce10*/  @!P6 IMAD.IADD R59, R59, 0x1, -R29 ;  /* 0x000000013b3be824 */ /* 0x000fe200078e0a1d */
[----:B------:R-:W-:-:S04]  /*ce20*/  ISETP.GT.U32.AND P3, PT, R29, R61, PT ;  /* 0x0000003d1d00720c */ /* 0x000fc80003f64070 */
[--C-:B------:R-:W-:Y:S01]  /*ce30*/  @!P1 IMAD.IADD R5, R5, 0x1, -R29.reuse ;  /* 0x0000000105059824 */ /* 0x100fe200078e0a1d */
[----:B0-----:R-:W4:Y:S01]  /*ce40*/  LDL.LU R2, [R1+0x2f8] ;  /* 0x0002f80001027983 */ /* 0x001f220000300800 */
[--C-:B------:R-:W-:Y:S02]  /*ce50*/  @!P0 IMAD.IADD R16, R16, 0x1, -R29.reuse ;  /* 0x0000000110108824 */ /* 0x100fe400078e0a1d */
[--C-:B------:R-:W-:Y:S01]  /*ce60*/  @!P2 IMAD.IADD R0, R0, 0x1, -R29.reuse ;  /* 0x000000010000a824 */ /* 0x100fe200078e0a1d */
[----:B------:R-:W-:Y:S01]  /*ce70*/  ISETP.GT.U32.AND P2, PT, R29, R13, PT ;  /* 0x0000000d1d00720c */ /* 0x000fe20003f44070 */
[--C-:B------:R-:W-:Y:S02]  /*ce80*/  @!P4 IMAD.IADD R15, R15, 0x1, -R29.reuse ;  /* 0x000000010f0fc824 */ /* 0x100fe400078e0a1d */
[--C-:B------:R-:W-:Y:S02]  /*ce90*/  @!P5 IMAD.IADD R14, R14, 0x1, -R29.reuse ;  /* 0x000000010e0ed824 */ /* 0x100fe400078e0a1d */
[--C-:B------:R-:W-:Y:S01]  /*cea0*/  @!P3 IMAD.IADD R61, R61, 0x1, -R29.reuse ;  /* 0x000000013d3db824 */ /* 0x100fe200078e0a1d */
[----:B------:R-:W-:Y:S01]  /*ceb0*/  ISETP.GT.U32.AND P3, PT, R29, R12, PT ;  /* 0x0000000c1d00720c */ /* 0x000fe20003f64070 */
[----:B------:R-:W-:Y:S04]  /*cec0*/  STL [R1+0x104], R17 ;  /* 0x0001041101007387 */ /* 0x000fe80000100800 */
[----:B------:R-:W-:Y:S02]  /*ced0*/  STL [R1+0x108], R8 ;  /* 0x0001080801007387 */ /* 0x000fe40000100800 */
[----:B------:R-:W-:-:S02]  /*cee0*/  @!P2 IMAD.IADD R13, R13, 0x1, -R29 ;  /* 0x000000010d0da824 */ /* 0x000fc400078e0a1d */
[----:B------:R-:W-:Y:S04]  /*cef0*/  STL [R1+0x384], R7 ;  /* 0x0003840701007387 */ /* 0x000fe80000100800 */
[----:B------:R-:W-:Y:S04]  /*cf00*/  STL [R1+0x37c], R6 ;  /* 0x00037c0601007387 */ /* 0x000fe80000100800 */
[----:B------:R-:W-:Y:S04]  /*cf10*/  STL [R1+0xfc], R0 ;  /* 0x0000fc0001007387 */ /* 0x000fe80000100800 */
[----:B------:R0:W-:Y:S04]  /*cf20*/  STL [R1+0x364], R59 ;  /* 0x0003643b01007387 */ /* 0x0001e80000100800 */
[----:B------:R1:W-:Y:S01]  /*cf30*/  STL [R1+0x35c], R61 ;  /* 0x00035c3d01007387 */ /* 0x0003e20000100800 */
[----:B------:R-:W-:-:S03]  /*cf40*/  @!P3 IMAD.IADD R12, R12, 0x1, -R29 ;  /* 0x000000010c0cb824 */ /* 0x000fc600078e0a1d */
[----:B0-----:R-:W4:Y:S04]  /*cf50*/  LDL R59, [R1+0x3fa0] ;  /* 0x003fa000013b7983 */ /* 0x001f280000100800 */
[----:B------:R-:W4:Y:S04]  /*cf60*/  LDL.LU R0, [R1+0x2fc] ;  /* 0x0002fc0001007983 */ /* 0x000f280000300800 */
[----:B------:R-:W4:Y:S04]  /*cf70*/  LDL.LU R8, [R1+0x304] ;  /* 0x0003040001087983 */ /* 0x000f280000300800 */
[----:B-1----:R-:W4:Y:S04]  /*cf80*/  LDL.LU R61, [R1+0x310] ;  /* 0x00031000013d7983 */ /* 0x002f280000300800 */
[----:B------:R-:W4:Y:S04]  /*cf90*/  LDL.LU R7, [R1+0x300] ;  /* 0x0003000001077983 */ /* 0x000f280000300800 */
[----:B------:R-:W4:Y:S01]  /*cfa0*/  LDL.LU R6, [R1+0x2d8] ;  /* 0x0002d80001067983 */ /* 0x000f220000300800 */
[----:B--2---:R-:W-:-:S02]  /*cfb0*/  ISETP.GT.U32.AND P6, PT, R29, R31, PT ;  /* 0x0000001f1d00720c */ /* 0x004fc40003fc4070 */
[C---:B------:R-:W-:Y:S02]  /*cfc0*/  ISETP.GT.U32.AND P1, PT, R29.reuse, R11, PT ;  /* 0x0000000b1d00720c */ /* 0x040fe40003f24070 */
[C---:B------:R-:W-:Y:S02]  /*cfd0*/  ISETP.GT.U32.AND P0, PT, R29.reuse, R10, PT ;  /* 0x0000000a1d00720c */ /* 0x040fe40003f04070 */
[----:B---3--:R-:W-:-:S07]  /*cfe0*/  ISETP.GT.U32.AND P4, PT, R29, R9, PT ;  /* 0x000000091d00720c */ /* 0x008fce0003f84070 */
[--C-:B------:R-:W-:Y:S01]  /*cff0*/  @!P6 IMAD.IADD R31, R31, 0x1, -R29.reuse ;  /* 0x000000011f1fe824 */ /* 0x100fe200078e0a1d */
[----:B------:R-:W-:Y:S01]  /*d000*/  ISETP.GT.U32.AND P6, PT, R29, R5, PT ;  /* 0x000000051d00720c */ /* 0x000fe20003fc4070 */
[--C-:B------:R-:W-:Y:S01]  /*d010*/  @!P1 IMAD.IADD R11, R11, 0x1, -R29.reuse ;  /* 0x000000010b0b9824 */ /* 0x100fe200078e0a1d */
[C---:B------:R-:W-:Y:S01]  /*d020*/  ISETP.GT.U32.AND P5, PT, R29.reuse, R4, PT ;  /* 0x000000041d00720c */ /* 0x040fe20003fa4070 */
[--C-:B------:R-:W-:Y:S01]  /*d030*/  @!P0 IMAD.IADD R10, R10, 0x1, -R29.reuse ;  /* 0x000000010a0a8824 */ /* 0x100fe200078e0a1d */
[C---:B------:R-:W-:Y:S02]  /*d040*/  ISETP.GT.U32.AND P1, PT, R29.reuse, R16, PT ;  /* 0x000000101d00720c */ /* 0x040fe40003f24070 */
[----:B------:R-:W-:Y:S01]  /*d050*/  ISETP.GT.U32.AND P0, PT, R29, R15, PT ;  /* 0x0000000f1d00720c */ /* 0x000fe20003f04070 */
[----:B------:R-:W-:Y:S01]  /*d060*/  @!P4 IMAD.IADD R9, R9, 0x1, -R29 ;  /* 0x000000010909c824 */ /* 0x000fe200078e0a1d */
[C---:B------:R-:W-:Y:S02]  /*d070*/  ISETP.GT.U32.AND P2, PT, R29.reuse, R3, PT ;  /* 0x000000031d00720c */ /* 0x040fe40003f44070 */
[----:B------:R-:W-:-:S03]  /*d080*/  ISETP.GT.U32.AND P4, PT, R29, R14, PT ;  /* 0x0000000e1d00720c */ /* 0x000fc60003f84070 */
[--C-:B------:R-:W-:Y:S02]  /*d090*/  @!P6 IMAD.IADD R5, R5, 0x1, -R29.reuse ;  /* 0x000000010505e824 */ /* 0x100fe400078e0a1d */
[--C-:B------:R-:W-:Y:S01]  /*d0a0*/  @!P5 IMAD.IADD R4, R4, 0x1, -R29.reuse ;  /* 0x000000010404d824 */ /* 0x100fe200078e0a1d */
[----:B------:R-:W-:Y:S01]  /*d0b0*/  ISETP.GT.U32.AND P5, PT, R29, R13, PT ;  /* 0x0000000d1d00720c */ /* 0x000fe20003fa4070 */
[--C-:B------:R-:W-:Y:S01]  /*d0c0*/  @!P1 IMAD.IADD R16, R16, 0x1, -R29.reuse ;  /* 0x0000000110109824 */ /* 0x100fe200078e0a1d */
[----:B------:R0:W-:Y:S01]  /*d0d0*/  STL [R1+0x370], R5 ;  /* 0x0003700501007387 */ /* 0x0001e20000100800 */
[--C-:B------:R-:W-:Y:S02]  /*d0e0*/  @!P0 IMAD.IADD R15, R15, 0x1, -R29.reuse ;  /* 0x000000010f0f8824 */ /* 0x100fe400078e0a1d */
[--C-:B------:R-:W-:Y:S01]  /*d0f0*/  @!P2 IMAD.IADD R3, R3, 0x1, -R29.reuse ;  /* 0x000000010303a824 */ /* 0x100fe200078e0a1d */
[----:B------:R-:W-:Y:S01]  /*d100*/  ISETP.GT.U32.AND P2, PT, R29, R12, PT ;  /* 0x0000000c1d00720c */ /* 0x000fe20003f44070 */
[--C-:B------:R-:W-:Y:S01]  /*d110*/  @!P4 IMAD.IADD R14, R14, 0x1, -R29.reuse ;  /* 0x000000010e0ec824 */ /* 0x100fe200078e0a1d */
[----:B0-----:R-:W2:Y:S04]  /*d120*/  LDL.LU R5, [R1+0x2dc] ;  /* 0x0002dc0001057983 */ /* 0x001ea80000300800 */
[----:B------:R0:W-:Y:S01]  /*d130*/  STL [R1+0x360], R16 ;  /* 0x0003601001007387 */ /* 0x0001e20000100800 */
[----:B------:R-:W-:-:S03]  /*d140*/  @!P5 IMAD.IADD R13, R13, 0x1, -R29 ;  /* 0x000000010d0dd824 */ /* 0x000fc600078e0a1d */
[----:B------:R-:W3:Y:S04]  /*d150*/  LDL.LU R32, [R1+0x2e4] ;  /* 0x0002e40001207983 */ /* 0x000ee80000300800 */
[----:B------:R1:W-:Y:S04]  /*d160*/  STL [R1+0x33c], R15 ;  /* 0x00033c0f01007387 */ /* 0x0003e80000100800 */
[----:B------:R1:W-:Y:S04]  /*d170*/  STL [R1+0x340], R14 ;  /* 0x0003400e01007387 */ /* 0x0003e80000100800 */
[----:B------:R-:W2:Y:S04]  /*d180*/  LDL.LU R17, [R1+0x2f0] ;  /* 0x0002f00001117983 */ /* 0x000ea80000300800 */
[----:B0-----:R-:W2:Y:S01]  /*d190*/  LDL.LU R16, [R1+0x2e0] ;  /* 0x0002e00001107983 */ /* 0x001ea20000300800 */
[----:B------:R-:W-:-:S03]  /*d1a0*/  @!P2 IMAD.IADD R12, R12, 0x1, -R29 ;  /* 0x000000010c0ca824 */ /* 0x000fc600078e0a1d */
[----:B------:R0:W-:Y:S04]  /*d1b0*/  STL [R1+0x348], R13 ;  /* 0x0003480d01007387 */ /* 0x0001e80000100800 */
[----:B-1----:R-:W2:Y:S04]  /*d1c0*/  LDL.LU R15, [R1+0x29c] ;  /* 0x00029c00010f7983 */ /* 0x002ea80000300800 */
[----:B------:R-:W2:Y:S04]  /*d1d0*/  LDL.LU R14, [R1+0x2a0] ;  /* 0x0002a000010e7983 */ /* 0x000ea80000300800 */
[----:B------:R1:W-:Y:S04]  /*d1e0*/  STL [R1+0x350], R12 ;  /* 0x0003500c01007387 */ /* 0x0003e80000100800 */
[----:B0-----:R-:W2:Y:S01]  /*d1f0*/  LDL.LU R13, [R1+0x2a8] ;  /* 0x0002a800010d7983 */ /* 0x001ea20000300800 */
[----:B----4-:R-:W-:-:S02]  /*d200*/  ISETP.GT.U32.AND P3, PT, R29, R2, PT ;  /* 0x000000021d00720c */ /* 0x010fc40003f64070 */
[C---:B------:R-:W-:Y:S02]  /*d210*/  ISETP.GT.U32.AND P1, PT, R29.reuse, R11, PT ;  /* 0x0000000b1d00720c */ /* 0x040fe40003f24070 */
[C---:B------:R-:W-:Y:S01]  /*d220*/  ISETP.GT.U32.AND P0, PT, R29.reuse, R10, PT ;  /* 0x0000000a1d00720c */ /* 0x040fe20003f04070 */
[----:B-1----:R-:W4:Y:S01]  /*d230*/  LDL.LU R12, [R1+0x2c0] ;  /* 0x0002c000010c7983 */ /* 0x002f220000300800 */
[----:B------:R-:W-:-:S07]  /*d240*/  ISETP.GT.U32.AND P4, PT, R29, R9, PT ;  /* 0x000000091d00720c */ /* 0x000fce0003f84070 */
[--C-:B------:R-:W-:Y:S01]  /*d250*/  @!P3 IMAD.IADD R2, R2, 0x1, -R29.reuse ;  /* 0x000000010202b824 */ /* 0x100fe200078e0a1d */
[----:B------:R-:W-:Y:S01]  /*d260*/  ISETP.GT.U32.AND P3, PT, R29, R31, PT ;  /* 0x0000001f1d00720c */ /* 0x000fe20003f64070 */
[--C-:B------:R-:W-:Y:S01]  /*d270*/  @!P1 IMAD.IADD R11, R11, 0x1, -R29.reuse ;  /* 0x000000010b0b9824 */ /* 0x100fe200078e0a1d */
[C---:B------:R-:W-:Y:S02]  /*d280*/  ISETP.GT.U32.AND P5, PT, R29.reuse, R4, PT ;  /* 0x000000041d00720c */ /* 0x040fe40003fa4070 */
[----:B------:R-:W-:Y:S01]  /*d290*/  ISETP.GT.U32.AND P6, PT, R29, R2, PT ;  /* 0x000000021d00720c */ /* 0x000fe20003fc4070 */
[--C-:B------:R-:W-:Y:S02]  /*d2a0*/  @!P0 IMAD.IADD R10, R10, 0x1, -R29.reuse ;  /* 0x000000010a0a8824 */ /* 0x100fe400078e0a1d */
[----:B------:R-:W-:-:S06]  /*d2b0*/  @!P4 IMAD.IADD R9, R9, 0x1, -R29 ;  /* 0x000000010909c824 */ /* 0x000fcc00078e0a1d */
[--C-:B------:R-:W-:Y:S01]  /*d2c0*/  @!P3 IMAD.IADD R31, R31, 0x1, -R29.reuse ;  /* 0x000000011f1fb824 */ /* 0x100fe200078e0a1d */
[C---:B------:R-:W-:Y:S01]  /*d2d0*/  ISETP.GT.U32.AND P2, PT, R29.reuse, R3, PT ;  /* 0x000000031d00720c */ /* 0x040fe20003f44070 */
[--C-:B------:R-:W-:Y:S02]  /*d2e0*/  @!P5 IMAD.IADD R4, R4, 0x1, -R29.reuse ;  /* 0x000000010404d824 */ /* 0x100fe400078e0a1d */
[----:B------:R-:W-:Y:S01]  /*d2f0*/  @!P6 IMAD.IADD R2, R2, 0x1, -R29 ;  /* 0x000000010202e824 */ /* 0x000fe200078e0a1d */
[C---:B------:R-:W-:Y:S02]  /*d300*/  ISETP.GT.U32.AND P3, PT, R29.reuse, R0, PT ;  /* 0x000000001d00720c */ /* 0x040fe40003f64070 */
[C---:B------:R-:W-:Y:S02]  /*d310*/  ISETP.GT.U32.AND P1, PT, R29.reuse, R8, PT ;  /* 0x000000081d00720c */ /* 0x040fe40003f24070 */
[C---:B------:R-:W-:Y:S02]  /*d320*/  ISETP.GT.U32.AND P0, PT, R29.reuse, R61, PT ;  /* 0x0000003d1d00720c */ /* 0x040fe40003f04070 */
[----:B------:R-:W-:-:S07]  /*d330*/  ISETP.GT.U32.AND P4, PT, R29, R7, PT ;  /* 0x000000071d00720c */ /* 0x000fce0003f84070 */
[--C-:B------:R-:W-:Y:S01]  /*d340*/  @!P3 IMAD.IADD R0, R0, 0x1, -R29.reuse ;  /* 0x000000010000b824 */ /* 0x100fe200078e0a1d */
[----:B------:R-:W-:Y:S01]  /*d350*/  ISETP.GT.U32.AND P5, PT, R29, R6, PT ;  /* 0x000000061d00720c */ /* 0x000fe20003fa4070 */
[--C-:B------:R-:W-:Y:S02]  /*d360*/  @!P1 IMAD.IADD R8, R8, 0x1, -R29.reuse ;  /* 0x0000000108089824 */ /* 0x100fe400078e0a1d */
[--C-:B------:R-:W-:Y:S02]  /*d370*/  @!P0 IMAD.IADD R61, R61, 0x1, -R29.reuse ;  /* 0x000000013d3d8824 */ /* 0x100fe400078e0a1d */
[--C-:B------:R-:W-:Y:S02]  /*d380*/  @!P2 IMAD.IADD R3, R3, 0x1, -R29.reuse ;  /* 0x000000010303a824 */ /* 0x100fe400078e0a1d */
[----:B------:R-:W-:-:S06]  /*d390*/  @!P4 IMAD.IADD R7, R7, 0x1, -R29 ;  /* 0x000000010707c824 */ /* 0x000fcc00078e0a1d */
[----:B------:R-:W-:Y:S01]  /*d3a0*/  @!P5 IMAD.IADD R6, R6, 0x1, -R29 ;  /* 0x000000010606d824 */ /* 0x000fe200078e0a1d */
[----:B------:R-:W-:Y:S04]  /*d3b0*/  STL [R1+0x344], R31 ;  /* 0x0003441f01007387 */ /* 0x000fe80000100800 */
[----:B------:R0:W-:Y:S04]  /*d3c0*/  STL [R1+0x318], R11 ;  /* 0x0003180b01007387 */ /* 0x0001e80000100800 */
[----:B------:R1:W-:Y:S04]  /*d3d0*/  STL [R1+0x31c], R10 ;  /* 0x00031c0a01007387 */ /* 0x0003e80000100800 */
[----:B------:R-:W-:Y:S04]  /*d3e0*/  STL [R1+0x324], R9 ;  /* 0x0003240901007387 */ /* 0x000fe80000100800 */
[----:B------:R1:W-:Y:S04]  /*d3f0*/  STL [R1+0x330], R4 ;  /* 0x0003300401007387 */ /* 0x0003e80000100800 */
[----:B0-----:R-:W4:Y:S04]  /*d400*/  LDL.LU R11, [R1+0x2a4] ;  /* 0x0002a400010b7983 */ /* 0x001f280000300800 */
[----:B------:R0:W-:Y:S04]  /*d410*/  STL [R1+0x320], R3 ;  /* 0x0003200301007387 */ /* 0x0001e80000100800 */
[----:B-1----:R-:W4:Y:S04]  /*d420*/  LDL.LU R10, [R1+0x264] ;  /* 0x00026400010a7983 */ /* 0x002f280000300800 */
[----:B------:R-:W4:Y:S04]  /*d430*/  LDL.LU R4, [R1+0x268] ;  /* 0x0002680001047983 */ /* 0x000f280000300800 */
[----:B------:R1:W-:Y:S04]  /*d440*/  STL [R1+0x2f8], R2 ;  /* 0x0002f80201007387 */ /* 0x0003e80000100800 */
[----:B0-----:R-:W4:Y:S04]  /*d450*/  LDL.LU R3, [R1+0x270] ;  /* 0x0002700001037983 */ /* 0x001f280000300800 */
[----:B-1----:R-:W4:Y:S01]  /*d460*/  LDL.LU R2, [R1+0x288] ;  /* 0x0002880001027983 */ /* 0x002f220000300800 */
[----:B---3--:R-:W-:-:S02]  /*d470*/  ISETP.GT.U32.AND P6, PT, R29, R32, PT ;  /* 0x000000201d00720c */ /* 0x008fc40003fc4070 */
[C---:B--2---:R-:W-:Y:S02]  /*d480*/  ISETP.GT.U32.AND P2, PT, R29.reuse, R5, PT ;  /* 0x000000051d00720c */ /* 0x044fe40003f44070 */
[C---:B------:R-:W-:Y:S02]  /*d490*/  ISETP.GT.U32.AND P3, PT, R29.reuse, R17, PT ;  /* 0x000000111d00720c */ /* 0x040fe40003f64070 */
[----:B------:R-:W-:-:S07]  /*d4a0*/  ISETP.GT.U32.AND P1, PT, R29, R16, PT ;  /* 0x000000101d00720c */ /* 0x000fce0003f24070 */
[----:B------:R-:W-:Y:S01]  /*d4b0*/  @!P6 IMAD.IADD R32, R32, 0x1, -R29 ;  /* 0x000000012020e824 */ /* 0x000fe200078e0a1d */
[C---:B------:R-:W-:Y:S02]  /*d4c0*/  ISETP.GT.U32.AND P0, PT, R29.reuse, R15, PT ;  /* 0x0000000f1d00720c */ /* 0x040fe40003f04070 */
[----:B------:R-:W-:-:S03]  /*d4d0*/  ISETP.GT.U32.AND P4, PT, R29, R14, PT ;  /* 0x0000000e1d00720c */ /* 0x000fc60003f84070 */
[--C-:B------:R-:W-:Y:S01]  /*d4e0*/  @!P1 IMAD.IADD R16, R16, 0x1, -R29.reuse ;  /* 0x0000000110109824 */ /* 0x100fe200078e0a1d */
[----:B------:R-:W-:Y:S01]  /*d4f0*/  ISETP.GT.U32.AND P6, PT, R29, R0, PT ;  /* 0x000000001d00720c */ /* 0x000fe20003fc4070 */
[--C-:B------:R-:W-:Y:S01]  /*d500*/  @!P3 IMAD.IADD R17, R17, 0x1, -R29.reuse ;  /* 0x000000011111b824 */ /* 0x100fe200078e0a1d */
[C---:B------:R-:W-:Y:S02]  /*d510*/  ISETP.GT.U32.AND P1, PT, R29.reuse, R61, PT ;  /* 0x0000003d1d00720c */ /* 0x040fe40003f24070 */
[C---:B------:R-:W-:Y:S02]  /*d520*/  ISETP.GT.U32.AND P3, PT, R29.reuse, R8, PT ;  /* 0x000000081d00720c */ /* 0x040fe40003f64070 */
[----:B------:R-:W-:Y:S01]  /*d530*/  ISETP.GT.U32.AND P5, PT, R29, R13, PT ;  /* 0x0000000d1d00720c */ /* 0x000fe20003fa4070 */
[--C-:B------:R-:W-:Y:S01]  /*d540*/  @!P0 IMAD.IADD R15, R15, 0x1, -R29.reuse ;  /* 0x000000010f0f8824 */ /* 0x100fe200078e0a1d */
[----:B------:R-:W-:Y:S01]  /*d550*/  ISETP.GT.U32.AND P0, PT, R29, R7, PT ;  /* 0x000000071d00720c */ /* 0x000fe20003f04070 */
[----:B------:R-:W-:-:S02]  /*d560*/  @!P2 IMAD.IADD R5, R5, 0x1, -R29 ;  /* 0x000000010505a824 */ /* 0x000fc400078e0a1d */
[--C-:B------:R-:W-:Y:S01]  /*d570*/  @!P4 IMAD.IADD R14, R14, 0x1, -R29.reuse ;  /* 0x000000010e0ec824 */ /* 0x100fe200078e0a1d */
[----:B------:R-:W-:Y:S01]  /*d580*/  ISETP.GT.U32.AND P4, PT, R29, R6, PT ;  /* 0x000000061d00720c */ /* 0x000fe20003f84070 */
[--C-:B------:R-:W-:Y:S02]  /*d590*/  @!P6 IMAD.IADD R0, R0, 0x1, -R29.reuse ;  /* 0x000000010000e824 */ /* 0x100fe400078e0a1d */
[--C-:B------:R-:W-:Y:S02]  /*d5a0*/  @!P1 IMAD.IADD R61, R61, 0x1, -R29.reuse ;  /* 0x000000013d3d9824 */ /* 0x100fe400078e0a1d */
[--C-:B------:R-:W-:Y:S02]  /*d5b0*/  @!P3 IMAD.IADD R8, R8, 0x1, -R29.reuse ;  /* 0x000000010808b824 */ /* 0x100fe400078e0a1d */
[--C-:B------:R-:W-:Y:S01]  /*d5c0*/  @!P5 IMAD.IADD R13, R13, 0x1, -R29.reuse ;  /* 0x000000010d0dd824 */ /* 0x100fe200078e0a1d */
[----:B------:R-:W-:Y:S01]  /*d5d0*/  ISETP.GT.U32.AND P5, PT, R29, R5, PT ;  /* 0x000000051d00720c */ /* 0x000fe20003fa4070 */
[----:B------:R0:W-:Y:S01]  /*d5e0*/  STL [R1+0x2fc], R0 ;  /* 0x0002fc0001007387 */ /* 0x0001e20000100800 */
[----:B------:R-:W-:-:S03]  /*d5f0*/  @!P0 IMAD.IADD R7, R7, 0x1, -R29 ;  /* 0x0000000107078824 */ /* 0x000fc600078e0a1d */
[--C-:B------:R-:W-:Y:S01]  /*d600*/  @!P4 IMAD.IADD R6, R6, 0x1, -R29.reuse ;  /* 0x000000010606c824 */ /* 0x100fe200078e0a1d */
[----:B0-----:R-:W2:Y:S04]  /*d610*/  LDL.LU R0, [R1+0x26c] ;  /* 0x00026c0001007983 */ /* 0x001ea80000300800 */
[----:B------:R0:W-:Y:S04]  /*d620*/  STL [R1+0x310], R61 ;  /* 0x0003103d01007387 */ /* 0x0001e80000100800 */
[----:B------:R1:W-:Y:S04]  /*d630*/  STL [R1+0x304], R8 ;  /* 0x0003040801007387 */ /* 0x0003e80000100800 */
[----:B0-----:R-:W3:Y:S04]  /*d640*/  LDL.LU R61, [R1+0x224] ;  /* 0x00022400013d7983 */ /* 0x001ee80000300800 */
[----:B------:R-:W3:Y:S04]  /*d650*/  LDL.LU R9, [R1+0x228] ;  /* 0x0002280001097983 */ /* 0x000ee80000300800 */
[----:B-1----:R-:W3:Y:S01]  /*d660*/  LDL.LU R8, [R1+0x230] ;  /* 0x0002300001087983 */ /* 0x002ee20000300800 */
[----:B------:R-:W-:-:S03]  /*d670*/  @!P5 IMAD.IADD R5, R5, 0x1, -R29 ;  /* 0x000000010505d824 */ /* 0x000fc600078e0a1d */
[----:B------:R0:W-:Y:S04]  /*d680*/  STL [R1+0x300], R7 ;  /* 0x0003000701007387 */ /* 0x0001e80000100800 */
[----:B0-----:R-:W3:Y:S04]  /*d690*/  LDL.LU R7, [R1+0x248] ;  /* 0x0002480001077983 */ /* 0x001ee80000300800 */
[----:B------:R0:W-:Y:S04]  /*d6a0*/  STL [R1+0x2d8], R6 ;  /* 0x0002d80601007387 */ /* 0x0001e80000100800 */
[----:B0-----:R-:W3:Y:S04]  /*d6b0*/  LDL.LU R6, [R1+0x22c] ;  /* 0x00022c0001067983 */ /* 0x001ee80000300800 */
[----:B------:R0:W-:Y:S04]  /*d6c0*/  STL [R1+0x2dc], R5 ;  /* 0x0002dc0501007387 */ /* 0x0001e80000100800 */
[----:B0-----:R-:W3:Y:S01]  /*d6d0*/  LDL.LU R5, [R1+0x1e4] ;  /* 0x0001e40001057983 */ /* 0x001ee20000300800 */
[----:B----4-:R-:W-:-:S02]  /*d6e0*/  ISETP.GT.U32.AND P2, PT, R29, R12, PT ;  /* 0x0000000c1d00720c */ /* 0x010fc40003f44070 */
[C---:B------:R-:W-:Y:S02]  /*d6f0*/  ISETP.GT.U32.AND P3, PT, R29.reuse, R17, PT ;  /* 0x000000111d00720c */ /* 0x040fe40003f64070 */
[C---:B------:R-:W-:Y:S02]  /*d700*/  ISETP.GT.U32.AND P1, PT, R29.reuse, R16, PT ;  /* 0x000000101d00720c */ /* 0x040fe40003f24070 */
[----:B------:R-:W-:-:S07]  /*d710*/  ISETP.GT.U32.AND P0, PT, R29, R15, PT ;  /* 0x0000000f1d00720c */ /* 0x000fce0003f04070 */
[--C-:B------:R-:W-:Y:S01]  /*d720*/  @!P2 IMAD.IADD R12, R12, 0x1, -R29.reuse ;  /* 0x000000010c0ca824 */ /* 0x100fe200078e0a1d */
[C---:B------:R-:W-:Y:S02]  /*d730*/  ISETP.GT.U32.AND P2, PT, R29.reuse, R32, PT ;  /* 0x000000201d00720c */ /* 0x040fe40003f44070 */
[----:B------:R-:W-:Y:S01]  /*d740*/  ISETP.GT.U32.AND P4, PT, R29, R14, PT ;  /* 0x0000000e1d00720c */ /* 0x000fe20003f84070 */
[--C-:B------:R-:W-:Y:S01]  /*d750*/  @!P3 IMAD.IADD R17, R17, 0x1, -R29.reuse ;  /* 0x000000011111b824 */ /* 0x100fe200078e0a1d */
[C---:B------:R-:W-:Y:S01]  /*d760*/  ISETP.GT.U32.AND P6, PT, R29.reuse, R12, PT ;  /* 0x0000000c1d00720c */ /* 0x040fe20003fc4070 */
[--C-:B------:R-:W-:Y:S01]  /*d770*/  @!P1 IMAD.IADD R16, R16, 0x1, -R29.reuse ;  /* 0x0000000110109824 */ /* 0x100fe200078e0a1d */
[----:B------:R-:W-:Y:S01]  /*d780*/  ISETP.GT.U32.AND P3, PT, R29, R10, PT ;  /* 0x0000000a1d00720c */ /* 0x000fe20003f64070 */
[----:B------:R-:W-:Y:S01]  /*d790*/  @!P0 IMAD.IADD R15, R15, 0x1, -R29 ;  /* 0x000000010f0f8824 */ /* 0x000fe200078e0a1d */
[----:B------:R-:W-:-:S05]  /*d7a0*/  ISETP.GT.U32.AND P5, PT, R29, R13, PT ;  /* 0x0000000d1d00720c */ /* 0x000fca0003fa4070 */
[--C-:B------:R-:W-:Y:S01]  /*d7b0*/  @!P2 IMAD.IADD R32, R32, 0x1, -R29.reuse ;  /* 0x000000012020a824 */ /* 0x100fe200078e0a1d */
[C---:B------:R-:W-:Y:S02]  /*d7c0*/  ISETP.GT.U32.AND P2, PT, R29.reuse, R11, PT ;  /* 0x0000000b1d00720c */ /* 0x040fe40003f44070 */
[C---:B------:R-:W-:Y:S02]  /*d7d0*/  ISETP.GT.U32.AND P1, PT, R29.reuse, R4, PT ;  /* 0x000000041d00720c */ /* 0x040fe40003f24070 */
[C---:B------:R-:W-:Y:S01]  /*d7e0*/  ISETP.GT.U32.AND P0, PT, R29.reuse, R3, PT ;  /* 0x000000031d00720c */ /* 0x040fe20003f04070 */
[--C-:B------:R-:W-:Y:S01]  /*d7f0*/  @!P4 IMAD.IADD R14, R14, 0x1, -R29.reuse ;  /* 0x000000010e0ec824 */ /* 0x100fe200078e0a1d */
[----:B------:R-:W-:Y:S01]  /*d800*/  ISETP.GT.U32.AND P4, PT, R29, R2, PT ;  /* 0x000000021d00720c */ /* 0x000fe20003f84070 */
[--C-:B------:R-:W-:Y:S02]  /*d810*/  @!P6 IMAD.IADD R12, R12, 0x1, -R29.reuse ;  /* 0x000000010c0ce824 */ /* 0x100fe400078e0a1d */
[----:B------:R-:W-:-:S02]  /*d820*/  @!P3 IMAD.IADD R10, R10, 0x1, -R29 ;  /* 0x000000010a0ab824 */ /* 0x000fc400078e0a1d */
[--C-:B------:R-:W-:Y:S02]  /*d830*/  @!P5 IMAD.IADD R13, R13, 0x1, -R29.reuse ;  /* 0x000000010d0dd824 */ /* 0x100fe400078e0a1d */
[--C-:B------:R-:W-:Y:S02]  /*d840*/  @!P2 IMAD.IADD R11, R11, 0x1, -R29.reuse ;  /* 0x000000010b0ba824 */ /* 0x100fe400078e0a1d */
[--C-:B------:R-:W-:Y:S02]  /*d850*/  @!P1 IMAD.IADD R4, R4, 0x1, -R29.reuse ;  /* 0x0000000104049824 */ /* 0x100fe400078e0a1d */
[--C-:B------:R-:W-:Y:S02]  /*d860*/  @!P0 IMAD.IADD R3, R3, 0x1, -R29.reuse ;  /* 0x0000000103038824 */ /* 0x100fe400078e0a1d */
[----:B------:R-:W-:Y:S01]  /*d870*/  @!P4 IMAD.IADD R2, R2, 0x1, -R29 ;  /* 0x000000010202c824 */ /* 0x000fe200078e0a1d */
[----:B------:R-:W-:Y:S04]  /*d880*/  STL [R1+0x2e4], R32 ;  /* 0x0002e42001007387 */ /* 0x000fe80000100800 */
[----:B------:R0:W-:Y:S04]  /*d890*/  STL [R1+0x2f0], R17 ;  /* 0x0002f01101007387 */ /* 0x0001e80000100800 */
[----:B------:R1:W-:Y:S04]  /*d8a0*/  STL [R1+0x2e0], R16 ;  /* 0x0002e01001007387 */ /* 0x0003e80000100800 */
[----:B------:R4:W-:Y:S04]  /*d8b0*/  STL [R1+0x29c], R15 ;  /* 0x00029c0f01007387 */ /* 0x0009e80000100800 */
[----:B------:R1:W-:Y:S04]  /*d8c0*/  STL [R1+0x2a0], R14 ;  /* 0x0002a00e01007387 */ /* 0x0003e80000100800 */
[----:B0-----:R-:W3:Y:S04]  /*d8d0*/  LDL.LU R17, [R1+0x1f0] ;  /* 0x0001f00001117983 */ /* 0x001ee80000300800 */
[----:B------:R0:W-:Y:S04]  /*d8e0*/  STL [R1+0x2a8], R13 ;  /* 0x0002a80d01007387 */ /* 0x0001e80000100800 */
[----:B-1----:R-:W3:Y:S04]  /*d8f0*/  LDL.LU R16, [R1+0x208] ;  /* 0x0002080001107983 */ /* 0x002ee80000300800 */
[----:B----4-:R-:W4:Y:S04]  /*d900*/  LDL.LU R15, [R1+0x1ec] ;  /* 0x0001ec00010f7983 */ /* 0x010f280000300800 */
[----:B------:R1:W-:Y:S04]  /*d910*/  STL [R1+0x2c0], R12 ;  /* 0x0002c00c01007387 */ /* 0x0003e80000100800 */
[----:B------:R-:W4:Y:S04]  /*d920*/  LDL.LU R14, [R1+0x44] ;  /* 0x00004400010e7983 */ /* 0x000f280000300800 */
[----:B0-----:R-:W4:Y:S04]  /*d930*/  LDL.LU R13, [R1+0x40] ;  /* 0x00004000010d7983 */ /* 0x001f280000300800 */
[----:B-1----:R-:W4:Y:S01]  /*d940*/  LDL.LU R12, [R1+0x3c] ;  /* 0x00003c00010c7983 */ /* 0x002f220000300800 */
[----:B--2---:R-:W-:-:S02]  /*d950*/  ISETP.GT.U32.AND P5, PT, R29, R0, PT ;  /* 0x000000001d00720c */ /* 0x004fc40003fa4070 */
[C---:B---3--:R-:W-:Y:S02]  /*d960*/  ISETP.GT.U32.AND P6, PT, R29.reuse, R61, PT ;  /* 0x0000003d1d00720c */ /* 0x048fe40003fc4070 */
[C---:B------:R-:W-:Y:S02]  /*d970*/  ISETP.GT.U32.AND P2, PT, R29.reuse, R9, PT ;  /* 0x000000091d00720c */ /* 0x040fe40003f44070 */
[----:B------:R-:W-:-:S07]  /*d980*/  ISETP.GT.U32.AND P3, PT, R29, R8, PT ;  /* 0x000000081d00720c */ /* 0x000fce0003f64070 */
[--C-:B------:R-:W-:Y:S02]  /*d990*/  @!P5 IMAD.IADD R0, R0, 0x1, -R29.reuse ;  /* 0x000000010000d824 */ /* 0x100fe400078e0a1d */
[--C-:B------:R-:W-:Y:S01]  /*d9a0*/  @!P6 IMAD.IADD R61, R61, 0x1, -R29.reuse ;  /* 0x000000013d3de824 */ /* 0x100fe200078e0a1d */
[----:B------:R-:W-:Y:S01]  /*d9b0*/  ISETP.GT.U32.AND P1, PT, R29, R7, PT ;  /* 0x000000071d00720c */ /* 0x000fe20003f24070 */
[--C-:B------:R-:W-:Y:S01]  /*d9c0*/  @!P2 IMAD.IADD R9, R9, 0x1, -R29.reuse ;  /* 0x000000010909a824 */ /* 0x100fe200078e0a1d */
[C---:B------:R-:W-:Y:S01]  /*d9d0*/  ISETP.GT.U32.AND P6, PT, R29.reuse, R11, PT ;  /* 0x0000000b1d00720c */ /* 0x040fe20003fc4070 */
[----:B------:R-:W-:Y:S01]  /*d9e0*/  @!P3 IMAD.IADD R8, R8, 0x1, -R29 ;  /* 0x000000010808b824 */ /* 0x000fe200078e0a1d */
[C---:B------:R-:W-:Y:S02]  /*d9f0*/  ISETP.GT.U32.AND P2, PT, R29.reuse, R10, PT ;  /* 0x0000000a1d00720c */ /* 0x040fe40003f44070 */
[----:B------:R-:W-:-:S07]  /*da00*/  ISETP.GT.U32.AND P0, PT, R29, R6, PT ;  /* 0x000000061d00720c */ /* 0x000fce0003f04070 */
[--C-:B------:R-:W-:Y:S01]  /*da10*/  @!P1 IMAD.IADD R7, R7, 0x1, -R29.reuse ;  /* 0x0000000107079824 */ /* 0x100fe200078e0a1d */
[C---:B------:R-:W-:Y:S02]  /*da20*/  ISETP.GT.U32.AND P3, PT, R29.reuse, R4, PT ;  /* 0x000000041d00720c */ /* 0x040fe40003f64070 */
[C---:B------:R-:W-:Y:S02]  /*da30*/  ISETP.GT.U32.AND P5, PT, R29.reuse, R60, PT ;  /* 0x0000003c1d00720c */ /* 0x040fe40003fa4070 */
[C---:B------:R-:W-:Y:S02]  /*da40*/  ISETP.GT.U32.AND P1, PT, R29.reuse, R3, PT ;  /* 0x000000031d00720c */ /* 0x040fe40003f24070 */
[C---:B------:R-:W-:Y:S01]  /*da50*/  ISETP.GT.U32.AND P4, PT, R29.reuse, R5, PT ;  /* 0x000000051d00720c */ /* 0x040fe20003f84070 */
[--C-:B------:R-:W-:Y:S01]  /*da60*/  @!P0 IMAD.IADD R6, R6, 0x1, -R29.reuse ;  /* 0x0000000106068824 */ /* 0x100fe200078e0a1d */
[----:B------:R-:W-:Y:S01]  /*da70*/  ISETP.GT.U32.AND P0, PT, R29, R2, PT ;  /* 0x000000021d00720c */ /* 0x000fe20003f04070 */
[----:B------:R-:W-:-:S02]  /*da80*/  @!P6 IMAD.IADD R11, R11, 0x1, -R29 ;  /* 0x000000010b0be824 */ /* 0x000fc400078e0a1d */
[--C-:B------:R-:W-:Y:S02]  /*da90*/  @!P2 IMAD.IADD R10, R10, 0x1, -R29.reuse ;  /* 0x000000010a0aa824 */ /* 0x100fe400078e0a1d */
[----:B------:R-:W-:-:S06]  /*daa0*/  @!P3 IMAD.IADD R4, R4, 0x1, -R29 ;  /* 0x000000010404b824 */ /* 0x000fcc00078e0a1d */
[--C-:B------:R-:W-:Y:S01]  /*dab0*/  @!P4 IMAD.IADD R5, R5, 0x1, -R29.reuse ;  /* 0x000000010505c824 */ /* 0x100fe200078e0a1d */
[C---:B------:R-:W-:Y:S01]  /*dac0*/  ISETP.GT.U32.AND P4, PT, R29.reuse, R0, PT ;  /* 0x000000001d00720c */ /* 0x040fe20003f84070 */
[--C-:B------:R-:W-:Y:S01]  /*dad0*/  @!P5 IMAD.IADD R60, R60, 0x1, -R29.reuse ;  /* 0x000000013c3cd824 */ /* 0x100fe200078e0a1d */
[----:B------:R-:W-:Y:S01]  /*dae0*/  ISETP.GT.U32.AND P5, PT, R29, R61, PT ;  /* 0x0000003d1d00720c */ /* 0x000fe20003fa4070 */
[--C-:B------:R-:W-:Y:S01]  /*daf0*/  @!P1 IMAD.IADD R3, R3, 0x1, -R29.reuse ;  /* 0x0000000103039824 */ /* 0x100fe200078e0a1d */
[----:B------:R0:W-:Y:S01]  /*db00*/  STL [R1+0x2a4], R11 ;  /* 0x0002a40b01007387 */ /* 0x0001e20000100800 */
[----:B------:R-:W-:-:S03]  /*db10*/  @!P0 IMAD.IADD R2, R2, 0x1, -R29 ;  /* 0x0000000102028824 */ /* 0x000fc600078e0a1d */
[----:B------:R1:W-:Y:S04]  /*db20*/  STL [R1+0x264], R10 ;  /* 0x0002640a01007387 */ /* 0x0003e80000100800 */
[----:B------:R2:W-:Y:S01]  /*db30*/  STL [R1+0x268], R4 ;  /* 0x0002680401007387 */ /* 0x0005e20000100800 */
[----:B------:R-:W-:-:S03]  /*db40*/  @!P4 IMAD.IADD R0, R0, 0x1, -R29 ;  /* 0x000000010000c824 */ /* 0x000fc600078e0a1d */
[----:B0-----:R-:W3:Y:S04]  /*db50*/  LDL.LU R11, [R1+0x1d0] ;  /* 0x0001d000010b7983 */ /* 0x001ee80000300800 */
[----:B------:R0:W-:Y:S04]  /*db60*/  STL [R1+0x270], R3 ;  /* 0x0002700301007387 */ /* 0x0001e80000100800 */
[----:B------:R0:W-:Y:S04]  /*db70*/  STL [R1+0x288], R2 ;  /* 0x0002880201007387 */ /* 0x0001e80000100800 */
[----:B-1----:R-:W3:Y:S04]  /*db80*/  LDL.LU R10, [R1+0x38] ;  /* 0x00003800010a7983 */ /* 0x002ee80000300800 */
[----:B--2---:R-:W2:Y:S01]  /*db90*/  LDL.LU R4, [R1+0x34] ;  /* 0x0000340001047983 */ /* 0x004ea20000300800 */
[----:B------:R-:W-:-:S03]  /*dba0*/  @!P5 IMAD.IADD R61, R61, 0x1, -R29 ;  /* 0x000000013d3dd824 */ /* 0x000fc600078e0a1d */
[----:B0-----:R-:W2:Y:S04]  /*dbb0*/  LDL.LU R3, [R1+0x30] ;  /* 0x0000300001037983 */ /* 0x001ea80000300800 */
[----:B------:R0:W-:Y:S04]  /*dbc0*/  STL [R1+0x26c], R0 ;  /* 0x00026c0001007387 */ /* 0x0001e80000100800 */
[----:B------:R-:W2:Y:S04]  /*dbd0*/  LDL.LU R2, [R1+0x2c] ;  /* 0x00002c0001027983 */ /* 0x000ea80000300800 */
[----:B0-----:R-:W2:Y:S04]  /*dbe0*/  LDL.LU R0, [R1+0x28] ;  /* 0x0000280001007983 */ /* 0x001ea80000300800 */
[----:B------:R0:W-:Y:S04]  /*dbf0*/  STL [R1+0x224], R61 ;  /* 0x0002243d01007387 */ /* 0x0001e80000100800 */
[----:B0-----:R-:W2:Y:S01]  /*dc00*/  LDL.LU R61, [R1+0x24] ;  /* 0x00002400013d7983 */ /* 0x001ea20000300800 */
[C---:B------:R-:W-:Y:S01]  /*dc10*/  IMAD R53, R29.reuse, R30, R53 ;  /* 0x0000001e1d357224 */ /* 0x040fe200078e0235 */
[C---:B------:R-:W-:Y:S01]  /*dc20*/  ISETP.GT.U32.AND P2, PT, R29.reuse, R9, PT ;  /* 0x000000091d00720c */ /* 0x040fe20003f44070 */
[----:B------:R-:W-:Y:S01]  /*dc30*/  IMAD.HI.U32 R30, R28, R54, RZ ;  /* 0x000000361c1e7227 */ /* 0x000fe200078e00ff */
[----:B------:R-:W-:-:S02]  /*dc40*/  ISETP.GT.U32.AND P3, PT, R29, R8, PT ;  /* 0x000000081d00720c */ /* 0x000fc40003f64070 */
[C---:B------:R-:W-:Y:S01]  /*dc50*/  ISETP.GT.U32.AND P1, PT, R29.reuse, R7, PT ;  /* 0x000000071d00720c */ /* 0x040fe20003f24070 */
[----:B------:R-:W-:Y:S01]  /*dc60*/  IMAD.MOV R30, RZ, RZ, -R30 ;  /* 0x000000ffff1e7224 */ /* 0x000fe200078e0a1e */
[----:B------:R-:W-:-:S03]  /*dc70*/  ISETP.GT.U32.AND P0, PT, R29, R6, PT ;  /* 0x000000061d00720c */ /* 0x000fc60003f04070 */
[C---:B------:R-:W-:Y:S01]  /*dc80*/  IMAD R54, R29.reuse, R30, R54 ;  /* 0x0000001e1d367224 */ /* 0x040fe200078e0236 */
[C---:B------:R-:W-:Y:S01]  /*dc90*/  ISETP.GT.U32.AND P4, PT, R29.reuse, R5, PT ;  /* 0x000000051d00720c */ /* 0x040fe20003f84070 */
[----:B------:R-:W-:Y:S01]  /*dca0*/  IMAD.HI.U32 R30, R28, R55, RZ ;  /* 0x000000371c1e7227 */ /* 0x000fe200078e00ff */
[C---:B------:R-:W-:Y:S02]  /*dcb0*/  ISETP.GT.U32.AND P6, PT, R29.reuse, R60, PT ;  /* 0x0000003c1d00720c */ /* 0x040fe40003fc4070 */
[----:B------:R-:W-:Y:S01]  /*dcc0*/  ISETP.GT.U32.AND P5, PT, R29, R17, PT ;  /* 0x000000111d00720c */ /* 0x000fe20003fa4070 */
[----:B------:R-:W-:Y:S02]  /*dcd0*/  IMAD.MOV R30, RZ, RZ, -R30 ;  /* 0x000000ffff1e7224 */ /* 0x000fe400078e0a1e */
[--C-:B------:R-:W-:Y:S01]  /*dce0*/  @!P2 IMAD.IADD R9, R9, 0x1, -R29.reuse ;  /* 0x000000010909a824 */ /* 0x100fe200078e0a1d */
[C---:B------:R-:W-:Y:S01]  /*dcf0*/  ISETP.GT.U32.AND P2, PT, R29.reuse, R16, PT ;  /* 0x000000101d00720c */ /* 0x040fe20003f44070 */
[----:B------:R-:W-:Y:S01]  /*dd00*/  @!P3 IMAD.IADD R8, R8, 0x1, -R29 ;  /* 0x000000010808b824 */ /* 0x000fe200078e0a1d */
[C---:B----4-:R-:W-:Y:S01]  /*dd10*/  ISETP.GT.U32.AND P3, PT, R29.reuse, R15, PT ;  /* 0x0000000f1d00720c */ /* 0x050fe20003f64070 */
[----:B------:R-:W-:-:S02]  /*dd20*/  IMAD R55, R29, R30, R55 ;  /* 0x0000001e1d377224 */ /* 0x000fc400078e0237 */
[----:B------:R-:W-:Y:S01]  /*dd30*/  @!P1 IMAD.IADD R7, R7, 0x1, -R29 ;  /* 0x0000000107079824 */ /* 0x000fe200078e0a1d */
[----:B------:R-:W-:Y:S01]  /*dd40*/  ISETP.GT.U32.AND P1, PT, R29, R14, PT ;  /* 0x0000000e1d00720c */ /* 0x000fe20003f24070 */
[----:B------:R-:W-:Y:S01]  /*dd50*/  IMAD.HI.U32 R30, R28, R56, RZ ;  /* 0x000000381c1e7227 */ /* 0x000fe200078e00ff */
[----:B------:R-:W-:-:S03]  /*dd60*/  IABS R57, R57 ;  /* 0x0000003900397213 */ /* 0x000fc60000000000 */
[--C-:B------:R-:W-:Y:S01]  /*dd70*/  @!P0 IMAD.IADD R6, R6, 0x1, -R29.reuse ;  /* 0x0000000106068824 */ /* 0x100fe200078e0a1d */
[----:B------:R-:W-:Y:S01]  /*dd80*/  ISETP.GT.U32.AND P0, PT, R29, R13, PT ;  /* 0x0000000d1d00720c */ /* 0x000fe20003f04070 */
[----:B------:R-:W-:Y:S02]  /*dd90*/  IMAD.MOV R30, RZ, RZ, -R30 ;  /* 0x000000ffff1e7224 */ /* 0x000fe400078e0a1e */
[--C-:B------:R-:W-:Y:S01]  /*dda0*/  @!P4 IMAD.IADD R5, R5, 0x1, -R29.reuse ;  /* 0x000000010505c824 */ /* 0x100fe200078e0a1d */
[----:B------:R-:W-:Y:S01]  /*ddb0*/  ISETP.GT.U32.AND P4, PT, R29, R12, PT ;  /* 0x0000000c1d00720c */ /* 0x000fe20003f84070 */
[--C-:B------:R-:W-:Y:S02]  /*ddc0*/  @!P6 IMAD.IADD R60, R60, 0x1, -R29.reuse ;  /* 0x000000013c3ce824 */ /* 0x100fe400078e0a1d */
[----:B------:R-:W-:Y:S02]  /*ddd0*/  @!P5 IMAD.IADD R17, R17, 0x1, -R29 ;  /* 0x000000011111d824 */ /* 0x000fe400078e0a1d */
[----:B------:R-:W-:-:S02]  /*dde0*/  IMAD R56, R29, R30, R56 ;  /* 0x0000001e1d387224 */ /* 0x000fc400078e0238 */
[----:B------:R-:W-:-:S04]  /*ddf0*/  IMAD.HI.U32 R30, R28, R57, RZ ;  /* 0x000000391c1e7227 */ /* 0x000fc800078e00ff */
[--C-:B------:R-:W-:Y:S02]  /*de00*/  @!P2 IMAD.IADD R16, R16, 0x1, -R29.reuse ;  /* 0x000000011010a824 */ /* 0x100fe400078e0a1d */
[--C-:B------:R-:W-:Y:S01]  /*de10*/  @!P3 IMAD.IADD R15, R15, 0x1, -R29.reuse ;  /* 0x000000010f0fb824 */ /* 0x100fe200078e0a1d */
[----:B------:R-:W-:Y:S01]  /*de20*/  IABS R58, R58 ;  /* 0x0000003a003a7213 */ /* 0x000fe20000000000 */
[----:B------:R-:W-:Y:S02]  /*de30*/  IMAD.MOV R30, RZ, RZ, -R30 ;  /* 0x000000ffff1e7224 */ /* 0x000fe400078e0a1e */
[--C-:B------:R-:W-:Y:S02]  /*de40*/  @!P1 IMAD.IADD R14, R14, 0x1, -R29.reuse ;  /* 0x000000010e0e9824 */ /* 0x100fe400078e0a1d */
[----:B------:R-:W-:Y:S02]  /*de50*/  @!P0 IMAD.IADD R13, R13, 0x1, -R29 ;  /* 0x000000010d0d8824 */ /* 0x000fe400078e0a1d */
[----:B------:R-:W-:-:S02]  /*de60*/  IMAD R57, R29, R30, R57 ;  /* 0x0000001e1d397224 */ /* 0x000fc400078e0239 */
[----:B------:R-:W-:Y:S01]  /*de70*/  IMAD.HI.U32 R30, R28, R58, RZ ;  /* 0x0000003a1c1e7227 */ /* 0x000fe200078e00ff */
[----:B------:R-:W-:-:S03]  /*de80*/  IABS R59, R59 ;  /* 0x0000003b003b7213 */ /* 0x000fc60000000000 */
[----:B------:R-:W-:Y:S02]  /*de90*/  @!P4 IMAD.IADD R12, R12, 0x1, -R29 ;  /* 0x000000010c0cc824 */ /* 0x000fe400078e0a1d */
[----:B------:R-:W-:Y:S01]  /*dea0*/  IMAD.MOV R30, RZ, RZ, -R30 ;  /* 0x000000ffff1e7224 */ /* 0x000fe200078e0a1e */
[----:B------:R-:W-:Y:S03]  /*deb0*/  STL [R1+0x228], R9 ;  /* 0x0002280901007387 */ /* 0x000fe60000100800 */
[----:B------:R-:W-:Y:S01]  /*dec0*/  IMAD R58, R29, R30, R58 ;  /* 0x0000001e1d3a7224 */ /* 0x000fe200078e023a */
[----:B------:R-:W-:Y:S01]  /*ded0*/  STL [R1+0x230], R8 ;  /* 0x0002300801007387 */ /* 0x000fe20000100800 */
[----:B------:R-:W-:-:S03]  /*dee0*/  IMAD.HI.U32 R30, R28, R59, RZ ;  /* 0x0000003b1c1e7227 */ /* 0x000fc600078e00ff */
[----:B------:R-:W-:Y:S01]  /*def0*/  STL [R1+0x248], R7 ;  /* 0x0002480701007387 */ /* 0x000fe20000100800 */
[----:B------:R-:W-:-:S03]  /*df00*/  IMAD.MOV R30, RZ, RZ, -R30 ;  /* 0x000000ffff1e7224 */ /* 0x000fc600078e0a1e */
[----:B------:R-:W-:Y:S04]  /*df10*/  STL [R1+0x22c], R6 ;  /* 0x00022c0601007387 */ /* 0x000fe80000100800 */
[----:B------:R0:W-:Y:S04]  /*df20*/  STL [R1+0x1e8], R60 ;  /* 0x0001e83c01007387 */ /* 0x0001e80000100800 */
[----:B------:R1:W-:Y:S01]  /*df30*/  STL [R1+0x1e4], R5 ;  /* 0x0001e40501007387 */ /* 0x0003e20000100800 */
[----:B------:R-:W-:-:S03]  /*df40*/  IMAD R59, R29, R30, R59 ;  /* 0x0000001e1d3b7224 */ /* 0x000fc600078e023b */
[----:B0-----:R-:W4:Y:S04]  /*df50*/  LDL.LU R60, [R1+0x46c4] ;  /* 0x0046c400013c7983 */ /* 0x001f280000300800 */
[----:B------:R-:W4:Y:S04]  /*df60*/  LDL.LU R9, [R1+0x20] ;  /* 0x0000200001097983 */ /* 0x000f280000300800 */
[----:B------:R-:W4:Y:S04]  /*df70*/  LDL.LU R8, [R1+0x1c] ;  /* 0x00001c0001087983 */ /* 0x000f280000300800 */
[----:B------:R-:W4:Y:S04]  /*df80*/  LDL.LU R7, [R1+0x18] ;  /* 0x0000180001077983 */ /* 0x000f280000300800 */
[----:B------:R-:W4:Y:S04]  /*df90*/  LDL.LU R6, [R1+0x14] ;  /* 0x0000140001067983 */ /* 0x000f280000300800 */
[----:B-1----:R-:W4:Y:S04]  /*dfa0*/  LDL.LU R5, [R1+0x10] ;  /* 0x0000100001057983 */ /* 0x002f280000300800 */
[----:B------:R-:W4:Y:S04]  /*dfb0*/  LDL.LU R30, [R1+0xc] ;  /* 0x00000c00011e7983 */ /* 0x000f280000300800 */
[----:B------:R-:W4:Y:S04]  /*dfc0*/  LDL.LU R31, [R1+0x8] ;  /* 0x00000800011f7983 */ /* 0x000f280000300800 */
[----:B------:R-:W4:Y:S01]  /*dfd0*/  LDL.LU R32, [R1+0x4] ;  /* 0x0000040001207983 */ /* 0x000f220000300800 */
[----:B---3--:R-:W-:-:S02]  /*dfe0*/  ISETP.GT.U32.AND P6, PT, R29, R11, PT ;  /* 0x0000000b1d00720c */ /* 0x008fc40003fc4070 */
[C---:B------:R-:W-:Y:S02]  /*dff0*/  ISETP.GT.U32.AND P5, PT, R29.reuse, R10, PT ;  /* 0x0000000a1d00720c */ /* 0x040fe40003fa4070 */
[C---:B--2---:R-:W-:Y:S02]  /*e000*/  ISETP.GT.U32.AND P2, PT, R29.reuse, R4, PT ;  /* 0x000000041d00720c */ /* 0x044fe40003f44070 */
[----:B------:R-:W-:-:S07]  /*e010*/  ISETP.GT.U32.AND P3, PT, R29, R3, PT ;  /* 0x000000031d00720c */ /* 0x000fce0003f64070 */
[--C-:B------:R-:W-:Y:S01]  /*e020*/  @!P6 IMAD.IADD R11, R11, 0x1, -R29.reuse ;  /* 0x000000010b0be824 */ /* 0x100fe200078e0a1d */
[C---:B------:R-:W-:Y:S01]  /*e030*/  ISETP.GT.U32.AND P1, PT, R29.reuse, R2, PT ;  /* 0x000000021d00720c */ /* 0x040fe20003f24070 */
[--C-:B------:R-:W-:Y:S01]  /*e040*/  @!P5 IMAD.IADD R10, R10, 0x1, -R29.reuse ;  /* 0x000000010a0ad824 */ /* 0x100fe200078e0a1d */
[C---:B------:R-:W-:Y:S01]  /*e050*/  ISETP.GT.U32.AND P0, PT, R29.reuse, R0, PT ;  /* 0x000000001d00720c */ /* 0x040fe20003f04070 */
[--C-:B------:R-:W-:Y:S01]  /*e060*/  @!P2 IMAD.IADD R4, R4, 0x1, -R29.reuse ;  /* 0x000000010404a824 */ /* 0x100fe200078e0a1d */
[C---:B------:R-:W-:Y:S02]  /*e070*/  ISETP.GT.U32.AND P6, PT, R29.reuse, R17, PT ;  /* 0x000000111d00720c */ /* 0x040fe40003fc4070 */
[----:B------:R-:W-:Y:S01]  /*e080*/  ISETP.GT.U32.AND P5, PT, R29, R16, PT ;  /* 0x000000101d00720c */ /* 0x000fe20003fa4070 */
[----:B------:R-:W-:Y:S01]  /*e090*/  @!P3 IMAD.IADD R3, R3, 0x1, -R29 ;  /* 0x000000010303b824 */ /* 0x000fe200078e0a1d */
[----:B------:R-:W-:-:S05]  /*e0a0*/  ISETP.GT.U32.AND P2, PT, R29, R15, PT ;  /* 0x0000000f1d00720c */ /* 0x000fca0003f44070 */
[--C-:B------:R-:W-:Y:S01]  /*e0b0*/  @!P1 IMAD.IADD R2, R2, 0x1, -R29.reuse ;  /* 0x0000000102029824 */ /* 0x100fe200078e0a1d */
[C---:B------:R-:W-:Y:S02]  /*e0c0*/  ISETP.GT.U32.AND P3, PT, R29.reuse, R14, PT ;  /* 0x0000000e1d00720c */ /* 0x040fe40003f64070 */
[C---:B------:R-:W-:Y:S01]  /*e0d0*/  ISETP.GT.U32.AND P4, PT, R29.reuse, R61, PT ;  /* 0x0000003d1d00720c */ /* 0x040fe20003f84070 */
[--C-:B------:R-:W-:Y:S01]  /*e0e0*/  @!P0 IMAD.IADD R0, R0, 0x1, -R29.reuse ;  /* 0x0000000100008824 */ /* 0x100fe200078e0a1d */
[C---:B------:R-:W-:Y:S02]  /*e0f0*/  ISETP.GT.U32.AND P1, PT, R29.reuse, R13, PT ;  /* 0x0000000d1d00720c */ /* 0x040fe40003f24070 */
[----:B------:R-:W-:Y:S01]  /*e100*/  ISETP.GT.U32.AND P0, PT, R29, R12, PT ;  /* 0x0000000c1d00720c */ /* 0x000fe20003f04070 */
[--C-:B------:R-:W-:Y:S02]  /*e110*/  @!P6 IMAD.IADD R17, R17, 0x1, -R29.reuse ;  /* 0x000000011111e824 */ /* 0x100fe400078e0a1d */
[--C-:B------:R-:W-:Y:S01]  /*e120*/  @!P5 IMAD.IADD R16, R16, 0x1, -R29.reuse ;  /* 0x000000011010d824 */ /* 0x100fe200078e0a1d */
[----:B------:R-:W-:Y:S01]  /*e130*/  ISETP.GT.U32.AND P5, PT, R29, R10, PT ;  /* 0x0000000a1d00720c */ /* 0x000fe20003fa4070 */
[----:B------:R-:W-:-:S04]  /*e140*/  @!P2 IMAD.IADD R15, R15, 0x1, -R29 ;  /* 0x000000010f0fa824 */ /* 0x000fc800078e0a1d */
[--C-:B------:R-:W-:Y:S01]  /*e150*/  @!P4 IMAD.IADD R61, R61, 0x1, -R29.reuse ;  /* 0x000000013d3dc824 */ /* 0x100fe200078e0a1d */
[C---:B------:R-:W-:Y:S01]  /*e160*/  ISETP.GT.U32.AND P4, PT, R29.reuse, R11, PT ;  /* 0x0000000b1d00720c */ /* 0x040fe20003f84070 */
[--C-:B------:R-:W-:Y:S01]  /*e170*/  @!P3 IMAD.IADD R14, R14, 0x1, -R29.reuse ;  /* 0x000000010e0eb824 */ /* 0x100fe200078e0a1d */
[C---:B------:R-:W-:Y:S01]  /*e180*/  ISETP.GT.U32.AND P2, PT, R29.reuse, R4, PT ;  /* 0x000000041d00720c */ /* 0x040fe20003f44070 */
[----:B------:R0:W-:Y:S01]  /*e190*/  STL [R1+0x1f0], R17 ;  /* 0x0001f01101007387 */ /* 0x0001e20000100800 */
[----:B------:R-:W-:Y:S01]  /*e1a0*/  ISETP.GT.U32.AND P3, PT, R29, R3, PT ;  /* 0x000000031d00720c */ /* 0x000fe20003f64070 */
[--C-:B------:R-:W-:Y:S01]  /*e1b0*/  @!P1 IMAD.IADD R13, R13, 0x1, -R29.reuse ;  /* 0x000000010d0d9824 */ /* 0x100fe200078e0a1d */
[C---:B------:R-:W-:Y:S01]  /*e1c0*/  ISETP.GT.U32.AND P1, PT, R29.reuse, R2, PT ;  /* 0x000000021d00720c */ /* 0x040fe20003f24070 */
[--C-:B------:R-:W-:Y:S01]  /*e1d0*/  @!P0 IMAD.IADD R12, R12, 0x1, -R29.reuse ;  /* 0x000000010c0c8824 */ /* 0x100fe200078e0a1d */
[C---:B------:R-:W-:Y:S01]  /*e1e0*/  ISETP.GT.U32.AND P0, PT, R29.reuse, R0, PT ;  /* 0x000000001d00720c */ /* 0x040fe20003f04070 */
[----:B0-----:R-:W2:Y:S04]  /*e1f0*/  LDL.LU R17, [R1+0x46c0] ;  /* 0x0046c00001117983 */ /* 0x001ea80000300800 */
[----:B------:R0:W-:Y:S01]  /*e200*/  STL [R1+0x208], R16 ;  /* 0x0002081001007387 */ /* 0x0001e20000100800 */
[----:B------:R-:W-:Y:S01]  /*e210*/  ISETP.GT.U32.AND P6, PT, R29, R61, PT ;  /* 0x0000003d1d00720c */ /* 0x000fe20003fc4070 */
[----:B------:R-:W-:-:S02]  /*e220*/  @!P4 IMAD.IADD R11, R11, 0x1, -R29 ;  /* 0x000000010b0bc824 */ /* 0x000fc400078e0a1d */
[--C-:B------:R-:W-:Y:S01]  /*e230*/  @!P5 IMAD.IADD R10, R10, 0x1, -R29.reuse ;  /* 0x000000010a0ad824 */ /* 0x100fe200078e0a1d */
[----:B0-----:R-:W3:Y:S04]  /*e240*/  LDL.LU R16, [R1+0x46bc] ;  /* 0x0046bc0001107983 */ /* 0x001ee80000300800 */
[----:B------:R0:W-:Y:S01]  /*e250*/  STL [R1+0x1ec], R15 ;  /* 0x0001ec0f01007387 */ /* 0x0001e20000100800 */
[----:B------:R-:W-:-:S03]  /*e260*/  @!P2 IMAD.IADD R4, R4, 0x1, -R29 ;  /* 0x000000010404a824 */ /* 0x000fc600078e0a1d */
[----:B0-----:R-:W2:Y:S04]  /*e270*/  LDL.LU R15, [R1+0x46b8] ;  /* 0x0046b800010f7983 */ /* 0x001ea80000300800 */
        /* <DEDUP_REMOVED lines=12> */
[----:B------:R0:W-:Y:S04]  /*e340*/  STL [R1+0x38], R10 ;  /* 0x0000380a01007387 */ /* 0x0001e80000100800 */
        /* <DEDUP_REMOVED lines=8> */
[----:B0-----:R-:W3:Y:S04]  /*e3d0*/  LDL.LU R0, [R1+0x4694] ;  /* 0x0046940001007983 */ /* 0x001ee80000300800 */
[----:B------:R0:W-:Y:S04]  /*e3e0*/  STL [R1+0x24], R61 ;  /* 0x0000243d01007387 */ /* 0x0001e80000100800 */
[----:B0-----:R-:W3:Y:S01]  /*e3f0*/  LDL.LU R61, [R1+0x4690] ;  /* 0x00469000013d7983 */ /* 0x001ee20000300800 */
[----:B----4-:R-:W-:-:S02]  /*e400*/  ISETP.GT.U32.AND P4, PT, R29, R9, PT ;  /* 0x000000091d00720c */ /* 0x010fc40003f84070 */
[C---:B------:R-:W-:Y:S02]  /*e410*/  ISETP.GT.U32.AND P5, PT, R29.reuse, R8, PT ;  /* 0x000000081d00720c */ /* 0x040fe40003fa4070 */
[C---:B------:R-:W-:Y:S02]  /*e420*/  ISETP.GT.U32.AND P2, PT, R29.reuse, R7, PT ;  /* 0x000000071d00720c */ /* 0x040fe40003f44070 */
[C---:B------:R-:W-:Y:S02]  /*e430*/  ISETP.GT.U32.AND P6, PT, R29.reuse, R31, PT ;  /* 0x0000001f1d00720c */ /* 0x040fe40003fc4070 */
[----:B------:R-:W-:-:S05]  /*e440*/  ISETP.GT.U32.AND P3, PT, R29, R6, PT ;  /* 0x000000061d00720c */ /* 0x000fca0003f64070 */
[--C-:B------:R-:W-:Y:S01]  /*e450*/  @!P4 IMAD.IADD R9, R9, 0x1, -R29.reuse ;  /* 0x000000010909c824 */ /* 0x100fe200078e0a1d */
[----:B------:R-:W-:Y:S01]  /*e460*/  ISETP.GT.U32.AND P4, PT, R29, R32, PT ;  /* 0x000000201d00720c */ /* 0x000fe20003f84070 */
[--C-:B------:R-:W-:Y:S02]  /*e470*/  @!P5 IMAD.IADD R8, R8, 0x1, -R29.reuse ;  /* 0x000000010808d824 */ /* 0x100fe400078e0a1d */
[--C-:B------:R-:W-:Y:S01]  /*e480*/  @!P2 IMAD.IADD R7, R7, 0x1, -R29.reuse ;  /* 0x000000010707a824 */ /* 0x100fe200078e0a1d */
[----:B------:R-:W-:Y:S01]  /*e490*/  ISETP.GT.U32.AND P1, PT, R29, R5, PT ;  /* 0x000000051d00720c */ /* 0x000fe20003f24070 */
[--C-:B------:R-:W-:Y:S01]  /*e4a0*/  @!P6 IMAD.IADD R31, R31, 0x1, -R29.reuse ;  /* 0x000000011f1fe824 */ /* 0x100fe200078e0a1d */
[----:B------:R-:W-:Y:S01]  /*e4b0*/  ISETP.GT.U32.AND P6, PT, R29, R9, PT ;  /* 0x000000091d00720c */ /* 0x000fe20003fc4070 */
[----:B------:R-:W-:-:S06]  /*e4c0*/  @!P3 IMAD.IADD R6, R6, 0x1, -R29 ;  /* 0x000000010606b824 */ /* 0x000fcc00078e0a1d */
[----:B------:R-:W-:Y:S01]  /*e4d0*/  @!P4 IMAD.IADD R32, R32, 0x1, -R29 ;  /* 0x000000012020c824 */ /* 0x000fe200078e0a1d */
[----:B------:R-:W-:-:S03]  /*e4e0*/  ISETP.GT.U32.AND P4, PT, R29, R8, PT ;  /* 0x000000081d00720c */ /* 0x000fc60003f84070 */
[--C-:B------:R-:W-:Y:S02]  /*e4f0*/  @!P1 IMAD.IADD R5, R5, 0x1, -R29.reuse ;  /* 0x0000000105059824 */ /* 0x100fe400078e0a1d */
[----:B------:R-:W-:-:S05]  /*e500*/  @!P6 IMAD.IADD R9, R9, 0x1, -R29 ;  /* 0x000000010909e824 */ /* 0x000fca00078e0a1d */
[----:B------:R0:W-:Y:S03]  /*e510*/  STL [R1+0x20], R9 ;  /* 0x0000200901007387 */ /* 0x0001e60000100800 */
[----:B------:R-:W-:Y:S01]  /*e520*/  @!P4 IMAD.IADD R8, R8, 0x1, -R29 ;  /* 0x000000010808c824 */ /* 0x000fe200078e0a1d */
[----:B0-----:R-:W4:Y:S04]  /*e530*/  LDL.LU R9, [R1+0x468c] ;  /* 0x00468c0001097983 */ /* 0x001f280000300800 */
[----:B------:R0:W-:Y:S04]  /*e540*/  STL [R1+0x1c], R8 ;  /* 0x00001c0801007387 */ /* 0x0001e80000100800 */
[----:B0-----:R-:W4:Y:S01]  /*e550*/  LDL.LU R8, [R1+0x4688] ;  /* 0x0046880001087983 */ /* 0x001f220000300800 */
[----:B------:R-:W-:-:S13]  /*e560*/  ISETP.GT.U32.AND P0, PT, R29, R30, PT ;  /* 0x0000001e1d00720c */ /* 0x000fda0003f04070 */
[----:B------:R-:W-:Y:S01]  /*e570*/  @!P0 IMAD.IADD R30, R30, 0x1, -R29 ;  /* 0x000000011e1e8824 */ /* 0x000fe200078e0a1d */
[C---:B------:R-:W-:Y:S02]  /*e580*/  ISETP.GT.U32.AND P4, PT, R29.reuse, R32, PT ;  /* 0x000000201d00720c */ /* 0x040fe40003f84070 */
[C---:B--2---:R-:W-:Y:S02]  /*e590*/  ISETP.GT.U32.AND P3, PT, R29.reuse, R2, PT ;  /* 0x000000021d00720c */ /* 0x044fe40003f64070 */
[C---:B---3--:R-:W-:Y:S02]  /*e5a0*/  ISETP.GT.U32.AND P2, PT, R29.reuse, R0, PT ;  /* 0x000000001d00720c */ /* 0x048fe40003f44070 */
[----:B------:R-:W-:-:S11]  /*e5b0*/  ISETP.GT.U32.AND P5, PT, R29, R61, PT ;  /* 0x0000003d1d00720c */ /* 0x000fd60003fa4070 */
[--C-:B------:R-:W-:Y:S01]  /*e5c0*/  @!P2 IMAD.IADD R0, R0, 0x1, -R29.reuse ;  /* 0x000000010000a824 */ /* 0x100fe200078e0a1d */
[----:B------:R-:W-:Y:S01]  /*e5d0*/  ISETP.GT.U32.AND P2, PT, R29, R6, PT ;  /* 0x000000061d00720c */ /* 0x000fe20003f44070 */
[--C-:B------:R-:W-:Y:S01]  /*e5e0*/  @!P5 IMAD.IADD R61, R61, 0x1, -R29.reuse ;  /* 0x000000013d3dd824 */ /* 0x100fe200078e0a1d */
[C---:B------:R-:W-:Y:S01]  /*e5f0*/  ISETP.GT.U32.AND P5, PT, R29.reuse, R7, PT ;  /* 0x000000071d00720c */ /* 0x040fe20003fa4070 */
[----:B------:R-:W-:Y:S01]  /*e600*/  @!P3 IMAD.IADD R2, R2, 0x1, -R29 ;  /* 0x000000010202b824 */ /* 0x000fe200078e0a1d */
[----:B------:R-:W-:-:S09]  /*e610*/  ISETP.GT.U32.AND P3, PT, R29, R5, PT ;  /* 0x000000051d00720c */ /* 0x000fd20003f64070 */
[--C-:B------:R-:W-:Y:S02]  /*e620*/  @!P2 IMAD.IADD R6, R6, 0x1, -R29.reuse ;  /* 0x000000010606a824 */ /* 0x100fe400078e0a1d */
[----:B------:R-:W-:-:S05]  /*e630*/  @!P5 IMAD.IADD R7, R7, 0x1, -R29 ;  /* 0x000000010707d824 */ /* 0x000fca00078e0a1d */
[----:B------:R0:W-:Y:S01]  /*e640*/  STL [R1+0x18], R7 ;  /* 0x0000180701007387 */ /* 0x0001e20000100800 */
[----:B------:R-:W-:-:S03]  /*e650*/  @!P3 IMAD.IADD R5, R5, 0x1, -R29 ;  /* 0x000000010505b824 */ /* 0x000fc600078e0a1d */
[----:B0-----:R-:W2:Y:S04]  /*e660*/  LDL.LU R7, [R1+0x4684] ;  /* 0x0046840001077983 */ /* 0x001ea80000300800 */
[----:B------:R0:W-:Y:S04]  /*e670*/  STL [R1+0x14], R6 ;  /* 0x0000140601007387 */ /* 0x0001e80000100800 */
[----:B0-----:R-:W3:Y:S04]  /*e680*/  LDL.LU R6, [R1+0x4680] ;  /* 0x0046800001067983 */ /* 0x001ee80000300800 */
[----:B------:R0:W-:Y:S04]  /*e690*/  STL [R1+0x10], R5 ;  /* 0x0000100501007387 */ /* 0x0001e80000100800 */
[----:B0-----:R-:W3:Y:S01]  /*e6a0*/  LDL.LU R5, [R1+0x467c] ;  /* 0x00467c0001057983 */ /* 0x001ee20000300800 */
[----:B------:R-:W-:-:S02]  /*e6b0*/  ISETP.GT.U32.AND P1, PT, R29, R3, PT ;  /* 0x000000031d00720c */ /* 0x000fc40003f24070 */
[C---:B------:R-:W-:Y:S02]  /*e6c0*/  ISETP.GT.U32.AND P0, PT, R29.reuse, R4, PT ;  /* 0x000000041d00720c */ /* 0x040fe40003f04070 */
[C---:B------:R-:W-:Y:S02]  /*e6d0*/  ISETP.GT.U32.AND P2, PT, R29.reuse, R0, PT ;  /* 0x000000001d00720c */ /* 0x040fe40003f44070 */
[----:B------:R-:W-:-:S07]  /*e6e0*/  ISETP.GT.U32.AND P5, PT, R29, R61, PT ;  /* 0x0000003d1d00720c */ /* 0x000fce0003fa4070 */
[--C-:B------:R-:W-:Y:S01]  /*e6f0*/  @!P1 IMAD.IADD R3, R3, 0x1, -R29.reuse ;  /* 0x0000000103039824 */ /* 0x100fe200078e0a1d */
[C---:B------:R-:W-:Y:S01]  /*e700*/  ISETP.GT.U32.AND P1, PT, R29.reuse, R30, PT ;  /* 0x0000001e1d00720c */ /* 0x040fe20003f24070 */
[--C-:B------:R-:W-:Y:S01]  /*e710*/  @!P0 IMAD.IADD R4, R4, 0x1, -R29.reuse ;  /* 0x0000000104048824 */ /* 0x100fe200078e0a1d */
[C---:B------:R-:W-:Y:S02]  /*e720*/  ISETP.GT.U32.AND P0, PT, R29.reuse, R31, PT ;  /* 0x0000001f1d00720c */ /* 0x040fe40003f04070 */
[----:B------:R-:W-:Y:S01]  /*e730*/  ISETP.GT.U32.AND P3, PT, R29, R2, PT ;  /* 0x000000021d00720c */ /* 0x000fe20003f64070 */
[--C-:B------:R-:W-:Y:S02]  /*e740*/  @!P4 IMAD.IADD R32, R32, 0x1, -R29.reuse ;  /* 0x000000012020c824 */ /* 0x100fe400078e0a1d */
[--C-:B------:R-:W-:Y:S02]  /*e750*/  @!P2 IMAD.IADD R0, R0, 0x1, -R29.reuse ;  /* 0x000000010000a824 */ /* 0x100fe400078e0a1d */
[----:B------:R-:W-:-:S04]  /*e760*/  @!P5 IMAD.IADD R61, R61, 0x1, -R29 ;  /* 0x000000013d3dd824 */ /* 0x000fc800078e0a1d */
[--C-:B------:R-:W-:Y:S02]  /*e770*/  @!P1 IMAD.IADD R30, R30, 0x1, -R29.reuse ;  /* 0x000000011e1e9824 */ /* 0x100fe400078e0a1d */
[--C-:B------:R-:W-:Y:S02]  /*e780*/  @!P0 IMAD.IADD R31, R31, 0x1, -R29.reuse ;  /* 0x000000011f1f8824 */ /* 0x100fe400078e0a1d */
[----:B------:R-:W-:Y:S01]  /*e790*/  @!P3 IMAD.IADD R2, R2, 0x1, -R29 ;  /* 0x000000010202b824 */ /* 0x000fe200078e0a1d */
[----:B------:R-:W-:Y:S04]  /*e7a0*/  STL [R1+0xc], R30 ;  /* 0x00000c1e01007387 */ /* 0x000fe80000100800 */
[----:B------:R-:W-:Y:S04]  /*e7b0*/  STL [R1+0x8], R31 ;  /* 0x0000081f01007387 */ /* 0x000fe80000100800 */
[----:B------:R0:W-:Y:S04]  /*e7c0*/  STL [R1+0x4], R32 ;  /* 0x0000042001007387 */ /* 0x0001e80000100800 */
[----:B------:R-:W-:Y:S04]  /*e7d0*/  STL [R1+0x4674], R0 ;  /* 0x0046740001007387 */ /* 0x000fe80000100800 */
[----:B------:R-:W-:Y:S04]  /*e7e0*/  STL [R1], R61 ;  /* 0x0000003d01007387 */ /* 0x000fe80000100800 */
[----:B------:R1:W-:Y:S04]  /*e7f0*/  STL [R1+0x4678], R2 ;  /* 0x0046780201007387 */ /* 0x0003e80000100800 */
[----:B0-----:R-:W3:Y:S04]  /*e800*/  LDL R32, [R1+0xcf4] ;  /* 0x000cf40001207983 */ /* 0x001ee80000100800 */
[----:B-1----:R-:W3:Y:S01]  /*e810*/  LDL R2, [R1+0xce0] ;  /* 0x000ce00001027983 */ /* 0x002ee20000100800 */
[----:B------:R-:W-:-:S02]  /*e820*/  ISETP.GT.U32.AND P1, PT, R29, R3, PT ;  /* 0x000000031d00720c */ /* 0x000fc40003f24070 */
[C---:B----4-:R-:W-:Y:S02]  /*e830*/  ISETP.GT.U32.AND P2, PT, R29.reuse, R8, PT ;  /* 0x000000081d00720c */ /* 0x050fe40003f44070 */
[C---:B------:R-:W-:Y:S02]  /*e840*/  ISETP.GT.U32.AND P3, PT, R29.reuse, R9, PT ;  /* 0x000000091d00720c */ /* 0x040fe40003f64070 */
[----:B------:R-:W-:-:S07]  /*e850*/  ISETP.GT.U32.AND P6, PT, R29, R4, PT ;  /* 0x000000041d00720c */ /* 0x000fce0003fc4070 */
[--C-:B------:R-:W-:Y:S01]  /*e860*/  @!P1 IMAD.IADD R3, R3, 0x1, -R29.reuse ;  /* 0x0000000103039824 */ /* 0x100fe200078e0a1d */
[C---:B------:R-:W-:Y:S01]  /*e870*/  ISETP.GT.U32.AND P1, PT, R29.reuse, R10, PT ;  /* 0x0000000a1d00720c */ /* 0x040fe20003f24070 */
[--C-:B------:R-:W-:Y:S01]  /*e880*/  @!P2 IMAD.IADD R8, R8, 0x1, -R29.reuse ;  /* 0x000000010808a824 */ /* 0x100fe200078e0a1d */
[----:B------:R-:W-:Y:S01]  /*e890*/  ISETP.GT.U32.AND P2, PT, R29, R15, PT ;  /* 0x0000000f1d00720c */ /* 0x000fe20003f44070 */
[--C-:B------:R-:W-:Y:S01]  /*e8a0*/  @!P3 IMAD.IADD R9, R9, 0x1, -R29.reuse ;  /* 0x000000010909b824 */ /* 0x100fe200078e0a1d */
[C---:B------:R-:W-:Y:S01]  /*e8b0*/  ISETP.GT.U32.AND P3, PT, R29.reuse, R16, PT ;  /* 0x000000101d00720c */ /* 0x040fe20003f64070 */
[----:B------:R-:W-:Y:S01]  /*e8c0*/  @!P6 IMAD.IADD R4, R4, 0x1, -R29 ;  /* 0x000000010404e824 */ /* 0x000fe200078e0a1d */
[----:B------:R-:W-:-:S07]  /*e8d0*/  ISETP.GT.U32.AND P6, PT, R29, R11, PT ;  /* 0x0000000b1d00720c */ /* 0x000fce0003fc4070 */
[--C-:B------:R-:W-:Y:S01]  /*e8e0*/  @!P1 IMAD.IADD R10, R10, 0x1, -R29.reuse ;  /* 0x000000010a0a9824 */ /* 0x100fe200078e0a1d */
[----:B------:R-:W-:Y:S01]  /*e8f0*/  ISETP.GT.U32.AND P1, PT, R29, R17, PT ;  /* 0x000000111d00720c */ /* 0x000fe20003f24070 */
[--C-:B------:R-:W-:Y:S01]  /*e900*/  @!P2 IMAD.IADD R15, R15, 0x1, -R29.reuse ;  /* 0x000000010f0fa824 */ /* 0x100fe200078e0a1d */
[C---:B------:R-:W-:Y:S01]  /*e910*/  ISETP.GT.U32.AND P2, PT, R29.reuse, R9, PT ;  /* 0x000000091d00720c */ /* 0x040fe20003f44070 */
[--C-:B------:R-:W-:Y:S01]  /*e920*/  @!P3 IMAD.IADD R16, R16, 0x1, -R29.reuse ;  /* 0x000000011010b824 */ /* 0x100fe200078e0a1d */
[----:B------:R-:W-:Y:S01]  /*e930*/  ISETP.GT.U32.AND P3, PT, R29, R10, PT ;  /* 0x0000000a1d00720c */ /* 0x000fe20003f64070 */
[----:B------:R-:W-:-:S08]  /*e940*/  @!P6 IMAD.IADD R11, R11, 0x1, -R29 ;  /* 0x000000010b0be824 */ /* 0x000fd000078e0a1d */
[--C-:B------:R-:W-:Y:S01]  /*e950*/  @!P1 IMAD.IADD R17, R17, 0x1, -R29.reuse ;  /* 0x0000000111119824 */ /* 0x100fe200078e0a1d */
[----:B------:R-:W-:Y:S01]  /*e960*/  ISETP.GT.U32.AND P1, PT, R29, R11, PT ;  /* 0x0000000b1d00720c */ /* 0x000fe20003f24070 */
[--C-:B------:R-:W-:Y:S01]  /*e970*/  @!P2 IMAD.IADD R9, R9, 0x1, -R29.reuse ;  /* 0x000000010909a824 */ /* 0x100fe200078e0a1d */
[C---:B------:R-:W-:Y:S01]  /*e980*/  ISETP.GT.U32.AND P2, PT, R29.reuse, R15, PT ;  /* 0x0000000f1d00720c */ /* 0x040fe20003f44070 */
[----:B------:R-:W-:Y:S01]  /*e990*/  @!P3 IMAD.IADD R10, R10, 0x1, -R29 ;  /* 0x000000010a0ab824 */ /* 0x000fe200078e0a1d */
[----:B------:R-:W-:-:S09]  /*e9a0*/  ISETP.GT.U32.AND P3, PT, R29, R16, PT ;  /* 0x000000101d00720c */ /* 0x000fd20003f64070 */
[--C-:B------:R-:W-:Y:S01]  /*e9b0*/  @!P1 IMAD.IADD R11, R11, 0x1, -R29.reuse ;  /* 0x000000010b0b9824 */ /* 0x100fe200078e0a1d */
[----:B------:R-:W-:Y:S01]  /*e9c0*/  ISETP.GT.U32.AND P1, PT, R29, R18, PT ;  /* 0x000000121d00720c */ /* 0x000fe20003f24070 */
[--C-:B------:R-:W-:Y:S01]  /*e9d0*/  @!P2 IMAD.IADD R15, R15, 0x1, -R29.reuse ;  /* 0x000000010f0fa824 */ /* 0x100fe200078e0a1d */
[C---:B------:R-:W-:Y:S01]  /*e9e0*/  ISETP.GT.U32.AND P2, PT, R29.reuse, R22, PT ;  /* 0x000000161d00720c */ /* 0x040fe20003f44070 */
[----:B------:R-:W-:Y:S01]  /*e9f0*/  @!P3 IMAD.IADD R16, R16, 0x1, -R29 ;  /* 0x000000011010b824 */ /* 0x000fe200078e0a1d */
[----:B------:R-:W-:-:S09]  /*ea00*/  ISETP.GT.U32.AND P3, PT, R29, R23, PT ;  /* 0x000000171d00720c */ /* 0x000fd20003f64070 */
[--C-:B------:R-:W-:Y:S01]  /*ea10*/  @!P1 IMAD.IADD R18, R18, 0x1, -R29.reuse ;  /* 0x0000000112129824 */ /* 0x100fe200078e0a1d */
[C---:B------:R-:W-:Y:S01]  /*ea20*/  ISETP.GT.U32.AND P1, PT, R29.reuse, R25, PT ;  /* 0x000000191d00720c */ /* 0x040fe20003f24070 */
[--C-:B------:R-:W-:Y:S01]  /*ea30*/  @!P2 IMAD.IADD R22, R22, 0x1, -R29.reuse ;  /* 0x000000011616a824 */ /* 0x100fe200078e0a1d */
[----:B------:R-:W-:Y:S01]  /*ea40*/  ISETP.GT.U32.AND P2, PT, R29, R37, PT ;  /* 0x000000251d00720c */ /* 0x000fe20003f44070 */
[----:B------:R-:W-:Y:S01]  /*ea50*/  @!P3 IMAD.IADD R23, R23, 0x1, -R29 ;  /* 0x000000011717b824 */ /* 0x000fe200078e0a1d */
[----:B------:R-:W-:-:S09]  /*ea60*/  ISETP.GT.U32.AND P3, PT, R29, R38, PT ;  /* 0x000000261d00720c */ /* 0x000fd20003f64070 */
[--C-:B------:R-:W-:Y:S02]  /*ea70*/  @!P1 IMAD.IADD R25, R25, 0x1, -R29.reuse ;  /* 0x0000000119199824 */ /* 0x100fe400078e0a1d */
[--C-:B------:R-:W-:Y:S01]  /*ea80*/  @!P2 IMAD.IADD R37, R37, 0x1, -R29.reuse ;  /* 0x000000012525a824 */ /* 0x100fe200078e0a1d */
[----:B------:R-:W-:Y:S01]  /*ea90*/  ISETP.GT.U32.AND P2, PT, R29, R23, PT ;  /* 0x000000171d00720c */ /* 0x000fe20003f44070 */
[----:B------:R-:W-:-:S12]  /*eaa0*/  @!P3 IMAD.IADD R38, R38, 0x1, -R29 ;  /* 0x000000012626b824 */ /* 0x000fd800078e0a1d */
[----:B------:R-:W-:Y:S01]  /*eab0*/  @!P2 IMAD.IADD R23, R23, 0x1, -R29 ;  /* 0x000000011717a824 */ /* 0x000fe200078e0a1d */
[C---:B------:R-:W-:Y:S02]  /*eac0*/  ISETP.GT.U32.AND P2, PT, R29.reuse, R37, PT ;  /* 0x000000251d00720c */ /* 0x040fe40003f44070 */
[C---:B--2---:R-:W-:Y:S02]  /*ead0*/  ISETP.GT.U32.AND P5, PT, R29.reuse, R7, PT ;  /* 0x000000071d00720c */ /* 0x044fe40003fa4070 */
[----:B---3--:R-:W-:-:S11]  /*eae0*/  ISETP.GT.U32.AND P4, PT, R29, R6, PT ;  /* 0x000000061d00720c */ /* 0x008fd60003f84070 */
[--C-:B------:R-:W-:Y:S01]  /*eaf0*/  @!P5 IMAD.IADD R7, R7, 0x1, -R29.reuse ;  /* 0x000000010707d824 */ /* 0x100fe200078e0a1d */
[C---:B------:R-:W-:Y:S01]  /*eb00*/  ISETP.GT.U32.AND P0, PT, R29.reuse, R5, PT ;  /* 0x000000051d00720c */ /* 0x040fe20003f04070 */
[----:B------:R-:W-:Y:S01]  /*eb10*/  @!P4 IMAD.IADD R6, R6, 0x1, -R29 ;  /* 0x000000010606c824 */ /* 0x000fe200078e0a1d */
[C---:B------:R-:W-:Y:S02]  /*eb20*/  ISETP.GT.U32.AND P4, PT, R29.reuse, R13, PT ;  /* 0x0000000d1d00720c */ /* 0x040fe40003f84070 */
[----:B------:R-:W-:-:S09]  /*eb30*/  ISETP.GT.U32.AND P5, PT, R29, R14, PT ;  /* 0x0000000e1d00720c */ /* 0x000fd20003fa4070 */
        /* <DEDUP_REMOVED lines=8> */
[----:B------:R-:W-:Y:S01]  /*ebc0*/  ISETP.GT.U32.AND P0, PT, R29, R6, PT ;  /* 0x000000061d00720c */ /* 0x000fe20003f04070 */
[--C-:B------:R-:W-:Y:S01]  /*ebd0*/  @!P4 IMAD.IADD R7, R7, 0x1, -R29.reuse ;  /* 0x000000010707c824 */ /* 0x100fe200078e0a1d */
[C---:B------:R-:W-:Y:S01]  /*ebe0*/  ISETP.GT.U32.AND P4, PT, R29.reuse, R13, PT ;  /* 0x0000000d1d00720c */ /* 0x040fe20003f84070 */
[--C-:B------:R-:W-:Y:S01]  /*ebf0*/  @!P5 IMAD.IADD R8, R8, 0x1, -R29.reuse ;  /* 0x000000010808d824 */ /* 0x100fe200078e0a1d */
[----:B------:R-:W-:Y:S01]  /*ec00*/  ISETP.GT.U32.AND P5, PT, R29, R14, PT ;  /* 0x0000000e1d00720c */ /* 0x000fe20003fa4070 */
        /* <DEDUP_REMOVED lines=11> */
[C---:B------:R-:W-:Y:S01]  /*ecc0*/  ISETP.GT.U32.AND P0, PT, R29.reuse, R19, PT ;  /* 0x000000131d00720c */ /* 0x040fe20003f04070 */
[--C-:B------:R-:W-:Y:S01]  /*ecd0*/  @!P4 IMAD.IADD R20, R20, 0x1, -R29.reuse ;  /* 0x000000011414c824 */ /* 0x100fe200078e0a1d */
[----:B------:R-:W-:Y:S01]  /*ece0*/  ISETP.GT.U32.AND P4, PT, R29, R35, PT ;  /* 0x000000231d00720c */ /* 0x000fe20003f84070 */
[--C-:B------:R-:W-:Y:S01]  /*ecf0*/  @!P5 IMAD.IADD R21, R21, 0x1, -R29.reuse ;  /* 0x000000011515d824 */ /* 0x100fe200078e0a1d */
[----:B------:R-:W-:Y:S01]  /*ed00*/  ISETP.GT.U32.AND P5, PT, R29, R36, PT ;  /* 0x000000241d00720c */ /* 0x000fe20003fa4070 */
[----:B------:R-:W-:-:S08]  /*ed10*/  @!P6 IMAD.IADD R24, R24, 0x1, -R29 ;  /* 0x000000011818e824 */ /* 0x000fd000078e0a1d */
[--C-:B------:R-:W-:Y:S01]  /*ed20*/  @!P0 IMAD.IADD R19, R19, 0x1, -R29.reuse ;  /* 0x0000000113138824 */ /* 0x100fe200078e0a1d */
[----:B------:R-:W-:Y:S01]  /*ed30*/  ISETP.GT.U32.AND P0, PT, R29, R34, PT ;  /* 0x000000221d00720c */ /* 0x000fe20003f04070 */
[--C-:B------:R-:W-:Y:S01]  /*ed40*/  @!P4 IMAD.IADD R35, R35, 0x1, -R29.reuse ;  /* 0x000000012323c824 */ /* 0x100fe200078e0a1d */
[C---:B------:R-:W-:Y:S02]  /*ed50*/  ISETP.GT.U32.AND P4, PT, R29.reuse, R21, PT ;  /* 0x000000151d00720c */ /* 0x040fe40003f84070 */
[C---:B------:R-:W-:Y:S02]  /*ed60*/  ISETP.GT.U32.AND P1, PT, R29.reuse, R19, PT ;  /* 0x000000131d00720c */ /* 0x040fe40003f24070 */
[C---:B------:R-:W-:Y:S01]  /*ed70*/  ISETP.GT.U32.AND P3, PT, R29.reuse, R24, PT ;  /* 0x000000181d00720c */ /* 0x040fe20003f64070 */
[----:B------:R-:W-:Y:S01]  /*ed80*/  @!P5 IMAD.IADD R36, R36, 0x1, -R29 ;  /* 0x000000012424d824 */ /* 0x000fe200078e0a1d */
[----:B------:R-:W-:-:S05]  /*ed90*/  ISETP.GT.U32.AND P5, PT, R29, R22, PT ;  /* 0x000000161d00720c */ /* 0x000fca0003fa4070 */
[--C-:B------:R-:W-:Y:S01]  /*eda0*/  @!P0 IMAD.IADD R34, R34, 0x1, -R29.reuse ;  /* 0x0000000122228824 */ /* 0x100fe200078e0a1d */
[----:B------:R-:W-:Y:S01]  /*edb0*/  ISETP.GT.U32.AND P0, PT, R29, R20, PT ;  /* 0x000000141d00720c */ /* 0x000fe20003f04070 */
[--C-:B------:R-:W-:Y:S01]  /*edc0*/  @!P4 IMAD.IADD R21, R21, 0x1, -R29.reuse ;  /* 0x000000011515c824 */ /* 0x100fe200078e0a1d */
[----:B------:R-:W-:Y:S01]  /*edd0*/  ISETP.GT.U32.AND P6, PT, R29, R18, PT ;  /* 0x000000121d00720c */ /* 0x000fe20003fc4070 */
[--C-:B------:R-:W-:Y:S01]  /*ede0*/  @!P1 IMAD.IADD R19, R19, 0x1, -R29.reuse ;  /* 0x0000000113139824 */ /* 0x100fe200078e0a1d */
[C---:B------:R-:W-:Y:S02]  /*edf0*/  ISETP.GT.U32.AND P4, PT, R29.reuse, R35, PT ;  /* 0x000000231d00720c */ /* 0x040fe40003f84070 */
[C---:B------:R-:W-:Y:S01]  /*ee00*/  ISETP.GT.U32.AND P1, PT, R29.reuse, R25, PT ;  /* 0x000000191d00720c */ /* 0x040fe20003f24070 */
[--C-:B------:R-:W-:Y:S01]  /*ee10*/  @!P3 IMAD.IADD R24, R24, 0x1, -R29.reuse ;  /* 0x000000011818b824 */ /* 0x100fe200078e0a1d */
[C---:B------:R-:W-:Y:S01]  /*ee20*/  ISETP.GT.U32.AND P3, PT, R29.reuse, R39, PT ;  /* 0x000000271d00720c */ /* 0x040fe20003f64070 */
[----:B------:R-:W-:Y:S01]  /*ee30*/  @!P5 IMAD.IADD R22, R22, 0x1, -R29 ;  /* 0x000000011616d824 */ /* 0x000fe200078e0a1d */
[----:B------:R-:W-:-:S03]  /*ee40*/  ISETP.GT.U32.AND P5, PT, R29, R36, PT ;  /* 0x000000241d00720c */ /* 0x000fc60003fa4070 */
[--C-:B------:R-:W-:Y:S01]  /*ee50*/  @!P0 IMAD.IADD R20, R20, 0x1, -R29.reuse ;  /* 0x0000000114148824 */ /* 0x100fe200078e0a1d */
[C---:B------:R-:W-:Y:S01]  /*ee60*/  ISETP.GT.U32.AND P0, PT, R29.reuse, R34, PT ;  /* 0x000000221d00720c */ /* 0x040fe20003f04070 */
[--C-:B------:R-:W-:Y:S01]  /*ee70*/  @!P6 IMAD.IADD R18, R18, 0x1, -R29.reuse ;  /* 0x000000011212e824 */ /* 0x100fe200078e0a1d */
[----:B------:R-:W-:Y:S01]  /*ee80*/  ISETP.GT.U32.AND P6, PT, R29, R38, PT ;  /* 0x000000261d00720c */ /* 0x000fe20003fc4070 */
[--C-:B------:R-:W-:Y:S01]  /*ee90*/  @!P4 IMAD.IADD R35, R35, 0x1, -R29.reuse ;  /* 0x000000012323c824 */ /* 0x100fe200078e0a1d */
[----:B------:R-:W-:Y:S01]  /*eea0*/  ISETP.GT.U32.AND P4, PT, R29, R42, PT ;  /* 0x0000002a1d00720c */ /* 0x000fe20003f84070 */
[--C-:B------:R-:W-:Y:S01]  /*eeb0*/  @!P1 IMAD.IADD R25, R25, 0x1, -R29.reuse ;  /* 0x0000000119199824 */ /* 0x100fe200078e0a1d */
[----:B------:R-:W-:Y:S01]  /*eec0*/  ISETP.GT.U32.AND P1, PT, R29, R40, PT ;  /* 0x000000281d00720c */ /* 0x000fe20003f24070 */
[--C-:B------:R-:W-:Y:S01]  /*eed0*/  @!P2 IMAD.IADD R37, R37, 0x1, -R29.reuse ;  /* 0x000000012525a824 */ /* 0x100fe200078e0a1d */
[----:B------:R-:W-:Y:S01]  /*eee0*/  ISETP.GT.U32.AND P2, PT, R29, R44, PT ;  /* 0x0000002c1d00720c */ /* 0x000fe20003f44070 */
[--C-:B------:R-:W-:Y:S01]  /*eef0*/  @!P3 IMAD.IADD R39, R39, 0x1, -R29.reuse ;  /* 0x000000012727b824 */ /* 0x100fe200078e0a1d */
[C---:B------:R-:W-:Y:S01]  /*ef00*/  ISETP.GT.U32.AND P3, PT, R29.reuse, R46, PT ;  /* 0x0000002e1d00720c */ /* 0x040fe20003f64070 */
        /* <DEDUP_REMOVED lines=13> */
[----:B------:R-:W-:Y:S01]  /*efe0*/  ISETP.GT.U32.AND P3, PT, R29, R40, PT ;  /* 0x000000281d00720c */ /* 0x000fe20003f64070 */
[--C-:B------:R-:W-:Y:S01]  /*eff0*/  @!P5 IMAD.IADD R43, R43, 0x1, -R29.reuse ;  /* 0x000000012b2bd824 */ /* 0x100fe200078e0a1d */
[----:B------:R-:W-:Y:S01]  /*f000*/  ISETP.GT.U32.AND P5, PT, R29, R50, PT ;  /* 0x000000321d00720c */ /* 0x000fe20003fa4070 */
[----:B------:R-:W-:-:S02]  /*f010*/  @!P0 IMAD.IADD R41, R41, 0x1, -R29 ;  /* 0x0000000129298824 */ /* 0x000fc400078e0a1d */
[--C-:B------:R-:W-:Y:S02]  /*f020*/  @!P6 IMAD.IADD R45, R45, 0x1, -R29.reuse ;  /* 0x000000012d2de824 */ /* 0x100fe400078e0a1d */
[--C-:B------:R-:W-:Y:S01]  /*f030*/  @!P4 IMAD.IADD R49, R49, 0x1, -R29.reuse ;  /* 0x000000013131c824 */ /* 0x100fe200078e0a1d */
[----:B------:R-:W-:Y:S01]  /*f040*/  ISETP.GT.U32.AND P4, PT, R29, R43, PT ;  /* 0x0000002b1d00720c */ /* 0x000fe20003f84070 */
[--C-:B------:R-:W-:Y:S01]  /*f050*/  @!P1 IMAD.IADD R47, R47, 0x1, -R29.reuse ;  /* 0x000000012f2f9824 */ /* 0x100fe200078e0a1d */
[----:B------:R-:W-:Y:S01]  /*f060*/  ISETP.GT.U32.AND P1, PT, R29, R41, PT ;  /* 0x000000291d00720c */ /* 0x000fe20003f24070 */
[--C-:B------:R-:W-:Y:S01]  /*f070*/  @!P2 IMAD.IADD R51, R51, 0x1, -R29.reuse ;  /* 0x000000013333a824 */ /* 0x100fe200078e0a1d */
[C---:B------:R-:W-:Y:S01]  /*f080*/  ISETP.GT.U32.AND P6, PT, R29.reuse, R39, PT ;  /* 0x000000271d00720c */ /* 0x040fe20003fc4070 */
[--C-:B------:R-:W-:Y:S01]  /*f090*/  @!P3 IMAD.IADD R40, R40, 0x1, -R29.reuse ;  /* 0x000000012828b824 */ /* 0x100fe200078e0a1d */
[C---:B------:R-:W-:Y:S02]  /*f0a0*/  ISETP.GT.U32.AND P2, PT, R29.reuse, R45, PT ;  /* 0x0000002d1d00720c */ /* 0x040fe40003f44070 */
[C---:B------:R-:W-:Y:S01]  /*f0b0*/  ISETP.GT.U32.AND P3, PT, R29.reuse, R46, PT ;  /* 0x0000002e1d00720c */ /* 0x040fe20003f64070 */
[----:B------:R-:W-:Y:S01]  /*f0c0*/  @!P5 IMAD.IADD R50, R50, 0x1, -R29 ;  /* 0x000000013232d824 */ /* 0x000fe200078e0a1d */
[----:B------:R-:W-:-:S03]  /*f0d0*/  ISETP.GT.U32.AND P5, PT, R29, R44, PT ;  /* 0x0000002c1d00720c */ /* 0x000fc60003fa4070 */
[--C-:B------:R-:W-:Y:S01]  /*f0e0*/  @!P4 IMAD.IADD R43, R43, 0x1, -R29.reuse ;  /* 0x000000012b2bc824 */ /* 0x100fe200078e0a1d */
[----:B------:R-:W-:Y:S01]  /*f0f0*/  ISETP.GT.U32.AND P4, PT, R29, R49, PT ;  /* 0x000000311d00720c */ /* 0x000fe20003f84070 */
[--C-:B------:R-:W-:Y:S01]  /*f100*/  @!P1 IMAD.IADD R41, R41, 0x1, -R29.reuse ;  /* 0x0000000129299824 */ /* 0x100fe200078e0a1d */
[----:B------:R-:W-:Y:S02]  /*f110*/  IABS R60, R60 ;  /* 0x0000003c003c7213 */ /* 0x000fe40000000000 */
[----:B------:R-:W-:Y:S01]  /*f120*/  ISETP.GT.U32.AND P1, PT, R29, R47, PT ;  /* 0x0000002f1d00720c */ /* 0x000fe20003f24070 */
[--C-:B------:R-:W-:Y:S01]  /*f130*/  @!P6 IMAD.IADD R39, R39, 0x1, -R29.reuse ;  /* 0x000000012727e824 */ /* 0x100fe200078e0a1d */
[----:B------:R-:W-:Y:S01]  /*f140*/  ISETP.GT.U32.AND P6, PT, R29, R51, PT ;  /* 0x000000331d00720c */ /* 0x000fe20003fc4070 */
[--C-:B------:R-:W-:Y:S01]  /*f150*/  @!P2 IMAD.IADD R45, R45, 0x1, -R29.reuse ;  /* 0x000000012d2da824 */ /* 0x100fe200078e0a1d */
[C---:B------:R-:W-:Y:S01]  /*f160*/  ISETP.GT.U32.AND P2, PT, R29.reuse, R52, PT ;  /* 0x000000341d00720c */ /* 0x040fe20003f44070 */
[----:B------:R-:W-:Y:S01]  /*f170*/  @!P3 IMAD.IADD R46, R46, 0x1, -R29 ;  /* 0x000000012e2eb824 */ /* 0x000fe200078e0a1d */
[----:B------:R-:W-:Y:S01]  /*f180*/  ISETP.GT.U32.AND P3, PT, R29, R53, PT ;  /* 0x000000351d00720c */ /* 0x000fe20003f64070 */
[----:B------:R-:W-:Y:S01]  /*f190*/  IMAD.HI.U32 R28, R28, R60, RZ ;  /* 0x0000003c1c1c7227 */ /* 0x000fe200078e00ff */
[----:B------:R-:W0:Y:S03]  /*f1a0*/  S2R R0, SR_TID.X ;  /* 0x0000000000007919 */ /* 0x000e260000002100 */
[----:B------:R-:W-:-:S02]  /*f1b0*/  IMAD.MOV R28, RZ, RZ, -R28 ;  /* 0x000000ffff1c7224 */ /* 0x000fc400078e0a1c */
[--C-:B------:R-:W-:Y:S01]  /*f1c0*/  @!P5 IMAD.IADD R44, R44, 0x1, -R29.reuse ;  /* 0x000000012c2cd824 */ /* 0x100fe200078e0a1d */
[----:B------:R-:W-:Y:S01]  /*f1d0*/  ISETP.GT.U32.AND P5, PT, R29, R50, PT ;  /* 0x000000321d00720c */ /* 0x000fe20003fa4070 */
[--C-:B------:R-:W-:Y:S01]  /*f1e0*/  @!P4 IMAD.IADD R49, R49, 0x1, -R29.reuse ;  /* 0x000000013131c824 */ /* 0x100fe200078e0a1d */
[C---:B------:R-:W-:Y:S01]  /*f1f0*/  ISETP.GT.U32.AND P4, PT, R29.reuse, R56, PT ;  /* 0x000000381d00720c */ /* 0x040fe20003f84070 */
[----:B------:R-:W-:Y:S02]  /*f200*/  IMAD R60, R29, R28, R60 ;  /* 0x0000001c1d3c7224 */ /* 0x000fe400078e023c */
[--C-:B------:R-:W-:Y:S01]  /*f210*/  @!P1 IMAD.IADD R47, R47, 0x1, -R29.reuse ;  /* 0x000000012f2f9824 */ /* 0x100fe200078e0a1d */
[----:B------:R-:W-:Y:S01]  /*f220*/  ISETP.GT.U32.AND P1, PT, R29, R54, PT ;  /* 0x000000361d00720c */ /* 0x000fe20003f24070 */
[--C-:B------:R-:W-:Y:S01]  /*f230*/  @!P6 IMAD.IADD R51, R51, 0x1, -R29.reuse ;  /* 0x000000013333e824 */ /* 0x100fe200078e0a1d */
[C---:B------:R-:W-:Y:S01]  /*f240*/  ISETP.GT.U32.AND P6, PT, R29.reuse, R58, PT ;  /* 0x0000003a1d00720c */ /* 0x040fe20003fc4070 */
[--C-:B------:R-:W-:Y:S01]  /*f250*/  @!P2 IMAD.IADD R52, R52, 0x1, -R29.reuse ;  /* 0x000000013434a824 */ /* 0x100fe200078e0a1d */
[----:B------:R-:W-:Y:S01]  /*f260*/  ISETP.GT.U32.AND P2, PT, R29, R59, PT ;  /* 0x0000003b1d00720c */ /* 0x000fe20003f44070 */
[--C-:B------:R-:W-:Y:S01]  /*f270*/  @!P3 IMAD.IADD R53, R53, 0x1, -R29.reuse ;  /* 0x000000013535b824 */ /* 0x100fe200078e0a1d */
[C---:B------:R-:W-:Y:S01]  /*f280*/  ISETP.GT.U32.AND P3, PT, R29.reuse, R60, PT ;  /* 0x0000003c1d00720c */ /* 0x040fe20003f64070 */
[--C-:B------:R-:W-:Y:S01]  /*f290*/  @!P5 IMAD.IADD R50, R50, 0x1, -R29.reuse ;  /* 0x000000013232d824 */ /* 0x100fe200078e0a1d */
[----:B------:R-:W-:Y:S01]  /*f2a0*/  ISETP.GT.U32.AND P5, PT, R29, R57, PT ;  /* 0x000000391d00720c */ /* 0x000fe20003fa4070 */
[----:B------:R-:W-:-:S04]  /*f2b0*/  @!P4 IMAD.IADD R56, R56, 0x1, -R29 ;  /* 0x000000013838c824 */ /* 0x000fc800078e0a1d */
[--C-:B------:R-:W-:Y:S01]  /*f2c0*/  @!P1 IMAD.IADD R54, R54, 0x1, -R29.reuse ;  /* 0x0000000136369824 */ /* 0x100fe200078e0a1d */
[----:B------:R-:W-:Y:S01]  /*f2d0*/  ISETP.GT.U32.AND P1, PT, R29, R52, PT ;  /* 0x000000341d00720c */ /* 0x000fe20003f24070 */
[--C-:B------:R-:W-:Y:S01]  /*f2e0*/  @!P6 IMAD.IADD R58, R58, 0x1, -R29.reuse ;  /* 0x000000013a3ae824 */ /* 0x100fe200078e0a1d */
[----:B0-----:R-:W-:Y:S01]  /*f2f0*/  LOP3.LUT R28, R0, 0x7, RZ, 0xc0, !PT ;  /* 0x00000007001c7812 */ /* 0x001fe200078ec0ff */
[--C-:B------:R-:W-:Y:S01]  /*f300*/  @!P2 IMAD.IADD R59, R59, 0x1, -R29.reuse ;  /* 0x000000013b3ba824 */ /* 0x100fe200078e0a1d */
[----:B------:R-:W-:Y:S01]  /*f310*/  ISETP.GT.U32.AND P6, PT, R29, R56, PT ;  /* 0x000000381d00720c */ /* 0x000fe20003fc4070 */
[----:B------:R-:W-:Y:S01]  /*f320*/  @!P3 IMAD.IADD R60, R60, 0x1, -R29 ;  /* 0x000000013c3cb824 */ /* 0x000fe200078e0a1d */
[----:B------:R-:W-:Y:S02]  /*f330*/  ISETP.GE.AND P2, PT, R2, RZ, PT ;  /* 0x000000ff0200720c */ /* 0x000fe40003f46270 */
[----:B------:R-:W-:Y:S01]  /*f340*/  ISETP.GE.AND P3, PT, R32, RZ, PT ;  /* 0x000000ff2000720c */ /* 0x000fe20003f66270 */
[----:B------:R-:W-:-:S02]  /*f350*/  IMAD.SHL.U32 R61, R0, 0x2, RZ ;  /* 0x00000002003d7824 */ /* 0x000fc400078e00ff */
[----:B------:R-:W-:Y:S02]  /*f360*/  IMAD R30, R28, 0x90, RZ ;  /* 0x000000901c1e7824 */ /* 0x000fe400078e02ff */
[----:B------:R-:W-:-:S03]  /*f370*/  @!P5 IMAD.IADD R57, R57, 0x1, -R29 ;  /* 0x000000013939d824 */ /* 0x000fc600078e0a1d */
[----:B------:R-:W-:Y:S01]  /*f380*/  LOP3.LUT R30, R30, 0x10, R61, 0x78, !PT ;  /* 0x000000101e1e7812 */ /* 0x000fe200078e783d */
[--C-:B------:R-:W-:Y:S01]  /*f390*/  @!P1 IMAD.IADD R52, R52, 0x1, -R29.reuse ;  /* 0x0000000134349824 */ /* 0x100fe200078e0a1d */
[----:B------:R-:W-:Y:S01]  /*f3a0*/  ISETP.GT.U32.AND P1, PT, R29, R57, PT ;  /* 0x000000391d00720c */ /* 0x000fe20003f24070 */
[----:B------:R-:W-:Y:S02]  /*f3b0*/  IMAD R28, R28, 0x110, RZ ;  /* 0x000001101c1c7824 */ /* 0x000fe400078e02ff */
[----:B------:R0:W-:Y:S01]  /*f3c0*/  STL [R1+0xcf0], R30 ;  /* 0x000cf01e01007387 */ /* 0x0001e20000100800 */
[----:B------:R-:W-:Y:S01]  /*f3d0*/  @!P6 IMAD.IADD R56, R56, 0x1, -R29 ;  /* 0x000000013838e824 */ /* 0x000fe200078e0a1d */
[----:B------:R-:W-:Y:S01]  /*f3e0*/  ISETP.NE.AND P6, PT, RZ, c[0x0][0x178], PT ;  /* 0x00005e00ff007a0c */ /* 0x000fe20003fc5270 */
[----:B------:R-:W-:Y:S01]  /*f3f0*/  @!P2 IMAD.MOV R27, RZ, RZ, -R27 ;  /* 0x000000ffff1ba224 */ /* 0x000fe200078e0a1b */
[----:B------:R-:W2:Y:S01]  /*f400*/  LDL R31, [R1+0x431c] ;  /* 0x00431c00011f7983 */ /* 0x000ea20000100800 */
[----:B------:R-:W-:Y:S01]  /*f410*/  @!P3 IMAD.MOV R26, RZ, RZ, -R26 ;  /* 0x000000ffff1ab224 */ /* 0x000fe200078e0a1a */
[----:B------:R-:W-:-:S02]  /*f420*/  LOP3.LUT R0, R0, 0x1f, RZ, 0xc0, !PT ;  /* 0x0000001f00007812 */ /* 0x000fc400078ec0ff */
[----:B------:R-:W-:Y:S02]  /*f430*/  LOP3.LUT R61, R28, 0x30, R61, 0x78, !PT ;  /* 0x000000301c3d7812 */ /* 0x000fe400078e783d */
[----:B0-----:R-:W-:Y:S01]  /*f440*/  LOP3.LUT R30, RZ, c[0x0][0x178], RZ, 0x33, !PT ;  /* 0x00005e00ff1e7a12 */ /* 0x001fe200078e33ff */
[----:B------:R-:W-:-:S03]  /*f450*/  IMAD R28, R0, c[0x0][0x18c], RZ ;  /* 0x00006300001c7a24 */ /* 0x000fc600078e02ff */
[C---:B------:R-:W-:Y:S02]  /*f460*/  SEL R27, R30.reuse, R27, !P6 ;  /* 0x0000001b1e1b7207 */ /* 0x040fe40007000000 */
[----:B------:R-:W-:Y:S01]  /*f470*/  SEL R26, R30, R26, !P6 ;  /* 0x0000001a1e1a7207 */ /* 0x000fe20007000000 */
[----:B------:R0:W-:Y:S01]  /*f480*/  STL [R1+0x43ec], R61 ;  /* 0x0043ec3d01007387 */ /* 0x0001e20000100800 */
[----:B------:R-:W-:-:S03]  /*f490*/  @!P1 IMAD.IADD R57, R57, 0x1, -R29 ;  /* 0x0000000139399824 */ /* 0x000fc600078e0a1d */
[----:B------:R-:W3:Y:S04]  /*f4a0*/  LDL R32, [R1+0x433c] ;  /* 0x00433c0001207983 */ /* 0x000ee80000100800 */
[----:B------:R-:W4:Y:S04]  /*f4b0*/  LDL R2, [R1+0x4340] ;  /* 0x0043400001027983 */ /* 0x000f280000100800 */
[----:B0-----:R-:W4:Y:S04]  /*f4c0*/  LDL R61, [R1+0x4328] ;  /* 0x00432800013d7983 */ /* 0x001f280000100800 */
[----:B------:R-:W-:Y:S04]  /*f4d0*/  STL [R1+0xce4], R27 ;  /* 0x000ce41b01007387 */ /* 0x000fe80000100800 */
[----:B------:R0:W-:Y:S02]  /*f4e0*/  STL [R1+0x940], R26 ;  /* 0x0009401a01007387 */ /* 0x0001e40000100800 */
[----:B0-----:R-:W-:-:S04]  /*f4f0*/  LEA R26, P1, R28, c[0x0][0x168], 0x1 ;  /* 0x00005a001c1a7a11 */ /* 0x001fc800078208ff */
[----:B------:R-:W-:Y:S01]  /*f500*/  LEA.HI.X.SX32 R27, R28, c[0x0][0x16c], 0x1, P1 ;  /* 0x00005b001c1b7a11 */ /* 0x000fe200008f0eff */
[----:B------:R0:W-:Y:S04]  /*f510*/  STL [R1+0x444c], R26 ;  /* 0x00444c1a01007387 */ /* 0x0001e80000100800 */
[----:B0-----:R-:W4:Y:S04]  /*f520*/  LDL R26, [R1+0x435c] ;  /* 0x00435c00011a7983 */ /* 0x001f280000100800 */
[----:B------:R0:W-:Y:S04]  /*f530*/  STL [R1+0x4448], R27 ;  /* 0x0044481b01007387 */ /* 0x0001e80000100800 */
[----:B0-----:R-:W4:Y:S01]  /*f540*/  LDL R27, [R1+0x4344] ;  /* 0x00434400011b7983 */ /* 0x001f220000100800 */
[----:B------:R-:W-:-:S13]  /*f550*/  ISETP.GT.U32.AND P0, PT, R29, R48, PT ;  /* 0x000000301d00720c */ /* 0x000fda0003f04070 */
[----:B------:R-:W-:Y:S01]  /*f560*/  @!P0 IMAD.IADD R48, R48, 0x1, -R29 ;  /* 0x0000000130308824 */ /* 0x000fe200078e0a1d */
[----:B------:R-:W-:-:S13]  /*f570*/  ISETP.GT.U32.AND P0, PT, R29, R42, PT ;  /* 0x0000002a1d00720c */ /* 0x000fda0003f04070 */
[----:B------:R-:W-:Y:S01]  /*f580*/  @!P0 IMAD.IADD R42, R42, 0x1, -R29 ;  /* 0x000000012a2a8824 */ /* 0x000fe200078e0a1d */
[----:B------:R-:W-:-:S13]  /*f590*/  ISETP.GT.U32.AND P0, PT, R29, R48, PT ;  /* 0x000000301d00720c */ /* 0x000fda0003f04070 */
[----:B------:R-:W-:Y:S01]  /*f5a0*/  @!P0 IMAD.IADD R48, R48, 0x1, -R29 ;  /* 0x0000000130308824 */ /* 0x000fe200078e0a1d */
[C---:B------:R-:W-:Y:S02]  /*f5b0*/  ISETP.GT.U32.AND P0, PT, R29.reuse, R55, PT ;  /* 0x000000371d00720c */ /* 0x040fe40003f04070 */
[----:B------:R-:W-:-:S11]  /*f5c0*/  ISETP.GT.U32.AND P4, PT, R29, R54, PT ;  /* 0x000000361d00720c */ /* 0x000fd60003f84070 */
[----:B------:R-:W-:Y:S01]  /*f5d0*/  @!P0 IMAD.IADD R55, R55, 0x1, -R29 ;  /* 0x0000000137378824 */ /* 0x000fe200078e0a1d */
[----:B------:R-:W-:-:S04]  /*f5e0*/  ISETP.GT.U32.AND P0, PT, R29, R53, PT ;  /* 0x000000351d00720c */ /* 0x000fc80003f04070 */
[C---:B------:R-:W-:Y:S01]  /*f5f0*/  ISETP.GT.U32.AND P5, PT, R29.reuse, R55, PT ;  /* 0x000000371d00720c */ /* 0x040fe20003fa4070 */
[----:B------:R-:W-:Y:S01]  /*f600*/  @!P4 IMAD.IADD R54, R54, 0x1, -R29 ;  /* 0x000000013636c824 */ /* 0x000fe200078e0a1d */
[----:B------:R-:W-:-:S07]  /*f610*/  ISETP.GT.U32.AND P4, PT, R29, R60, PT ;  /* 0x0000003c1d00720c */ /* 0x000fce0003f84070 */
[----:B------:R-:W-:Y:S01]  /*f620*/  @!P0 IMAD.IADD R53, R53, 0x1, -R29 ;  /* 0x0000000135358824 */ /* 0x000fe200078e0a1d */
[----:B------:R-:W-:-:S03]  /*f630*/  ISETP.GT.U32.AND P0, PT, R29, R58, PT ;  /* 0x0000003a1d00720c */ /* 0x000fc60003f04070 */
[--C-:B------:R-:W-:Y:S01]  /*f640*/  @!P5 IMAD.IADD R55, R55, 0x1, -R29.reuse ;  /* 0x000000013737d824 */ /* 0x100fe200078e0a1d */
[----:B------:R-:W-:Y:S01]  /*f650*/  ISETP.GT.U32.AND P5, PT, R29, R59, PT ;  /* 0x0000003b1d00720c */ /* 0x000fe20003fa4070 */
[----:B------:R-:W-:Y:S02]  /*f660*/  IMAD.MOV.U32 R0, RZ, RZ, c[0x0][0x18c] ;  /* 0x00006300ff007624 */ /* 0x000fe400078e00ff */
[----:B------:R-:W-:-:S06]  /*f670*/  @!P4 IMAD.IADD R60, R60, 0x1, -R29 ;  /* 0x000000013c3cc824 */ /* 0x000fcc00078e0a1d */
[----:B------:R-:W-:-:S04]  /*f680*/  @!P0 IMAD.IADD R58, R58, 0x1, -R29 ;  /* 0x000000013a3a8824 */ /* 0x000fc800078e0a1d */
[----:B------:R-:W-:Y:S02]  /*f690*/  @!P5 IMAD.IADD R59, R59, 0x1, -R29 ;  /* 0x000000013b3bd824 */ /* 0x000fe400078e0a1d */
[----:B------:R-:W-:-:S05]  /*f6a0*/  IMAD R29, R0, 0x20, R28 ;  /* 0x00000020001d7824 */ /* 0x000fca00078e021c */
[----:B------:R-:W-:Y:S02]  /*f6b0*/  LEA R28, P2, R29, c[0x0][0x168], 0x1 ;  /* 0x00005a001d1c7a11 */ /* 0x000fe400078408ff */
[----:B--2---:R-:W-:Y:S01]  /*f6c0*/  ISETP.GE.AND P5, PT, R31, RZ, PT ;  /* 0x000000ff1f00720c */ /* 0x004fe20003fa6270 */
[----:B------:R-:W-:Y:S01]  /*f6d0*/  IMAD R31, R0, 0x20, R29 ;  /* 0x00000020001f7824 */ /* 0x000fe200078e021d */
[----:B------:R-:W-:-:S03]  /*f6e0*/  LEA.HI.X.SX32 R29, R29, c[0x0][0x16c], 0x1, P2 ;  /* 0x00005b001d1d7a11 */ /* 0x000fc600010f0eff */
[----:B------:R-:W-:Y:S01]  /*f6f0*/  IMAD R0, R0, 0x20, R31 ;  /* 0x0000002000007824 */ /* 0x000fe200078e021f */
[----:B------:R-:W-:-:S04]  /*f700*/  LEA R30, P4, R31, c[0x0][0x168], 0x1 ;  /* 0x00005a001f1e7a11 */ /* 0x000fc800078808ff */
[----:B------:R-:W-:Y:S02]  /*f710*/  LEA.HI.X.SX32 R31, R31, c[0x0][0x16c], 0x1, P4 ;  /* 0x00005b001f1f7a11 */ /* 0x000fe400020f0eff */
[----:B---3--:R-:W-:Y:S02]  /*f720*/  ISETP.GE.AND P1, PT, R32, RZ, PT ;  /* 0x000000ff2000720c */ /* 0x008fe40003f26270 */
[----:B------:R-:W-:Y:S02]  /*f730*/  LEA R32, P6, R0, c[0x0][0x168], 0x1 ;  /* 0x00005a0000207a11 */ /* 0x000fe400078c08ff */
[----:B----4-:R-:W-:Y:S02]  /*f740*/  ISETP.GE.AND P2, PT, R2, RZ, PT ;  /* 0x000000ff0200720c */ /* 0x010fe40003f46270 */
[----:B------:R-:W-:Y:S02]  /*f750*/  ISETP.GE.AND P3, PT, R61, RZ, PT ;  /* 0x000000ff3d00720c */ /* 0x000fe40003f66270 */
[----:B------:R-:W2:Y:S01]  /*f760*/  LDL R61, [R1+0x4378] ;  /* 0x00437800013d7983 */ /* 0x000ea20000100800 */
[----:B------:R-:W-:-:S03]  /*f770*/  IMAD.MOV.U32 R2, RZ, RZ, R33 ;  /* 0x000000ffff027224 */ /* 0x000fc600078e0021 */
[----:B------:R0:W-:Y:S01]  /*f780*/  STL [R1+0x44a0], R28 ;  /* 0x0044a01c01007387 */ /* 0x0001e20000100800 */
[----:B------:R-:W-:-:S03]  /*f790*/  LEA.HI.X.SX32 R33, R0, c[0x0][0x16c], 0x1, P6 ;  /* 0x00005b0000217a11 */ /* 0x000fc600030f0eff */
[----:B0-----:R-:W3:Y:S04]  /*f7a0*/  LDL R28, [R1+0x437c] ;  /* 0x00437c00011c7983 */ /* 0x001ee80000100800 */
[----:B------:R0:W-:Y:S04]  /*f7b0*/  STL [R1+0x4490], R29 ;  /* 0x0044901d01007387 */ /* 0x0001e80000100800 */
[----:B0-----:R-:W4:Y:S04]  /*f7c0*/  LDL R29, [R1+0x436c] ;  /* 0x00436c00011d7983 */ /* 0x001f280000100800 */
[----:B------:R0:W-:Y:S04]  /*f7d0*/  STL.64 [R1+0x4518], R30 ;  /* 0x0045181e01007387 */ /* 0x0001e80000100a00 */
[----:B------:R-:W2:Y:S04]  /*f7e0*/  LDL R0, [R1+0x4388] ;  /* 0x0043880001007983 */ /* 0x000ea80000100800 */
[----:B0-----:R-:W2:Y:S04]  /*f7f0*/  LDL R30, [R1+0x4368] ;  /* 0x00436800011e7983 */ /* 0x001ea80000100800 */
[----:B------:R0:W-:Y:S01]  /*f800*/  STL [R1+0x457c], R32 ;  /* 0x00457c2001007387 */ /* 0x0001e20000100800 */
[----:B------:R-:W-:-:S03]  /*f810*/  ISETP.GE.AND P4, PT, R27, RZ, PT ;  /* 0x000000ff1b00720c */ /* 0x000fc60003f86270 */
[----:B0-----:R-:W2:Y:S04]  /*f820*/  LDL R32, [R1+0x4348] ;  /* 0x0043480001207983 */ /* 0x001ea80000100800 */
[----:B------:R-:W-:Y:S04]  /*f830*/  STL [R1+0x4578], R33 ;  /* 0x0045782101007387 */ /* 0x000fe80000100800 */
[----:B------:R-:W3:Y:S04]  /*f840*/  LDL R27, [R1+0x438c] ;  /* 0x00438c00011b7983 */ /* 0x000ee80000100800 */
[----:B------:R-:W3:Y:S01]  /*f850*/  LDL.LU R31, [R1+0xf4] ;  /* 0x0000f400011f7983 */ /* 0x000ee20000300800 */
[----:B------:R-:W-:-:S05]  /*f860*/  @!P5 IMAD.MOV R2, RZ, RZ, -R2 ;  /* 0x000000ffff02d224 */ /* 0x000fca00078e0a02 */
[----:B------:R0:W-:Y:S04]  /*f870*/  STL [R1+0x3ec], R2 ;  /* 0x0003ec0201007387 */ /* 0x0001e80000100800 */
[----:B0-----:R-:W4:Y:S01]  /*f880*/  LDL.LU R2, [R1+0x4678] ;  /* 0x0046780001027983 */ /* 0x001f220000300800 */
[----:B--2---:R-:W-:-:S03]  /*f890*/  ISETP.GE.AND P5, PT, R32, RZ, PT ;  /* 0x000000ff2000720c */ /* 0x004fc60003fa6270 */
[----:B------:R-:W2:Y:S04]  /*f8a0*/  LDL R32, [R1+0x4390] ;  /* 0x0043900001207983 */ /* 0x000ea80000100800 */
[----:B------:R-:W2:Y:S01]  /*f8b0*/  LDL.LU R33, [R1+0xf0] ;  /* 0x0000f00001217983 */ /* 0x000ea20000300800 */
[----:B---3--:R-:W-:Y:S01]  /*f8c0*/  @!P3 IMAD.MOV R31, RZ, RZ, -R31 ;  /* 0x000000ffff1fb224 */ /* 0x008fe200078e0a1f */
[----:B------:R-:W-:Y:S02]  /*f8d0*/  ISETP.GE.AND P3, PT, R26, RZ, PT ;  /* 0x000000ff1a00720c */ /* 0x000fe40003f66270 */
[----:B------:R-:W3:Y:S04]  /*f8e0*/  LDL R26, [R1+0x4394] ;  /* 0x00439400011a7983 */ /* 0x000ee80000100800 */
[----:B------:R0:W-:Y:S04]  /*f8f0*/  STL [R1+0x3e8], R31 ;  /* 0x0003e81f01007387 */ /* 0x0001e80000100800 */
[----:B0-----:R-:W3:Y:S01]  /*f900*/  LDL.LU R31, [R1+0xec] ;  /* 0x0000ec00011f7983 */ /* 0x001ee20000300800 */
[----:B--2---:R-:W-:Y:S01]  /*f910*/  @!P1 IMAD.MOV R33, RZ, RZ, -R33 ;  /* 0x000000ffff219224 */ /* 0x004fe200078e0a21 */
[----:B------:R-:W-:-:S02]  /*f920*/  ISETP.GE.AND P1, PT, R30, RZ, PT ;  /* 0x000000ff1e00720c */ /* 0x000fc40003f26270 */
[----:B------:R-:W2:Y:S04]  /*f930*/  LDL R30, [R1+0x4380] ;  /* 0x00438000011e7983 */ /* 0x000ea80000100800 */
[----:B------:R0:W-:Y:S04]  /*f940*/  STL [R1+0x3e4], R33 ;  /* 0x0003e42101007387 */ /* 0x0001e80000100800 */
[----:B0-----:R-:W2:Y:S01]  /*f950*/  LDL.LU R33, [R1+0xe8] ;  /* 0x0000e80001217983 */ /* 0x001ea20000300800 */
[----:B---3--:R-:W-:Y:S01]  /*f960*/  @!P2 IMAD.MOV R31, RZ, RZ, -R31 ;  /* 0x000000ffff1fa224 */ /* 0x008fe200078e0a1f */
[----:B----4-:R-:W-:-:S02]  /*f970*/  ISETP.GE.AND P2, PT, R29, RZ, PT ;  /* 0x000000ff1d00720c */ /* 0x010fc40003f46270 */
[----:B------:R-:W3:Y:S04]  /*f980*/  LDL R29, [R1+0x4384] ;  /* 0x00438400011d7983 */ /* 0x000ee80000100800 */
[----:B------:R0:W-:Y:S04]  /*f990*/  STL [R1+0x3e0], R31 ;  /* 0x0003e01f01007387 */ /* 0x0001e80000100800 */
[----:B0-----:R-:W4:Y:S01]  /*f9a0*/  LDL.LU R31, [R1+0xe4] ;  /* 0x0000e400011f7983 */ /* 0x001f220000300800 */
[----:B--2---:R-:W-:Y:S01]  /*f9b0*/  @!P4 IMAD.MOV R33, RZ, RZ, -R33 ;  /* 0x000000ffff21c224 */ /* 0x004fe200078e0a21 */
[----:B------:R-:W-:-:S02]  /*f9c0*/  ISETP.GE.AND P4, PT, R61, RZ, PT ;  /* 0x000000ff3d00720c */ /* 0x000fc40003f86270 */
[----:B------:R-:W2:Y:S04]  /*f9d0*/  LDL R61, [R1+0x4370] ;  /* 0x00437000013d7983 */ /* 0x000ea80000100800 */
[----:B------:R0:W-:Y:S04]  /*f9e0*/  STL [R1+0x3dc], R33 ;  /* 0x0003dc2101007387 */ /* 0x0001e80000100800 */
[----:B0-----:R-:W2:Y:S01]  /*f9f0*/  LDL.LU R33, [R1+0xe0] ;  /* 0x0000e00001217983 */ /* 0x001ea20000300800 */
[----:B----4-:R-:W-:Y:S01]  /*fa00*/  @!P5 IMAD.MOV R31, RZ, RZ, -R31 ;  /* 0x000000ffff1fd224 */ /* 0x010fe200078e0a1f */
[----:B------:R-:W-:-:S02]  /*fa10*/  ISETP.GE.AND P5, PT, R28, RZ, PT ;  /* 0x000000ff1c00720c */ /* 0x000fc40003fa6270 */
[----:B------:R-:W4:Y:S04]  /*fa20*/  LDL R28, [R1+0x4374] ;  /* 0x00437400011c7983 */ /* 0x000f280000100800 */
        /* <DEDUP_REMOVED lines=8> */
[----:B------:R-:W-:-:S02]  /*fab0*/  ISETP.GE.AND P1, PT, R27, RZ, PT ;  /* 0x000000ff1b00720c */ /* 0x000fc40003f26270 */
        /* <DEDUP_REMOVED lines=848> */
[----:B---3--:R-:W-:-:S05]  /*12fc0*/  @!P1 IMAD.MOV R31, RZ, RZ, -R31 ;  /* 0x000000ffff1f9224 */ /* 0x008fca00078e0a1f */
[----:B------:R0:W-:Y:S04]  /*12fd0*/  STL [R1+0x70], R31 ;  /* 0x0000701f01007387 */ /* 0x0001e80000100800 */
[----:B0-----:R-:W3:Y:S01]  /*12fe0*/  LDL.LU R31, [R1+0x22c] ;  /* 0x00022c00011f7983 */ /* 0x001ee20000300800 */
[----:B------:R-:W-:-:S03]  /*12ff0*/  ISETP.GE.AND P1, PT, R26, RZ, PT ;  /* 0x000000ff1a00720c */ /* 0x000fc60003f26270 */
[----:B------:R-:W4:Y:S01]  /*13000*/  LDL R26, [R1+0x40a0] ;  /* 0x0040a000011a7983 */ /* 0x000f220000100800 */
[----:B--2---:R-:W-:Y:S01]  /*13010*/  @!P2 IMAD.MOV R33, RZ, RZ, -R33 ;  /* 0x000000ffff21a224 */ /* 0x004fe200078e0a21 */
[----:B------:R-:W-:-:S04]  /*13020*/  ISETP.GE.AND P2, PT, R30, RZ, PT ;  /* 0x000000ff1e00720c */ /* 0x000fc80003f46270 */
[----:B------:R0:W-:Y:S04]  /*13030*/  STL [R1+0x6c], R33 ;  /* 0x00006c2101007387 */ /* 0x0001e80000100800 */
[----:B0-----:R-:W2:Y:S04]  /*13040*/  LDL.LU R33, [R1+0x1e4] ;  /* 0x0001e40001217983 */ /* 0x001ea80000300800 */
[----:B------:R-:W4:Y:S01]  /*13050*/  LDL R30, [R1+0x409c] ;  /* 0x00409c00011e7983 */ /* 0x000f220000100800 */
[----:B---3--:R-:W-:Y:S01]  /*13060*/  @!P4 IMAD.MOV R31, RZ, RZ, -R31 ;  /* 0x000000ffff1fc224 */ /* 0x008fe200078e0a1f */
[----:B------:R-:W-:-:S02]  /*13070*/  ISETP.GE.AND P4, PT, R29, RZ, PT ;  /* 0x000000ff1d00720c */ /* 0x000fc40003f86270 */
[----:B------:R-:W3:Y:S04]  /*13080*/  LDL.LU R29, [R1+0x1e8] ;  /* 0x0001e800011d7983 */ /* 0x000ee80000300800 */
[----:B------:R0:W-:Y:S04]  /*13090*/  STL [R1+0x68], R31 ;  /* 0x0000681f01007387 */ /* 0x0001e80000100800 */
[----:B0-----:R-:W4:Y:S01]  /*130a0*/  LDL R31, [R1+0x4094] ;  /* 0x00409400011f7983 */ /* 0x001f220000100800 */
[----:B--2---:R-:W-:Y:S01]  /*130b0*/  @!P5 IMAD.MOV R33, RZ, RZ, -R33 ;  /* 0x000000ffff21d224 */ /* 0x004fe200078e0a21 */
[----:B------:R-:W-:-:S02]  /*130c0*/  ISETP.GE.AND P5, PT, R61, RZ, PT ;  /* 0x000000ff3d00720c */ /* 0x000fc40003fa6270 */
[----:B------:R-:W2:Y:S04]  /*130d0*/  LDL R61, [R1+0x4098] ;  /* 0x00409800013d7983 */ /* 0x000ea80000100800 */
[----:B------:R0:W-:Y:S01]  /*130e0*/  STL [R1+0x64], R33 ;  /* 0x0000642101007387 */ /* 0x0001e20000100800 */
[----:B---3--:R-:W-:Y:S01]  /*130f0*/  @!P3 IMAD.MOV R29, RZ, RZ, -R29 ;  /* 0x000000ffff1db224 */ /* 0x008fe200078e0a1d */
[----:B------:R-:W-:Y:S02]  /*13100*/  ISETP.GE.AND P3, PT, R28, RZ, PT ;  /* 0x000000ff1c00720c */ /* 0x000fe40003f66270 */
[----:B0-----:R-:W3:Y:S04]  /*13110*/  LDL.LU R33, [R1+0x1f0] ;  /* 0x0001f00001217983 */ /* 0x001ee80000300800 */
[----:B------:R0:W-:Y:S04]  /*13120*/  STL [R1+0x60], R29 ;  /* 0x0000601d01007387 */ /* 0x0001e80000100800 */
[----:B0-----:R-:W2:Y:S04]  /*13130*/  LDL R29, [R1+0x4090] ;  /* 0x00409000011d7983 */ /* 0x001ea80000100800 */
[----:B------:R-:W2:Y:S01]  /*13140*/  LDL.LU R28, [R1+0x208] ;  /* 0x00020800011c7983 */ /* 0x000ea20000300800 */
[----:B---3--:R-:W-:Y:S01]  /*13150*/  @!P1 IMAD.MOV R33, RZ, RZ, -R33 ;  /* 0x000000ffff219224 */ /* 0x008fe200078e0a21 */
[----:B------:R-:W-:-:S02]  /*13160*/  ISETP.GE.AND P1, PT, R0, RZ, PT ;  /* 0x000000ff0000720c */ /* 0x000fc40003f26270 */
[----:B------:R-:W3:Y:S04]  /*13170*/  LDL R0, [R1+0x408c] ;  /* 0x00408c0001007983 */ /* 0x000ee80000100800 */
[----:B------:R0:W-:Y:S04]  /*13180*/  STL [R1+0x5c], R33 ;  /* 0x00005c2101007387 */ /* 0x0001e80000100800 */
[----:B0-----:R-:W3:Y:S01]  /*13190*/  LDL.LU R33, [R1+0x1ec] ;  /* 0x0001ec0001217983 */ /* 0x001ee20000300800 */
[----:B--2---:R-:W-:Y:S01]  /*131a0*/  @!P2 IMAD.MOV R28, RZ, RZ, -R28 ;  /* 0x000000ffff1ca224 */ /* 0x004fe200078e0a1c */
[----:B----4-:R-:W-:-:S04]  /*131b0*/  ISETP.GE.AND P2, PT, R27, RZ, PT ;  /* 0x000000ff1b00720c */ /* 0x010fc80003f46270 */
[----:B------:R0:W-:Y:S04]  /*131c0*/  STL [R1+0x58], R28 ;  /* 0x0000581c01007387 */ /* 0x0001e80000100800 */
[----:B0-----:R-:W2:Y:S04]  /*131d0*/  LDL R28, [R1+0x4084] ;  /* 0x00408400011c7983 */ /* 0x001ea80000100800 */
[----:B------:R-:W4:Y:S01]  /*131e0*/  LDL.LU R27, [R1+0x44] ;  /* 0x00004400011b7983 */ /* 0x000f220000300800 */
[----:B---3--:R-:W-:Y:S01]  /*131f0*/  @!P4 IMAD.MOV R33, RZ, RZ, -R33 ;  /* 0x000000ffff21c224 */ /* 0x008fe200078e0a21 */
[----:B------:R-:W-:-:S04]  /*13200*/  ISETP.GE.AND P4, PT, R32, RZ, PT ;  /* 0x000000ff2000720c */ /* 0x000fc80003f86270 */
[----:B------:R0:W-:Y:S04]  /*13210*/  STL [R1+0x54], R33 ;  /* 0x0000542101007387 */ /* 0x0001e80000100800 */
[----:B0-----:R-:W3:Y:S04]  /*13220*/  LDL R33, [R1+0x4088] ;  /* 0x0040880001217983 */ /* 0x001ee80000100800 */
[----:B------:R-:W2:Y:S01]  /*13230*/  LDL.LU R32, [R1+0x40] ;  /* 0x0000400001207983 */ /* 0x000ea20000300800 */
[----:B----4-:R-:W-:Y:S01]  /*13240*/  @!P5 IMAD.MOV R27, RZ, RZ, -R27 ;  /* 0x000000ffff1bd224 */ /* 0x010fe200078e0a1b */
[----:B------:R-:W-:-:S04]  /*13250*/  ISETP.GE.AND P5, PT, R26, RZ, PT ;  /* 0x000000ff1a00720c */ /* 0x000fc80003fa6270 */
[----:B------:R0:W-:Y:S04]  /*13260*/  STL [R1+0x4c], R27 ;  /* 0x00004c1b01007387 */ /* 0x0001e80000100800 */
[----:B0-----:R-:W4:Y:S04]  /*13270*/  LDL R27, [R1+0x407c] ;  /* 0x00407c00011b7983 */ /* 0x001f280000100800 */
[----:B------:R-:W3:Y:S01]  /*13280*/  LDL.LU R26, [R1+0x3c] ;  /* 0x00003c00011a7983 */ /* 0x000ee20000300800 */
[----:B--2---:R-:W-:Y:S01]  /*13290*/  @!P3 IMAD.MOV R32, RZ, RZ, -R32 ;  /* 0x000000ffff20b224 */ /* 0x004fe200078e0a20 */
[----:B------:R-:W-:-:S04]  /*132a0*/  ISETP.GE.AND P3, PT, R30, RZ, PT ;  /* 0x000000ff1e00720c */ /* 0x000fc80003f66270 */
[----:B------:R0:W-:Y:S04]  /*132b0*/  STL [R1+0x48], R32 ;  /* 0x0000482001007387 */ /* 0x0001e80000100800 */
[----:B0-----:R-:W2:Y:S04]  /*132c0*/  LDL R32, [R1+0x4080] ;  /* 0x0040800001207983 */ /* 0x001ea80000100800 */
[----:B------:R-:W2:Y:S01]  /*132d0*/  LDL.LU R30, [R1+0x1d0] ;  /* 0x0001d000011e7983 */ /* 0x000ea20000300800 */
[----:B---3--:R-:W-:Y:S01]  /*132e0*/  @!P1 IMAD.MOV R26, RZ, RZ, -R26 ;  /* 0x000000ffff1a9224 */ /* 0x008fe200078e0a1a */
[----:B------:R-:W-:-:S04]  /*132f0*/  ISETP.GE.AND P1, PT, R31, RZ, PT ;  /* 0x000000ff1f00720c */ /* 0x000fc80003f26270 */
[----:B------:R0:W-:Y:S04]  /*13300*/  STL [R1+0x44], R26 ;  /* 0x0000441a01007387 */ /* 0x0001e80000100800 */
[----:B0-----:R-:W3:Y:S04]  /*13310*/  LDL R26, [R1+0x4074] ;  /* 0x00407400011a7983 */ /* 0x001ee80000100800 */
[----:B------:R-:W3:Y:S01]  /*13320*/  LDL.LU R31, [R1+0x38] ;  /* 0x00003800011f7983 */ /* 0x000ee20000300800 */
[----:B--2---:R-:W-:Y:S01]  /*13330*/  @!P2 IMAD.MOV R30, RZ, RZ, -R30 ;  /* 0x000000ffff1ea224 */ /* 0x004fe200078e0a1e */
[----:B------:R-:W-:-:S02]  /*13340*/  ISETP.GE.AND P2, PT, R61, RZ, PT ;  /* 0x000000ff3d00720c */ /* 0x000fc40003f46270 */
[----:B------:R-:W2:Y:S04]  /*13350*/  LDL R61, [R1+0x4078] ;  /* 0x00407800013d7983 */ /* 0x000ea80000100800 */
[----:B------:R0:W-:Y:S04]  /*13360*/  STL [R1+0x40], R30 ;  /* 0x0000401e01007387 */ /* 0x0001e80000100800 */
[----:B0-----:R-:W2:Y:S01]  /*13370*/  LDL.LU R30, [R1+0x34] ;  /* 0x00003400011e7983 */ /* 0x001ea20000300800 */
[----:B---3--:R-:W-:Y:S01]  /*13380*/  @!P4 IMAD.MOV R31, RZ, RZ, -R31 ;  /* 0x000000ffff1fc224 */ /* 0x008fe200078e0a1f */
[----:B------:R-:W-:-:S04]  /*13390*/  ISETP.GE.AND P4, PT, R29, RZ, PT ;  /* 0x000000ff1d00720c */ /* 0x000fc80003f86270 */
[----:B------:R0:W-:Y:S04]  /*133a0*/  STL [R1+0x3c], R31 ;  /* 0x00003c1f01007387 */ /* 0x0001e80000100800 */
[----:B0-----:R-:W3:Y:S04]  /*133b0*/  LDL R31, [R1+0x406c] ;  /* 0x00406c00011f7983 */ /* 0x001ee80000100800 */
[----:B------:R-:W3:Y:S01]  /*133c0*/  LDL.LU R29, [R1+0x30] ;  /* 0x00003000011d7983 */ /* 0x000ee20000300800 */
[----:B--2---:R-:W-:Y:S01]  /*133d0*/  @!P5 IMAD.MOV R30, RZ, RZ, -R30 ;  /* 0x000000ffff1ed224 */ /* 0x004fe200078e0a1e */
[----:B------:R-:W-:-:S04]  /*133e0*/  ISETP.GE.AND P5, PT, R0, RZ, PT ;  /* 0x000000ff0000720c */ /* 0x000fc80003fa6270 */
[----:B------:R0:W-:Y:S04]  /*133f0*/  STL [R1+0x38], R30 ;  /* 0x0000381e01007387 */ /* 0x0001e80000100800 */
[----:B0-----:R-:W2:Y:S04]  /*13400*/  LDL R30, [R1+0x4070] ;  /* 0x00407000011e7983 */ /* 0x001ea80000100800 */
[----:B------:R-:W2:Y:S01]  /*13410*/  LDL.LU R0, [R1+0x2c] ;  /* 0x00002c0001007983 */ /* 0x000ea20000300800 */
[----:B---3--:R-:W-:Y:S01]  /*13420*/  @!P3 IMAD.MOV R29, RZ, RZ, -R29 ;  /* 0x000000ffff1db224 */ /* 0x008fe200078e0a1d */
[----:B------:R-:W-:-:S02]  /*13430*/  ISETP.GE.AND P3, PT, R28, RZ, PT ;  /* 0x000000ff1c00720c */ /* 0x000fc40003f66270 */
[----:B------:R-:W3:Y:S04]  /*13440*/  LDL.LU R28, [R1+0x28] ;  /* 0x00002800011c7983 */ /* 0x000ee80000300800 */
[----:B------:R0:W-:Y:S04]  /*13450*/  STL [R1+0x34], R29 ;  /* 0x0000341d01007387 */ /* 0x0001e80000100800 */
[----:B0-----:R-:W4:Y:S01]  /*13460*/  LDL R29, [R1+0x4064] ;  /* 0x00406400011d7983 */ /* 0x001f220000100800 */
[----:B--2---:R-:W-:Y:S01]  /*13470*/  @!P1 IMAD.MOV R0, RZ, RZ, -R0 ;  /* 0x000000ffff009224 */ /* 0x004fe200078e0a00 */
[----:B------:R-:W-:Y:S01]  /*13480*/  ISETP.GE.AND P1, PT, R33, RZ, PT ;  /* 0x000000ff2100720c */ /* 0x000fe20003f26270 */
[----:B---3--:R-:W-:-:S03]  /*13490*/  @!P2 IMAD.MOV R28, RZ, RZ, -R28 ;  /* 0x000000ffff1ca224 */ /* 0x008fc600078e0a1c */
[----:B------:R0:W-:Y:S01]  /*134a0*/  STL [R1+0x30], R0 ;  /* 0x0000300001007387 */ /* 0x0001e20000100800 */
[----:B----4-:R-:W-:-:S03]  /*134b0*/  ISETP.GE.AND P2, PT, R27, RZ, PT ;  /* 0x000000ff1b00720c */ /* 0x010fc60003f46270 */
[----:B0-----:R-:W2:Y:S04]  /*134c0*/  LDL.LU R0, [R1+0x4674] ;  /* 0x0046740001007983 */ /* 0x001ea80000300800 */
[----:B------:R-:W3:Y:S04]  /*134d0*/  LDL.LU R33, [R1+0x24] ;  /* 0x0000240001217983 */ /* 0x000ee80000300800 */
[----:B------:R0:W-:Y:S04]  /*134e0*/  STL [R1+0x2c], R28 ;  /* 0x00002c1c01007387 */ /* 0x0001e80000100800 */
[----:B0-----:R-:W4:Y:S04]  /*134f0*/  LDL R28, [R1+0x4068] ;  /* 0x00406800011c7983 */ /* 0x001f280000100800 */
[----:B------:R-:W2:Y:S01]  /*13500*/  LDL.LU R27, [R1+0x20] ;  /* 0x00002000011b7983 */ /* 0x000ea20000300800 */
[----:B---3--:R-:W-:Y:S01]  /*13510*/  @!P4 IMAD.MOV R33, RZ, RZ, -R33 ;  /* 0x000000ffff21c224 */ /* 0x008fe200078e0a21 */
[----:B------:R-:W-:-:S02]  /*13520*/  ISETP.GE.AND P4, PT, R32, RZ, PT ;  /* 0x000000ff2000720c */ /* 0x000fc40003f86270 */
[----:B------:R-:W3:Y:S04]  /*13530*/  LDL.LU R32, [R1+0x1c] ;  /* 0x00001c0001207983 */ /* 0x000ee80000300800 */
[----:B------:R-:W-:Y:S01]  /*13540*/  STL [R1+0x28], R33 ;  /* 0x0000282101007387 */ /* 0x000fe20000100800 */
[----:B--2---:R-:W-:-:S05]  /*13550*/  @!P5 IMAD.MOV R27, RZ, RZ, -R27 ;  /* 0x000000ffff1bd224 */ /* 0x004fca00078e0a1b */
[----:B------:R0:W-:Y:S04]  /*13560*/  STL [R1+0x24], R27 ;  /* 0x0000241b01007387 */ /* 0x0001e80000100800 */
[----:B0-----:R-:W2:Y:S04]  /*13570*/  LDL R27, [R1+0x405c] ;  /* 0x00405c00011b7983 */ /* 0x001ea80000100800 */
[----:B------:R-:W2:Y:S01]  /*13580*/  LDL.LU R33, [R1+0x18] ;  /* 0x0000180001217983 */ /* 0x000ea20000300800 */
[----:B------:R-:W-:-:S03]  /*13590*/  ISETP.GE.AND P5, PT, R26, RZ, PT ;  /* 0x000000ff1a00720c */ /* 0x000fc60003fa6270 */
[----:B------:R-:W4:Y:S01]  /*135a0*/  LDL R26, [R1+0x4060] ;  /* 0x00406000011a7983 */ /* 0x000f220000100800 */
[----:B---3--:R-:W-:Y:S01]  /*135b0*/  @!P3 IMAD.MOV R32, RZ, RZ, -R32 ;  /* 0x000000ffff20b224 */ /* 0x008fe200078e0a20 */
[----:B------:R-:W-:-:S04]  /*135c0*/  ISETP.GE.AND P3, PT, R61, RZ, PT ;  /* 0x000000ff3d00720c */ /* 0x000fc80003f66270 */
[----:B------:R-:W-:Y:S04]  /*135d0*/  STL [R1+0x45f8], R32 ;  /* 0x0045f82001007387 */ /* 0x000fe80000100800 */
[----:B------:R-:W3:Y:S01]  /*135e0*/  LDL.LU R61, [R1+0x14] ;  /* 0x00001400013d7983 */ /* 0x000ee20000300800 */
[----:B--2---:R-:W-:Y:S01]  /*135f0*/  @!P1 IMAD.MOV R33, RZ, RZ, -R33 ;  /* 0x000000ffff219224 */ /* 0x004fe200078e0a21 */
[----:B------:R-:W-:-:S04]  /*13600*/  ISETP.GE.AND P1, PT, R31, RZ, PT ;  /* 0x000000ff1f00720c */ /* 0x000fc80003f26270 */
[----:B------:R-:W-:Y:S04]  /*13610*/  STL [R1+0x45fc], R33 ;  /* 0x0045fc2101007387 */ /* 0x000fe80000100800 */
[----:B------:R-:W2:Y:S01]  /*13620*/  LDL.LU R31, [R1+0x10] ;  /* 0x00001000011f7983 */ /* 0x000ea20000300800 */
[----:B---3--:R-:W-:Y:S01]  /*13630*/  @!P2 IMAD.MOV R61, RZ, RZ, -R61 ;  /* 0x000000ffff3da224 */ /* 0x008fe200078e0a3d */
[----:B------:R-:W-:-:S04]  /*13640*/  ISETP.GE.AND P2, PT, R30, RZ, PT ;  /* 0x000000ff1e00720c */ /* 0x000fc80003f46270 */
[----:B------:R-:W-:Y:S04]  /*13650*/  STL [R1+0x4600], R61 ;  /* 0x0046003d01007387 */ /* 0x000fe80000100800 */
[----:B------:R-:W3:Y:S01]  /*13660*/  LDL.LU R30, [R1+0xc] ;  /* 0x00000c00011e7983 */ /* 0x000ee20000300800 */
[----:B--2---:R-:W-:Y:S01]  /*13670*/  @!P4 IMAD.MOV R31, RZ, RZ, -R31 ;  /* 0x000000ffff1fc224 */ /* 0x004fe200078e0a1f */
[----:B------:R-:W-:-:S04]  /*13680*/  ISETP.GE.AND P4, PT, R29, RZ, PT ;  /* 0x000000ff1d00720c */ /* 0x000fc80003f86270 */
[----:B------:R0:W-:Y:S04]  /*13690*/  STL [R1+0x4604], R31 ;  /* 0x0046041f01007387 */ /* 0x0001e80000100800 */
[----:B0-----:R-:W2:Y:S04]  /*136a0*/  LDL R31, [R1+0x404c] ;  /* 0x00404c00011f7983 */ /* 0x001ea80000100800 */
[----:B------:R-:W2:Y:S04]  /*136b0*/  LDL.LU R29, [R1+0x8] ;  /* 0x00000800011d7983 */ /* 0x000ea80000300800 */
[----:B------:R-:W2:Y:S01]  /*136c0*/  LDL R61, [R1+0x4050] ;  /* 0x00405000013d7983 */ /* 0x000ea20000100800 */
[----:B---3--:R-:W-:Y:S01]  /*136d0*/  @!P5 IMAD.MOV R30, RZ, RZ, -R30 ;  /* 0x000000ffff1ed224 */ /* 0x008fe200078e0a1e */
[----:B----4-:R-:W-:-:S04]  /*136e0*/  ISETP.GE.AND P5, PT, R28, RZ, PT ;  /* 0x000000ff1c00720c */ /* 0x010fc80003fa6270 */
[----:B------:R0:W-:Y:S04]  /*136f0*/  STL [R1+0x4608], R30 ;  /* 0x0046081e01007387 */ /* 0x0001e80000100800 */
[----:B0-----:R-:W3:Y:S04]  /*13700*/  LDL R30, [R1+0x4058] ;  /* 0x00405800011e7983 */ /* 0x001ee80000100800 */
[----:B------:R-:W4:Y:S04]  /*13710*/  LDL.LU R28, [R1+0x4] ;  /* 0x00000400011c7983 */ /* 0x000f280000300800 */
[----:B------:R-:W3:Y:S01]  /*13720*/  LDL R33, [R1+0x4044] ;  /* 0x0040440001217983 */ /* 0x000ee20000100800 */
[----:B--2---:R-:W-:Y:S01]  /*13730*/  @!P3 IMAD.MOV R29, RZ, RZ, -R29 ;  /* 0x000000ffff1db224 */ /* 0x004fe200078e0a1d */
[----:B------:R-:W-:-:S04]  /*13740*/  ISETP.GE.AND P3, PT, R27, RZ, PT ;  /* 0x000000ff1b00720c */ /* 0x000fc80003f66270 */
[----:B------:R0:W-:Y:S04]  /*13750*/  STL [R1+0x460c], R29 ;  /* 0x00460c1d01007387 */ /* 0x0001e80000100800 */
[----:B0-----:R-:W2:Y:S04]  /*13760*/  LDL R29, [R1+0x4054] ;  /* 0x00405400011d7983 */ /* 0x001ea80000100800 */
[----:B------:R-:W2:Y:S04]  /*13770*/  LDL.LU R27, [R1] ;  /* 0x00000000011b7983 */ /* 0x000ea80000300800 */
[----:B------:R-:W2:Y:S01]  /*13780*/  LDL R32, [R1+0x4048] ;  /* 0x0040480001207983 */ /* 0x000ea20000100800 */
[----:B------:R-:W-:-:S02]  /*13790*/  @!P5 IMAD.MOV R2, RZ, RZ, -R2 ;  /* 0x000000ffff02d224 */ /* 0x000fc400078e0a02 */
[----:B------:R-:W-:Y:S01]  /*137a0*/  @!P3 IMAD.MOV R3, RZ, RZ, -R3 ;  /* 0x000000ffff03b224 */ /* 0x000fe200078e0a03 */
[----:B------:R-:W-:Y:S02]  /*137b0*/  ISETP.GE.AND P5, PT, R31, RZ, PT ;  /* 0x000000ff1f00720c */ /* 0x000fe40003fa6270 */
[----:B------:R-:W-:Y:S01]  /*137c0*/  ISETP.GE.AND P3, PT, R61, RZ, PT ;  /* 0x000000ff3d00720c */ /* 0x000fe20003f66270 */
[----:B----4-:R-:W-:Y:S01]  /*137d0*/  @!P1 IMAD.MOV R28, RZ, RZ, -R28 ;  /* 0x000000ffff1c9224 */ /* 0x010fe200078e0a1c */
[----:B------:R-:W-:Y:S01]  /*137e0*/  ISETP.GE.AND P1, PT, R26, RZ, PT ;  /* 0x000000ff1a00720c */ /* 0x000fe20003f26270 */
[----:B------:R-:W-:-:S03]  /*137f0*/  IMAD.MOV.U32 R26, RZ, RZ, R0 ;  /* 0x000000ffff1a7224 */ /* 0x000fc600078e0000 */
[----:B------:R0:W-:Y:S01]  /*13800*/  STL [R1+0x4610], R28 ;  /* 0x0046101c01007387 */ /* 0x0001e20000100800 */
[----:B------:R-:W-:-:S03]  /*13810*/  @!P4 IMAD.MOV R26, RZ, RZ, -R26 ;  /* 0x000000ffff1ac224 */ /* 0x000fc600078e0a1a */
[----:B0-----:R-:W4:Y:S01]  /*13820*/  LDL R28, [R1+0x403c] ;  /* 0x00403c00011c7983 */ /* 0x001f220000100800 */
[----:B---3--:R-:W-:-:S04]  /*13830*/  ISETP.GE.AND P4, PT, R30, RZ, PT ;  /* 0x000000ff1e00720c */ /* 0x008fc80003f86270 */
[----:B------:R-:W-:Y:S01]  /*13840*/  @!P1 IMAD.MOV R4, RZ, RZ, -R4 ;  /* 0x000000ffff049224 */ /* 0x000fe200078e0a04 */
[----:B------:R-:W-:Y:S01]  /*13850*/  ISETP.GE.AND P1, PT, R33, RZ, PT ;  /* 0x000000ff2100720c */ /* 0x000fe20003f26270 */
[----:B--2---:R-:W-:Y:S01]  /*13860*/  @!P2 IMAD.MOV R27, RZ, RZ, -R27 ;  /* 0x000000ffff1ba224 */ /* 0x004fe200078e0a1b */
[----:B------:R-:W-:-:S04]  /*13870*/  ISETP.GE.AND P2, PT, R29, RZ, PT ;  /* 0x000000ff1d00720c */ /* 0x000fc80003f46270 */
[----:B------:R0:W-:Y:S04]  /*13880*/  STL [R1+0x4614], R27 ;  /* 0x0046141b01007387 */ /* 0x0001e80000100800 */
[----:B------:R-:W2:Y:S04]  /*13890*/  LDL R29, [R1+0x4040] ;  /* 0x00404000011d7983 */ /* 0x000ea80000100800 */
[----:B------:R-:W-:Y:S01]  /*138a0*/  STL [R1+0x4618], R26 ;  /* 0x0046181a01007387 */ /* 0x000fe20000100800 */
[----:B------:R-:W-:-:S03]  /*138b0*/  @!P2 IMAD.MOV R5, RZ, RZ, -R5 ;  /* 0x000000ffff05a224 */ /* 0x000fc600078e0a05 */
[----:B------:R-:W3:Y:S04]  /*138c0*/  LDL R30, [R1+0x4034] ;  /* 0x00403400011e7983 */ /* 0x000ee80000100800 */
[----:B------:R-:W-:Y:S04]  /*138d0*/  STL [R1+0x461c], R2 ;  /* 0x00461c0201007387 */ /* 0x000fe80000100800 */
[----:B------:R-:W3:Y:S04]  /*138e0*/  LDL R31, [R1+0x4038] ;  /* 0x00403800011f7983 */ /* 0x000ee80000100800 */
[----:B------:R-:W-:Y:S01]  /*138f0*/  STL [R1+0x4620], R3 ;  /* 0x0046200301007387 */ /* 0x000fe20000100800 */
[----:B------:R-:W-:-:S03]  /*13900*/  ISETP.GE.AND P2, PT, R32, RZ, PT ;  /* 0x000000ff2000720c */ /* 0x000fc60003f46270 */
[----:B------:R-:W3:Y:S04]  /*13910*/  LDL R61, [R1+0x402c] ;  /* 0x00402c00013d7983 */ /* 0x000ee80000100800 */
[----:B------:R-:W-:Y:S04]  /*13920*/  STL [R1+0x4624], R4 ;  /* 0x0046240401007387 */ /* 0x000fe80000100800 */
[----:B------:R-:W3:Y:S04]  /*13930*/  LDL R33, [R1+0x4030] ;  /* 0x0040300001217983 */ /* 0x000ee80000100800 */
[----:B------:R1:W-:Y:S04]  /*13940*/  STL [R1+0x4628], R5 ;  /* 0x0046280501007387 */ /* 0x0003e80000100800 */
[----:B------:R-:W3:Y:S01]  /*13950*/  LDL R32, [R1+0x4024] ;  /* 0x0040240001207983 */ /* 0x000ee20000100800 */
[----:B------:R-:W-:-:S02]  /*13960*/  @!P4 IMAD.MOV R6, RZ, RZ, -R6 ;  /* 0x000000ffff06c224 */ /* 0x000fc400078e0a06 */
[----:B------:R-:W-:-:S03]  /*13970*/  @!P5 IMAD.MOV R7, RZ, RZ, -R7 ;  /* 0x000000ffff07d224 */ /* 0x000fc600078e0a07 */
[----:B------:R-:W-:Y:S01]  /*13980*/  STL [R1+0x462c], R6 ;  /* 0x00462c0601007387 */ /* 0x000fe20000100800 */
[----:B------:R-:W-:Y:S02]  /*13990*/  @!P3 IMAD.MOV R8, RZ, RZ, -R8 ;  /* 0x000000ffff08b224 */ /* 0x000fe400078e0a08 */
[----:B------:R-:W-:Y:S02]  /*139a0*/  @!P1 IMAD.MOV R9, RZ, RZ, -R9 ;  /* 0x000000ffff099224 */ /* 0x000fe400078e0a09 */
[----:B------:R-:W-:Y:S01]  /*139b0*/  @!P2 IMAD.MOV R10, RZ, RZ, -R10 ;  /* 0x000000ffff0aa224 */ /* 0x000fe200078e0a0a */
[----:B----4-:R-:W-:Y:S02]  /*139c0*/  ISETP.GE.AND P4, PT, R28, RZ, PT ;  /* 0x000000ff1c00720c */ /* 0x010fe40003f86270 */
[----:B------:R-:W4:Y:S04]  /*139d0*/  LDL R28, [R1+0x4028] ;  /* 0x00402800011c7983 */ /* 0x000f280000100800 */
[----:B------:R-:W-:Y:S07]  /*139e0*/  STL [R1+0x4630], R7 ;  /* 0x0046300701007387 */ /* 0x000fee0000100800 */
[----:B------:R-:W-:Y:S01]  /*139f0*/  @!P4 IMAD.MOV R11, RZ, RZ, -R11 ;  /* 0x000000ffff0bc224 */ /* 0x000fe200078e0a0b */
[----:B--2---:R-:W-:-:S02]  /*13a00*/  ISETP.GE.AND P5, PT, R29, RZ, PT ;  /* 0x000000ff1d00720c */ /* 0x004fc40003fa6270 */
[----:B------:R-:W2:Y:S04]  /*13a10*/  LDL R29, [R1+0x4020] ;  /* 0x00402000011d7983 */ /* 0x000ea80000100800 */
[----:B------:R-:W-:Y:S01]  /*13a20*/  STL [R1+0x4634], R8 ;  /* 0x0046340801007387 */ /* 0x000fe20000100800 */
[----:B---3--:R-:W-:-:S03]  /*13a30*/  ISETP.GE.AND P3, PT, R30, RZ, PT ;  /* 0x000000ff1e00720c */ /* 0x008fc60003f66270 */
[----:B------:R-:W3:Y:S03]  /*13a40*/  LDL R30, [R1+0x401c] ;  /* 0x00401c00011e7983 */ /* 0x000ee60000100800 */
[----:B------:R-:W-:Y:S01]  /*13a50*/  @!P5 IMAD.MOV R12, RZ, RZ, -R12 ;  /* 0x000000ffff0cd224 */ /* 0x000fe200078e0a0c */
[----:B------:R-:W-:Y:S01]  /*13a60*/  STL [R1+0x4638], R9 ;  /* 0x0046380901007387 */ /* 0x000fe20000100800 */
[----:B------:R-:W-:-:S03]  /*13a70*/  ISETP.GE.AND P1, PT, R31, RZ, PT ;  /* 0x000000ff1f00720c */ /* 0x000fc60003f26270 */
[----:B------:R-:W3:Y:S04]  /*13a80*/  LDL R31, [R1+0x4014] ;  /* 0x00401400011f7983 */ /* 0x000ee80000100800 */
        /* <DEDUP_REMOVED lines=8> */
[----:B------:R-:W3:Y:S01]  /*13b10*/  LDL R32, [R1+0x400c] ;  /* 0x00400c0001207983 */ /* 0x000ee20000100800 */
[----:B------:R-:W-:Y:S02]  /*13b20*/  @!P3 IMAD.MOV R13, RZ, RZ, -R13 ;  /* 0x000000ffff0db224 */ /* 0x000fe400078e0a0d */
[----:B------:R-:W-:Y:S02]  /*13b30*/  @!P1 IMAD.MOV R14, RZ, RZ, -R14 ;  /* 0x000000ffff0e9224 */ /* 0x000fe400078e0a0e */
[----:B------:R-:W-:Y:S01]  /*13b40*/  @!P2 IMAD.MOV R15, RZ, RZ, -R15 ;  /* 0x000000ffff0fa224 */ /* 0x000fe200078e0a0f */
[----:B------:R-:W-:Y:S01]  /*13b50*/  STL [R1+0x4648], R13 ;  /* 0x0046480d01007387 */ /* 0x000fe20000100800 */
[----:B------:R-:W-:-:S03]  /*13b60*/  @!P4 IMAD.MOV R16, RZ, RZ, -R16 ;  /* 0x000000ffff10c224 */ /* 0x000fc600078e0a10 */
[----:B------:R-:W-:Y:S01]  /*13b70*/  @!P5 IMAD.MOV R17, RZ, RZ, -R17 ;  /* 0x000000ffff11d224 */ /* 0x000fe200078e0a11 */
[----:B----4-:R-:W-:Y:S02]  /*13b80*/  ISETP.GE.AND P3, PT, R28, RZ, PT ;  /* 0x000000ff1c00720c */ /* 0x010fe40003f66270 */
[----:B------:R-:W4:Y:S04]  /*13b90*/  LDL R28, [R1+0x4004] ;  /* 0x00400400011c7983 */ /* 0x000f280000100800 */
[----:B------:R-:W-:Y:S04]  /*13ba0*/  STL [R1+0x464c], R14 ;  /* 0x00464c0e01007387 */ /* 0x000fe80000100800 */
[----:B------:R-:W-:Y:S03]  /*13bb0*/  STL [R1+0x4650], R15 ;  /* 0x0046500f01007387 */ /* 0x000fe60000100800 */
        /* <DEDUP_REMOVED lines=9> */
[----:B------:R-:W3:Y:S01]  /*13c50*/  LDL R31, [R1+0x4000] ;  /* 0x00400000011f7983 */ /* 0x000ee20000100800 */
        /* <DEDUP_REMOVED lines=8> */
[----:B------:R-:W-:-:S05]  /*13ce0*/  @!P2 IMAD.MOV R20, RZ, RZ, -R20 ;  /* 0x000000ffff14a224 */ /* 0x000fca00078e0a14 */
[----:B------:R-:W-:Y:S01]  /*13cf0*/  STL [R1+0x4664], R20 ;  /* 0x0046641401007387 */ /* 0x000fe20000100800 */
[----:B------:R-:W-:-:S03]  /*13d00*/  @!P4 IMAD.MOV R21, RZ, RZ, -R21 ;  /* 0x000000ffff15c224 */ /* 0x000fc600078e0a15 */
[----:B------:R-:W3:Y:S01]  /*13d10*/  LDL R0, [R1+0x3ff0] ;  /* 0x003ff00001007983 */ /* 0x000ee20000100800 */
        /* <DEDUP_REMOVED lines=11> */
[----:B------:R-:W3:Y:S04]  /*13dd0*/  LDL R30, [R1+0x3fdc] ;  /* 0x003fdc00011e7983 */ /* 0x000ee80000100800 */
[----:B------:R-:W-:Y:S01]  /*13de0*/  STL [R1+0x4670], R23 ;  /* 0x0046701701007387 */ /* 0x000fe20000100800 */
[----:B------:R-:W-:-:S03]  /*13df0*/  ISETP.GE.AND P3, PT, R31, RZ, PT ;  /* 0x000000ff1f00720c */ /* 0x000fc60003f66270 */
[----:B------:R-:W3:Y:S01]  /*13e00*/  LDL R31, [R1+0x3fe0] ;  /* 0x003fe000011f7983 */ /* 0x000ee20000100800 */
[----:B------:R-:W-:Y:S01]  /*13e10*/  @!P4 IMAD.MOV R34, RZ, RZ, -R34 ;  /* 0x000000ffff22c224 */ /* 0x000fe200078e0a22 */
[----:B------:R-:W-:Y:S02]  /*13e20*/  ISETP.GE.AND P1, PT, R61, RZ, PT ;  /* 0x000000ff3d00720c */ /* 0x000fe40003f26270 */
[----:B------:R-:W-:Y:S01]  /*13e30*/  ISETP.GE.AND P2, PT, R33, RZ, PT ;  /* 0x000000ff2100720c */ /* 0x000fe20003f46270 */
[----:B------:R-:W3:Y:S04]  /*13e40*/  LDL R61, [R1+0x3fd4] ;  /* 0x003fd400013d7983 */ /* 0x000ee80000100800 */
[----:B------:R-:W3:Y:S01]  /*13e50*/  LDL R33, [R1+0x3fd8] ;  /* 0x003fd80001217983 */ /* 0x000ee20000100800 */
[----:B------:R-:W-:Y:S01]  /*13e60*/  ISETP.GE.AND P4, PT, R32, RZ, PT ;  /* 0x000000ff2000720c */ /* 0x000fe20003f86270 */
[----:B------:R-:W-:-:S02]  /*13e70*/  @!P5 IMAD.MOV R35, RZ, RZ, -R35 ;  /* 0x000000ffff23d224 */ /* 0x000fc400078e0a23 */
[----:B------:R-:W3:Y:S01]  /*13e80*/  LDL R32, [R1+0x3fd0] ;  /* 0x003fd00001207983 */ /* 0x000ee20000100800 */
[----:B------:R-:W-:-:S03]  /*13e90*/  @!P3 IMAD.MOV R36, RZ, RZ, -R36 ;  /* 0x000000ffff24b224 */ /* 0x000fc600078e0a24 */
[----:B0-----:R-:W3:Y:S01]  /*13ea0*/  LDL R27, [R1+0x3fc8] ;  /* 0x003fc800011b7983 */ /* 0x001ee20000100800 */
[----:B------:R-:W-:-:S03]  /*13eb0*/  ISETP.GE.AND P5, PT, R0, RZ, PT ;  /* 0x000000ff0000720c */ /* 0x000fc60003fa6270 */
[----:B-1----:R-:W3:Y:S04]  /*13ec0*/  LDL R5, [R1+0x3fa8] ;  /* 0x003fa80001057983 */ /* 0x002ee80000100800 */
[----:B------:R-:W3:Y:S01]  /*13ed0*/  LDL R0, [R1+0x3fcc] ;  /* 0x003fcc0001007983 */ /* 0x000ee20000100800 */
[----:B------:R-:W-:Y:S02]  /*13ee0*/  @!P1 IMAD.MOV R37, RZ, RZ, -R37 ;  /* 0x000000ffff259224 */ /* 0x000fe400078e0a25 */
[----:B------:R-:W-:Y:S01]  /*13ef0*/  @!P2 IMAD.MOV R38, RZ, RZ, -R38 ;  /* 0x000000ffff26a224 */ /* 0x000fe200078e0a26 */
[----:B------:R-:W3:Y:S01]  /*13f00*/  LDL R4, [R1+0x3fa4] ;  /* 0x003fa40001047983 */ /* 0x000ee20000100800 */
[----:B------:R-:W-:Y:S02]  /*13f10*/  @!P4 IMAD.MOV R39, RZ, RZ, -R39 ;  /* 0x000000ffff27c224 */ /* 0x000fe400078e0a27 */
[----:B------:R-:W-:Y:S01]  /*13f20*/  @!P5 IMAD.MOV R40, RZ, RZ, -R40 ;  /* 0x000000ffff28d224 */ /* 0x000fe200078e0a28 */
[----:B------:R-:W3:Y:S01]  /*13f30*/  LDL R3, [R1+0x3fa0] ;  /* 0x003fa00001037983 */ /* 0x000ee20000100800 */
[----:B----4-:R-:W-:-:S03]  /*13f40*/  ISETP.GE.AND P3, PT, R28, RZ, PT ;  /* 0x000000ff1c00720c */ /* 0x010fc60003f66270 */
[----:B------:R-:W4:Y:S10]  /*13f50*/  LDL R28, [R1+0x3fc4] ;  /* 0x003fc400011c7983 */ /* 0x000f340000100800 */
[----:B------:R-:W-:Y:S01]  /*13f60*/  @!P3 IMAD.MOV R41, RZ, RZ, -R41 ;  /* 0x000000ffff29b224 */ /* 0x000fe200078e0a29 */
[----:B--2---:R-:W-:-:S02]  /*13f70*/  ISETP.GE.AND P1, PT, R29, RZ, PT ;  /* 0x000000ff1d00720c */ /* 0x004fc40003f26270 */
[----:B------:R-:W2:Y:S01]  /*13f80*/  LDL R29, [R1+0x3fc0] ;  /* 0x003fc000011d7983 */ /* 0x000ea20000100800 */
[----:B---3--:R-:W-:-:S03]  /*13f90*/  ISETP.GE.AND P2, PT, R30, RZ, PT ;  /* 0x000000ff1e00720c */ /* 0x008fc60003f46270 */
[----:B------:R-:W3:Y:S01]  /*13fa0*/  LDL R30, [R1+0x3fbc] ;  /* 0x003fbc00011e7983 */ /* 0x000ee20000100800 */
[----:B------:R-:W-:-:S03]  /*13fb0*/  ISETP.GE.AND P4, PT, R31, RZ, PT ;  /* 0x000000ff1f00720c */ /* 0x000fc60003f86270 */
[----:B------:R-:W3:Y:S03]  /*13fc0*/  LDL R31, [R1+0x3fb8] ;  /* 0x003fb800011f7983 */ /* 0x000ee60000100800 */
[----:B------:R-:W-:Y:S01]  /*13fd0*/  @!P1 IMAD.MOV R42, RZ, RZ, -R42 ;  /* 0x000000ffff2a9224 */ /* 0x000fe200078e0a2a */
[----:B------:R-:W-:Y:S02]  /*13fe0*/  ISETP.GE.AND P5, PT, R61, RZ, PT ;  /* 0x000000ff3d00720c */ /* 0x000fe40003fa6270 */
[----:B------:R-:W3:Y:S01]  /*13ff0*/  LDL R61, [R1+0x3fb4] ;  /* 0x003fb400013d7983 */ /* 0x000ee20000100800 */
[----:B------:R-:W-:-:S03]  /*14000*/  ISETP.GE.AND P3, PT, R33, RZ, PT ;  /* 0x000000ff2100720c */ /* 0x000fc60003f66270 */
[----:B------:R-:W3:Y:S01]  /*14010*/  LDL R33, [R1+0x3fb0] ;  /* 0x003fb00001217983 */ /* 0x000ee20000100800 */
[----:B------:R-:W-:-:S03]  /*14020*/  ISETP.GE.AND P1, PT, R32, RZ, PT ;  /* 0x000000ff2000720c */ /* 0x000fc60003f26270 */
[----:B------:R-:W3:Y:S01]  /*14030*/  LDL R32, [R1+0x3fac] ;  /* 0x003fac0001207983 */ /* 0x000ee20000100800 */
[----:B------:R-:W-:Y:S02]  /*14040*/  @!P4 IMAD.MOV R44, RZ, RZ, -R44 ;  /* 0x000000ffff2cc224 */ /* 0x000fe400078e0a2c */
[----:B------:R-:W-:Y:S01]  /*14050*/  @!P2 IMAD.MOV R43, RZ, RZ, -R43 ;  /* 0x000000ffff2ba224 */ /* 0x000fe200078e0a2b */
[----:B------:R-:W-:Y:S01]  /*14060*/  ISETP.GE.AND P2, PT, R27, RZ, PT ;  /* 0x000000ff1b00720c */ /* 0x000fe20003f46270 */
[----:B------:R-:W-:Y:S01]  /*14070*/  @!P5 IMAD.MOV R45, RZ, RZ, -R45 ;  /* 0x000000ffff2dd224 */ /* 0x000fe200078e0a2d */
[----:B------:R-:W-:Y:S02]  /*14080*/  ISETP.GE.AND P4, PT, R0, RZ, PT ;  /* 0x000000ff0000720c */ /* 0x000fe40003f86270 */
[----:B------:R-:W3:Y:S01]  /*14090*/  LDL R0, [R1+0x3f9c] ;  /* 0x003f9c0001007983 */ /* 0x000ee20000100800 */
[----:B------:R-:W-:-:S03]  /*140a0*/  @!P3 IMAD.MOV R46, RZ, RZ, -R46 ;  /* 0x000000ffff2eb224 */ /* 0x000fc600078e0a2e */
[----:B------:R-:W3:Y:S04]  /*140b0*/  LDL.LU R2, [R1+0x3ec] ;  /* 0x0003ec0001027983 */ /* 0x000ee80000300800 */
[----:B------:R-:W3:Y:S04]  /*140c0*/  LDL.LU R26, [R1+0x3e8] ;  /* 0x0003e800011a7983 */ /* 0x000ee80000300800 */
[----:B------:R-:W3:Y:S01]  /*140d0*/  LDL.LU R27, [R1+0x3e4] ;  /* 0x0003e400011b7983 */ /* 0x000ee20000300800 */
[----:B------:R-:W-:Y:S02]  /*140e0*/  @!P1 IMAD.MOV R47, RZ, RZ, -R47 ;  /* 0x000000ffff2f9224 */ /* 0x000fe400078e0a2f */
[----:B------:R-:W-:-:S02]  /*140f0*/  @!P2 IMAD.MOV R48, RZ, RZ, -R48 ;  /* 0x000000ffff30a224 */ /* 0x000fc400078e0a30 */
[----:B------:R-:W-:Y:S01]  /*14100*/  @!P4 IMAD.MOV R49, RZ, RZ, -R49 ;  /* 0x000000ffff31c224 */ /* 0x000fe200078e0a31 */
[----:B----4-:R-:W-:Y:S02]  /*14110*/  ISETP.GE.AND P5, PT, R28, RZ, PT ;  /* 0x000000ff1c00720c */ /* 0x010fe40003fa6270 */
[----:B------:R-:W4:Y:S11]  /*14120*/  LDL.LU R28, [R1+0x3e0] ;  /* 0x0003e000011c7983 */ /* 0x000f360000300800 */
[----:B------:R-:W-:Y:S01]  /*14130*/  @!P5 IMAD.MOV R50, RZ, RZ, -R50 ;  /* 0x000000ffff32d224 */ /* 0x000fe200078e0a32 */
[----:B--2---:R-:W-:-:S02]  /*14140*/  ISETP.GE.AND P3, PT, R29, RZ, PT ;  /* 0x000000ff1d00720c */ /* 0x004fc40003f66270 */
[----:B------:R-:W2:Y:S01]  /*14150*/  LDL.LU R29, [R1+0x3dc] ;  /* 0x0003dc00011d7983 */ /* 0x000ea20000300800 */
[----:B---3--:R-:W-:-:S03]  /*14160*/  ISETP.GE.AND P1, PT, R30, RZ, PT ;  /* 0x000000ff1e00720c */ /* 0x008fc60003f26270 */
[----:B------:R-:W3:Y:S01]  /*14170*/  LDL.LU R30, [R1+0x3d8] ;  /* 0x0003d800011e7983 */ /* 0x000ee20000300800 */
[----:B------:R-:W-:-:S03]  /*14180*/  ISETP.GE.AND P2, PT, R31, RZ, PT ;  /* 0x000000ff1f00720c */ /* 0x000fc60003f46270 */
[----:B------:R-:W3:Y:S03]  /*14190*/  LDL.LU R31, [R1+0x3d4] ;  /* 0x0003d400011f7983 */ /* 0x000ee60000300800 */
[----:B------:R-:W-:Y:S01]  /*141a0*/  @!P3 IMAD.MOV R51, RZ, RZ, -R51 ;  /* 0x000000ffff33b224 */ /* 0x000fe200078e0a33 */
[----:B------:R-:W-:Y:S02]  /*141b0*/  ISETP.GE.AND P4, PT, R61, RZ, PT ;  /* 0x000000ff3d00720c */ /* 0x000fe40003f86270 */
[----:B------:R-:W3:Y:S01]  /*141c0*/  LDL.LU R61, [R1+0x3d0] ;  /* 0x0003d000013d7983 */ /* 0x000ee20000300800 */
[----:B------:R-:W-:-:S03]  /*141d0*/  ISETP.GE.AND P5, PT, R33, RZ, PT ;  /* 0x000000ff2100720c */ /* 0x000fc60003fa6270 */
[----:B------:R-:W3:Y:S01]  /*141e0*/  LDL.LU R33, [R1+0x3cc] ;  /* 0x0003cc0001217983 */ /* 0x000ee20000300800 */
[----:B------:R-:W-:-:S03]  /*141f0*/  ISETP.GE.AND P3, PT, R32, RZ, PT ;  /* 0x000000ff2000720c */ /* 0x000fc60003f66270 */
[----:B------:R-:W3:Y:S01]  /*14200*/  LDL.LU R32, [R1+0x3c8] ;  /* 0x0003c80001207983 */ /* 0x000ee20000300800 */
[----:B------:R-:W-:Y:S01]  /*14210*/  ISETP.NE.AND P0, PT, RZ, c[0x0][0x17c], PT ;  /* 0x00005f00ff007a0c */ /* 0x000fe20003f05270 */
[----:B------:R-:W-:Y:S01]  /*14220*/  @!P2 IMAD.MOV R53, RZ, RZ, -R53 ;  /* 0x000000ffff35a224 */ /* 0x000fe200078e0a35 */
[----:B------:R-:W-:Y:S01]  /*14230*/  ISETP.GE.AND P2, PT, R4, RZ, PT ;  /* 0x000000ff0400720c */ /* 0x000fe20003f46270 */
[----:B------:R-:W-:Y:S01]  /*14240*/  @!P4 IMAD.MOV R54, RZ, RZ, -R54 ;  /* 0x000000ffff36c224 */ /* 0x000fe200078e0a36 */
[----:B------:R-:W-:Y:S02]  /*14250*/  ISETP.GE.AND P6, PT, R0, RZ, PT ;  /* 0x000000ff0000720c */ /* 0x000fe40003fc6270 */
[----:B------:R-:W-:-:S04]  /*14260*/  LOP3.LUT R0, RZ, c[0x0][0x17c], RZ, 0x33, !PT ;  /* 0x00005f00ff007a12 */ /* 0x000fc800078e33ff */
[C---:B------:R-:W-:Y:S02]  /*14270*/  SEL R2, R0.reuse, R2, !P0 ;  /* 0x0000000200027207 */ /* 0x040fe40004000000 */
[C---:B------:R-:W-:Y:S02]  /*14280*/  SEL R4, R0.reuse, R26, !P0 ;  /* 0x0000001a00047207 */ /* 0x040fe40004000000 */
[----:B------:R-:W-:Y:S01]  /*14290*/  ISETP.GE.AND P4, PT, R3, RZ, PT ;  /* 0x000000ff0300720c */ /* 0x000fe20003f86270 */
[----:B------:R4:W-:Y:S01]  /*142a0*/  STL [R1+0x3ec], R2 ;  /* 0x0003ec0201007387 */ /* 0x0009e20000100800 */
[----:B------:R-:W-:-:S03]  /*142b0*/  SEL R3, R0, R27, !P0 ;  /* 0x0000001b00037207 */ /* 0x000fc60004000000 */
[----:B------:R2:W-:Y:S04]  /*142c0*/  STL [R1+0x3e8], R4 ;  /* 0x0003e80401007387 */ /* 0x0005e80000100800 */
[----:B------:R3:W-:Y:S01]  /*142d0*/  STL [R1+0x3e4], R3 ;  /* 0x0003e40301007387 */ /* 0x0007e20000100800 */
[----:B------:R-:W-:Y:S01]  /*142e0*/  @!P1 IMAD.MOV R52, RZ, RZ, -R52 ;  /* 0x000000ffff349224 */ /* 0x000fe200078e0a34 */
[----:B------:R-:W-:Y:S02]  /*142f0*/  ISETP.GE.AND P1, PT, R5, RZ, PT ;  /* 0x000000ff0500720c */ /* 0x000fe40003f26270 */
[----:B----4-:R-:W-:-:S05]  /*14300*/  SEL R2, R0, R28, !P0 ;  /* 0x0000001c00027207 */ /* 0x010fca0004000000 */
[----:B------:R0:W-:Y:S01]  /*14310*/  STL [R1+0x3e0], R2 ;  /* 0x0003e00201007387 */ /* 0x0001e20000100800 */
[----:B--2---:R-:W-:-:S05]  /*14320*/  SEL R4, R0, R29, !P0 ;  /* 0x0000001d00047207 */ /* 0x004fca0004000000 */
[----:B------:R1:W-:Y:S01]  /*14330*/  STL [R1+0x3dc], R4 ;  /* 0x0003dc0401007387 */ /* 0x0003e20000100800 */
[----:B---3--:R-:W-:-:S05]  /*14340*/  SEL R3, R0, R30, !P0 ;  /* 0x0000001e00037207 */ /* 0x008fca0004000000 */
[----:B------:R2:W-:Y:S01]  /*14350*/  STL [R1+0x3d8], R3 ;  /* 0x0003d80301007387 */ /* 0x0005e20000100800 */
[----:B0-----:R-:W-:-:S05]  /*14360*/  SEL R2, R0, R31, !P0 ;  /* 0x0000001f00027207 */ /* 0x001fca0004000000 */
[----:B------:R0:W-:Y:S01]  /*14370*/  STL [R1+0x3d4], R2 ;  /* 0x0003d40201007387 */ /* 0x0001e20000100800 */
[C---:B-1----:R-:W-:Y:S02]  /*14380*/  SEL R4, R0.reuse, R61, !P0 ;  /* 0x0000003d00047207 */ /* 0x042fe40004000000 */
[----:B--2---:R-:W-:-:S03]  /*14390*/  SEL R3, R0, R33, !P0 ;  /* 0x0000002100037207 */ /* 0x004fc60004000000 */
[----:B------:R1:W-:Y:S01]  /*143a0*/  STL [R1+0x3d0], R4 ;  /* 0x0003d00401007387 */ /* 0x0003e20000100800 */
[----:B0-----:R-:W-:-:S03]  /*143b0*/  SEL R2, R0, R32, !P0 ;  /* 0x0000002000027207 */ /* 0x001fc60004000000 */
[----:B------:R-:W2:Y:S04]  /*143c0*/  LDL.LU R23, [R1+0x3c4] ;  /* 0x0003c40001177983 */ /* 0x000ea80000300800 */
[----:B------:R0:W-:Y:S04]  /*143d0*/  STL [R1+0x3cc], R3 ;  /* 0x0003cc0301007387 */ /* 0x0001e80000100800 */
[----:B------:R-:W3:Y:S04]  /*143e0*/  LDL.LU R22, [R1+0x3c0] ;  /* 0x0003c00001167983 */ /* 0x000ee80000300800 */
[----:B------:R4:W-:Y:S04]  /*143f0*/  STL [R1+0x3c8], R2 ;  /* 0x0003c80201007387 */ /* 0x0009e80000100800 */
[----:B------:R-:W3:Y:S04]  /*14400*/  LDL.LU R21, [R1+0x3bc] ;  /* 0x0003bc0001157983 */ /* 0x000ee80000300800 */
        /* <DEDUP_REMOVED lines=16> */
[----:B-1----:R-:W3:Y:S04]  /*14510*/  LDL.LU R4, [R1+0x36c] ;  /* 0x00036c0001047983 */ /* 0x002ee80000300800 */
[----:B0-----:R-:W3:Y:S04]  /*14520*/  LDL.LU R3, [R1+0x368] ;  /* 0x0003680001037983 */ /* 0x001ee80000300800 */
[----:B----4-:R-:W4:Y:S04]  /*14530*/  LDL.LU R2, [R1+0x358] ;  /* 0x0003580001027983 */ /* 0x010f280000300800 */
[----:B------:R-:W4:Y:S04]  /*14540*/  LDL.LU R26, [R1+0x354] ;  /* 0x00035400011a7983 */ /* 0x000f280000300800 */
[----:B------:R-:W4:Y:S04]  /*14550*/  LDL.LU R27, [R1+0x34c] ;  /* 0x00034c00011b7983 */ /* 0x000f280000300800 */
[----:B------:R-:W4:Y:S04]  /*14560*/  LDL.LU R28, [R1+0x338] ;  /* 0x00033800011c7983 */ /* 0x000f280000300800 */
[----:B------:R-:W4:Y:S04]  /*14570*/  LDL.LU R29, [R1+0x334] ;  /* 0x00033400011d7983 */ /* 0x000f280000300800 */
[----:B------:R-:W4:Y:S04]  /*14580*/  LDL.LU R30, [R1+0x32c] ;  /* 0x00032c00011e7983 */ /* 0x000f280000300800 */
[----:B------:R-:W4:Y:S04]  /*14590*/  LDL.LU R31, [R1+0x328] ;  /* 0x00032800011f7983 */ /* 0x000f280000300800 */
[----:B------:R-:W4:Y:S04]  /*145a0*/  LDL.LU R61, [R1+0x314] ;  /* 0x00031400013d7983 */ /* 0x000f280000300800 */
[----:B------:R-:W4:Y:S04]  /*145b0*/  LDL.LU R33, [R1+0x30c] ;  /* 0x00030c0001217983 */ /* 0x000f280000300800 */
[----:B------:R-:W4:Y:S01]  /*145c0*/  LDL.LU R32, [R1+0x308] ;  /* 0x0003080001207983 */ /* 0x000f220000300800 */
[----:B--2---:R-:W-:-:S02]  /*145d0*/  SEL R23, R0, R23, !P0 ;  /* 0x0000001700177207 */ /* 0x004fc40004000000 */
[----:B---3--:R-:W-:-:S03]  /*145e0*/  SEL R22, R0, R22, !P0 ;  /* 0x0000001600167207 */ /* 0x008fc60004000000 */
[----:B------:R-:W-:Y:S01]  /*145f0*/  STL [R1+0x3c4], R23 ;  /* 0x0003c41701007387 */ /* 0x000fe20000100800 */
[----:B------:R-:W-:-:S03]  /*14600*/  SEL R21, R0, R21, !P0 ;  /* 0x0000001500157207 */ /* 0x000fc60004000000 */
        /* <DEDUP_REMOVED lines=36> */
[----:B------:R0:W-:Y:S01]  /*14850*/  STL [R1+0x330], R4 ;  /* 0x0003300401007387 */ /* 0x0001e20000100800 */
[----:B----4-:R-:W-:-:S03]  /*14860*/  SEL R2, R0, R2, !P0 ;  /* 0x0000000200027207 */ /* 0x010fc60004000000 */
[----:B------:R1:W-:Y:S01]  /*14870*/  STL [R1+0x324], R3 ;  /* 0x0003240301007387 */ /* 0x0003e20000100800 */
[----:B0-----:R-:W-:-:S03]  /*14880*/  SEL R4, R0, R26, !P0 ;  /* 0x0000001a00047207 */ /* 0x001fc60004000000 */
[----:B------:R0:W-:Y:S01]  /*14890*/  STL [R1+0x320], R2 ;  /* 0x0003200201007387 */ /* 0x0001e20000100800 */
[----:B-1----:R-:W-:-:S03]  /*148a0*/  SEL R3, R0, R27, !P0 ;  /* 0x0000001b00037207 */ /* 0x002fc60004000000 */
        /* <DEDUP_REMOVED lines=12> */
[----:B------:R1:W-:Y:S04]  /*14970*/  STL [R1+0x2f8], R4 ;  /* 0x0002f80401007387 */ /* 0x0003e80000100800 */
[----:B------:R-:W2:Y:S01]  /*14980*/  LDL.LU R23, [R1+0x2f4] ;  /* 0x0002f40001177983 */ /* 0x000ea20000300800 */
[----:B0-----:R-:W-:-:S03]  /*14990*/  SEL R2, R0, R32, !P0 ;  /* 0x0000002000027207 */ /* 0x001fc60004000000 */
        /* <DEDUP_REMOVED lines=404> */
[----:B--2---:R-:W-:-:S05]  /*162e0*/  SEL R23, R0, R23, !P0 ;  /* 0x0000001700177207 */ /* 0x004fca0004000000 */
[----:B------:R0:W-:Y:S01]  /*162f0*/  STL [R1+0xa0], R23 ;  /* 0x0000a01701007387 */ /* 0x0001e20000100800 */
[----:B---3--:R-:W-:-:S03]  /*16300*/  SEL R22, R0, R22, !P0 ;  /* 0x0000001600167207 */ /* 0x008fc60004000000 */
[----:B0-----:R-:W2:Y:S01]  /*16310*/  LDL.LU R23, [R1+0x4670] ;  /* 0x0046700001177983 */ /* 0x001ea20000300800 */
[----:B------:R-:W-:-:S03]  /*16320*/  SEL R21, R0, R21, !P0 ;  /* 0x0000001500157207 */ /* 0x000fc60004000000 */
[----:B------:R0:W-:Y:S01]  /*16330*/  STL [R1+0x9c], R22 ;  /* 0x00009c1601007387 */ /* 0x0001e20000100800 */
[C---:B------:R-:W-:Y:S02]  /*16340*/  SEL R20, R0.reuse, R20, !P0 ;  /* 0x0000001400147207 */ /* 0x040fe40004000000 */
[C---:B------:R-:W-:Y:S01]  /*16350*/  SEL R19, R0.reuse, R19, !P0 ;  /* 0x0000001300137207 */ /* 0x040fe20004000000 */
[----:B0-----:R-:W3:Y:S01]  /*16360*/  LDL.LU R22, [R1+0x466c] ;  /* 0x00466c0001167983 */ /* 0x001ee20000300800 */
[----:B------:R-:W-:-:S03]  /*16370*/  SEL R18, R0, R18, !P0 ;  /* 0x0000001200127207 */ /* 0x000fc60004000000 */
[----:B------:R0:W-:Y:S01]  /*16380*/  STL [R1+0x98], R21 ;  /* 0x0000981501007387 */ /* 0x0001e20000100800 */
[C---:B------:R-:W-:Y:S02]  /*16390*/  SEL R17, R0.reuse, R17, !P0 ;  /* 0x0000001100117207 */ /* 0x040fe40004000000 */
[C---:B------:R-:W-:Y:S01]  /*163a0*/  SEL R16, R0.reuse, R16, !P0 ;  /* 0x0000001000107207 */ /* 0x040fe20004000000 */
[----:B0-----:R-:W2:Y:S04]  /*163b0*/  LDL.LU R21, [R1+0x4668] ;  /* 0x0046680001157983 */ /* 0x001ea80000300800 */
[----:B------:R0:W-:Y:S01]  /*163c0*/  STL [R1+0x94], R20 ;  /* 0x0000941401007387 */ /* 0x0001e20000100800 */
[C---:B------:R-:W-:Y:S02]  /*163d0*/  SEL R15, R0.reuse, R15, !P0 ;  /* 0x0000000f000f7207 */ /* 0x040fe40004000000 */
[C---:B------:R-:W-:Y:S01]  /*163e0*/  SEL R14, R0.reuse, R14, !P0 ;  /* 0x0000000e000e7207 */ /* 0x040fe20004000000 */
[----:B0-----:R-:W2:Y:S04]  /*163f0*/  LDL.LU R20, [R1+0x4664] ;  /* 0x0046640001147983 */ /* 0x001ea80000300800 */
[----:B------:R0:W-:Y:S01]  /*16400*/  STL [R1+0x90], R19 ;  /* 0x0000901301007387 */ /* 0x0001e20000100800 */
[----:B------:R-:W-:-:S03]  /*16410*/  SEL R13, R0, R13, !P0 ;  /* 0x0000000d000d7207 */ /* 0x000fc60004000000 */
        /* <DEDUP_REMOVED lines=32> */
[----:B----4-:R-:W-:-:S03]  /*16620*/  SEL R2, R0, R2, !P0 ;  /* 0x0000000200027207 */ /* 0x010fc60004000000 */
[----:B0-----:R-:W4:Y:S04]  /*16630*/  LDL.LU R8, [R1+0x4634] ;  /* 0x0046340001087983 */ /* 0x001f280000300800 */
        /* <DEDUP_REMOVED lines=20> */
[----:B0-----:R-:W3:Y:S04]  /*16780*/  LDL.LU R26, [R1+0x4618] ;  /* 0x00461800011a7983 */ /* 0x001ee80000300800 */
[----:B------:R0:W-:Y:S01]  /*16790*/  STL [R1+0x40], R27 ;  /* 0x0000401b01007387 */ /* 0x0001e20000100800 */
[----:B------:R-:W-:-:S03]  /*167a0*/  SEL R33, R0, R33, !P0 ;  /* 0x0000002100217207 */ /* 0x000fc60004000000 */
[----:B0-----:R-:W4:Y:S04]  /*167b0*/  LDL.LU R27, [R1+0x4614] ;  /* 0x00461400011b7983 */ /* 0x001f280000300800 */
[----:B------:R0:W-:Y:S01]  /*167c0*/  STL [R1+0x3c], R28 ;  /* 0x00003c1c01007387 */ /* 0x0001e20000100800 */
[----:B------:R-:W-:-:S03]  /*167d0*/  SEL R32, R0, R32, !P0 ;  /* 0x0000002000207207 */ /* 0x000fc60004000000 */
[----:B0-----:R-:W4:Y:S04]  /*167e0*/  LDL.LU R28, [R1+0x4610] ;  /* 0x00461000011c7983 */ /* 0x001f280000300800 */
[----:B------:R0:W-:Y:S04]  /*167f0*/  STL [R1+0x38], R29 ;  /* 0x0000381d01007387 */ /* 0x0001e80000100800 */
        /* <DEDUP_REMOVED lines=10> */
[----:B0-----:R-:W4:Y:S01]  /*168a0*/  LDL.LU R32, [R1+0x45f8] ;  /* 0x0045f80001207983 */ /* 0x001f220000300800 */
[----:B--2---:R-:W-:-:S02]  /*168b0*/  SEL R2, R0, R2, !P0 ;  /* 0x0000000200027207 */ /* 0x004fc40004000000 */
[C---:B---3--:R-:W-:Y:S02]  /*168c0*/  SEL R26, R0.reuse, R26, !P0 ;  /* 0x0000001a001a7207 */ /* 0x048fe40004000000 */
[C---:B----4-:R-:W-:Y:S02]  /*168d0*/  SEL R27, R0.reuse, R27, !P0 ;  /* 0x0000001b001b7207 */ /* 0x050fe40004000000 */
[C---:B------:R-:W-:Y:S02]  /*168e0*/  SEL R28, R0.reuse, R28, !P0 ;  /* 0x0000001c001c7207 */ /* 0x040fe40004000000 */
[C---:B------:R-:W-:Y:S02]  /*168f0*/  SEL R29, R0.reuse, R29, !P0 ;  /* 0x0000001d001d7207 */ /* 0x040fe40004000000 */
[C---:B------:R-:W-:Y:S02]  /*16900*/  SEL R30, R0.reuse, R30, !P0 ;  /* 0x0000001e001e7207 */ /* 0x040fe40004000000 */
[----:B------:R-:W-:-:S02]  /*16910*/  SEL R31, R0, R31, !P0 ;  /* 0x0000001f001f7207 */ /* 0x000fc40004000000 */
[C---:B------:R-:W-:Y:S02]  /*16920*/  SEL R61, R0.reuse, R61, !P0 ;  /* 0x0000003d003d7207 */ /* 0x040fe40004000000 */
[C---:B------:R-:W-:Y:S02]  /*16930*/  SEL R33, R0.reuse, R33, !P0 ;  /* 0x0000002100217207 */ /* 0x040fe40004000000 */
[----:B------:R-:W-:-:S05]  /*16940*/  SEL R32, R0, R32, !P0 ;  /* 0x0000002000207207 */ /* 0x000fca0004000000 */
[----:B------:R-:W-:Y:S04]  /*16950*/  STL [R1+0x4580], R32 ;  /* 0x0045802001007387 */ /* 0x000fe80000100800 */
[----:B------:R-:W-:Y:S04]  /*16960*/  STL [R1+0x4584], R33 ;  /* 0x0045842101007387 */ /* 0x000fe80000100800 */
[----:B------:R-:W-:Y:S04]  /*16970*/  STL [R1+0x4588], R61 ;  /* 0x0045883d01007387 */ /* 0x000fe80000100800 */
[----:B------:R-:W-:Y:S04]  /*16980*/  STL [R1+0x458c], R31 ;  /* 0x00458c1f01007387 */ /* 0x000fe80000100800 */
[----:B------:R-:W-:Y:S04]  /*16990*/  STL [R1+0x4590], R30 ;  /* 0x0045901e01007387 */ /* 0x000fe80000100800 */
[----:B------:R-:W-:Y:S04]  /*169a0*/  STL [R1+0x4594], R29 ;  /* 0x0045941d01007387 */ /* 0x000fe80000100800 */
[----:B------:R-:W-:Y:S04]  /*169b0*/  STL [R1+0x4598], R28 ;  /* 0x0045981c01007387 */ /* 0x000fe80000100800 */
[----:B------:R0:W-:Y:S04]  /*169c0*/  STL [R1+0x459c], R27 ;  /* 0x00459c1b01007387 */ /* 0x0001e80000100800 */
[----:B0-----:R-:W2:Y:S04]  /*169d0*/  LDL.LU R27, [R1+0x3e4] ;  /* 0x0003e400011b7983 */ /* 0x001ea80000300800 */
[----:B------:R-:W3:Y:S04]  /*169e0*/  LDL.LU R28, [R1+0x3e0] ;  /* 0x0003e000011c7983 */ /* 0x000ee80000300800 */
[----:B------:R-:W4:Y:S04]  /*169f0*/  LDL.LU R29, [R1+0x3dc] ;  /* 0x0003dc00011d7983 */ /* 0x000f280000300800 */
[----:B------:R-:W3:Y:S04]  /*16a00*/  LDL.LU R30, [R1+0x3d8] ;  /* 0x0003d800011e7983 */ /* 0x000ee80000300800 */
[----:B------:R-:W3:Y:S04]  /*16a10*/  LDL.LU R31, [R1+0x3d4] ;  /* 0x0003d400011f7983 */ /* 0x000ee80000300800 */
[----:B------:R-:W3:Y:S04]  /*16a20*/  LDL.LU R61, [R1+0x3d0] ;  /* 0x0003d000013d7983 */ /* 0x000ee80000300800 */
[----:B------:R-:W3:Y:S04]  /*16a30*/  LDL.LU R33, [R1+0x3cc] ;  /* 0x0003cc0001217983 */ /* 0x000ee80000300800 */
[----:B------:R-:W3:Y:S04]  /*16a40*/  LDL.LU R32, [R1+0x3c8] ;  /* 0x0003c80001207983 */ /* 0x000ee80000300800 */
[----:B------:R0:W-:Y:S04]  /*16a50*/  STL [R1+0x45a0], R26 ;  /* 0x0045a01a01007387 */ /* 0x0001e80000100800 */
[----:B0-----:R-:W3:Y:S04]  /*16a60*/  LDL.LU R26, [R1+0x3e8] ;  /* 0x0003e800011a7983 */ /* 0x001ee80000300800 */
[----:B------:R0:W-:Y:S04]  /*16a70*/  STL [R1+0x45a4], R2 ;  /* 0x0045a40201007387 */ /* 0x0001e80000100800 */
[----:B0-----:R-:W4:Y:S01]  /*16a80*/  LDL.LU R2, [R1+0x3ec] ;  /* 0x0003ec0001027983 */ /* 0x001f220000300800 */
[----:B------:R-:W-:-:S02]  /*16a90*/  SEL R3, R0, R3, !P0 ;  /* 0x0000000300037207 */ /* 0x000fc40004000000 */
[C---:B------:R-:W-:Y:S02]  /*16aa0*/  SEL R4, R0.reuse, R4, !P0 ;  /* 0x0000000400047207 */ /* 0x040fe40004000000 */
[C---:B------:R-:W-:Y:S02]  /*16ab0*/  SEL R5, R0.reuse, R5, !P0 ;  /* 0x0000000500057207 */ /* 0x040fe40004000000 */
[C---:B------:R-:W-:Y:S01]  /*16ac0*/  SEL R6, R0.reuse, R6, !P0 ;  /* 0x0000000600067207 */ /* 0x040fe20004000000 */
[----:B------:R2:W-:Y:S01]  /*16ad0*/  STL [R1+0x45a8], R3 ;  /* 0x0045a80301007387 */ /* 0x0005e20000100800 */
[C---:B------:R-:W-:Y:S02]  /*16ae0*/  SEL R7, R0.reuse, R7, !P0 ;  /* 0x0000000700077207 */ /* 0x040fe40004000000 */
[C---:B------:R-:W-:Y:S01]  /*16af0*/  SEL R8, R0.reuse, R8, !P0 ;  /* 0x0000000800087207 */ /* 0x040fe20004000000 */
[----:B------:R3:W-:Y:S01]  /*16b00*/  STL [R1+0x45ac], R4 ;  /* 0x0045ac0401007387 */ /* 0x0007e20000100800 */
[----:B------:R-:W-:-:S02]  /*16b10*/  SEL R9, R0, R9, !P0 ;  /* 0x0000000900097207 */ /* 0x000fc40004000000 */
[C---:B------:R-:W-:Y:S01]  /*16b20*/  SEL R10, R0.reuse, R10, !P0 ;  /* 0x0000000a000a7207 */ /* 0x040fe20004000000 */
[----:B------:R-:W-:Y:S01]  /*16b30*/  STL [R1+0x45b0], R5 ;  /* 0x0045b00501007387 */ /* 0x000fe20000100800 */
[C---:B------:R-:W-:Y:S02]  /*16b40*/  SEL R11, R0.reuse, R11, !P0 ;  /* 0x0000000b000b7207 */ /* 0x040fe40004000000 */
[C---:B------:R-:W-:Y:S01]  /*16b50*/  SEL R12, R0.reuse, R12, !P0 ;  /* 0x0000000c000c7207 */ /* 0x040fe20004000000 */
        /* <DEDUP_REMOVED lines=20> */
[----:B------:R-:W-:Y:S04]  /*16ca0*/  STL [R1+0x45dc], R16 ;  /* 0x0045dc1001007387 */ /* 0x000fe80000100800 */
[----:B------:R-:W-:Y:S04]  /*16cb0*/  STL [R1+0x45e0], R17 ;  /* 0x0045e01101007387 */ /* 0x000fe80000100800 */
[----:B------:R-:W-:Y:S04]  /*16cc0*/  STL [R1+0x45e4], R18 ;  /* 0x0045e41201007387 */ /* 0x000fe80000100800 */
[----:B------:R-:W-:Y:S04]  /*16cd0*/  STL [R1+0x45e8], R19 ;  /* 0x0045e81301007387 */ /* 0x000fe80000100800 */
[----:B------:R-:W-:Y:S04]  /*16ce0*/  STL [R1+0x45ec], R20 ;  /* 0x0045ec1401007387 */ /* 0x000fe80000100800 */
[----:B------:R-:W-:Y:S04]  /*16cf0*/  STL [R1+0x45f0], R21 ;  /* 0x0045f01501007387 */ /* 0x000fe80000100800 */
[----:B------:R-:W-:Y:S01]  /*16d00*/  STL [R1+0x45f4], R22 ;  /* 0x0045f41601007387 */ /* 0x000fe20000100800 */
[----:B------:R-:W-:-:S02]  /*16d10*/  @!P5 IMAD.MOV R55, RZ, RZ, -R55 ;  /* 0x000000ffff37d224 */ /* 0x000fc400078e0a37 */
[----:B------:R-:W-:Y:S02]  /*16d20*/  @!P3 IMAD.MOV R56, RZ, RZ, -R56 ;  /* 0x000000ffff38b224 */ /* 0x000fe400078e0a38 */
[----:B------:R-:W-:Y:S02]  /*16d30*/  @!P1 IMAD.MOV R57, RZ, RZ, -R57 ;  /* 0x000000ffff399224 */ /* 0x000fe400078e0a39 */
[----:B------:R-:W-:Y:S02]  /*16d40*/  @!P2 IMAD.MOV R58, RZ, RZ, -R58 ;  /* 0x000000ffff3aa224 */ /* 0x000fe400078e0a3a */
[----:B------:R-:W-:Y:S02]  /*16d50*/  @!P4 IMAD.MOV R59, RZ, RZ, -R59 ;  /* 0x000000ffff3bc224 */ /* 0x000fe400078e0a3b */
[----:B------:R-:W-:Y:S01]  /*16d60*/  @!P6 IMAD.MOV R60, RZ, RZ, -R60 ;  /* 0x000000ffff3ce224 */ /* 0x000fe200078e0a3c */
[C---:B------:R-:W-:Y:S02]  /*16d70*/  SEL R23, R0.reuse, R23, !P0 ;  /* 0x0000001700177207 */ /* 0x040fe40004000000 */
[----:B------:R-:W-:-:S02]  /*16d80*/  SEL R24, R0, R24, !P0 ;  /* 0x0000001800187207 */ /* 0x000fc40004000000 */
[C---:B------:R-:W-:Y:S02]  /*16d90*/  SEL R25, R0.reuse, R25, !P0 ;  /* 0x0000001900197207 */ /* 0x040fe40004000000 */
[C---:B------:R-:W-:Y:S02]  /*16da0*/  SEL R34, R0.reuse, R34, !P0 ;  /* 0x0000002200227207 */ /* 0x040fe40004000000 */
[C---:B------:R-:W-:Y:S02]  /*16db0*/  SEL R35, R0.reuse, R35, !P0 ;  /* 0x0000002300237207 */ /* 0x040fe40004000000 */
[C---:B------:R-:W-:Y:S02]  /*16dc0*/  SEL R36, R0.reuse, R36, !P0 ;  /* 0x0000002400247207 */ /* 0x040fe40004000000 */
        /* <DEDUP_REMOVED lines=23> */
[----:B------:R-:W-:Y:S01]  /*16f40*/  SEL R0, R0, R60, !P0 ;  /* 0x0000003c00007207 */ /* 0x000fe20004000000 */
[----:B--2---:R-:W-:Y:S02]  /*16f50*/  IMAD R3, R27, c[0x0][0x190], RZ ;  /* 0x000064001b037a24 */ /* 0x004fe400078e02ff */
[----:B---3--:R-:W-:Y:S02]  /*16f60*/  IMAD R4, R26, c[0x0][0x190], RZ ;  /* 0x000064001a047a24 */ /* 0x008fe400078e02ff */
[----:B----4-:R-:W-:-:S05]  /*16f70*/  IMAD R2, R2, c[0x0][0x190], RZ ;  /* 0x0000640002027a24 */ /* 0x010fca00078e02ff */
[----:B------:R0:W-:Y:S04]  /*16f80*/  STL [R1+0x408], R2 ;  /* 0x0004080201007387 */ /* 0x0001e80000100800 */
[----:B------:R1:W-:Y:S01]  /*16f90*/  STL [R1+0x40c], R4 ;  /* 0x00040c0401007387 */ /* 0x0003e20000100800 */
[----:B0-----:R-:W-:-:S03]  /*16fa0*/  IMAD R2, R28, c[0x0][0x190], RZ ;  /* 0x000064001c027a24 */ /* 0x001fc600078e02ff */
[----:B------:R0:W-:Y:S01]  /*16fb0*/  STL [R1+0x440], R3 ;  /* 0x0004400301007387 */ /* 0x0001e20000100800 */
[----:B-1----:R-:W-:-:S03]  /*16fc0*/  IMAD R4, R29, c[0x0][0x190], RZ ;  /* 0x000064001d047a24 */ /* 0x002fc600078e02ff */
        /* <DEDUP_REMOVED lines=8> */
[----:B------:R1:W-:Y:S04]  /*17050*/  STL [R1+0x4bc], R4 ;  /* 0x0004bc0401007387 */ /* 0x0003e80000100800 */
[----:B------:R-:W2:Y:S01]  /*17060*/  LDL.LU R60, [R1+0x3c4] ;  /* 0x0003c400013c7983 */ /* 0x000ea20000300800 */
[----:B0-----:R-:W-:-:S03]  /*17070*/  IMAD R2, R32, c[0x0][0x190], RZ ;  /* 0x0000640020027a24 */ /* 0x001fc600078e02ff */
        /* <DEDUP_REMOVED lines=32> */
[----:B--2---:R-:W-:-:S02]  /*17280*/  IMAD R60, R60, c[0x0][0x190], RZ ;  /* 0x000064003c3c7a24 */ /* 0x004fc400078e02ff */
[----:B---3--:R-:W-:-:S03]  /*17290*/  IMAD R22, R22, c[0x0][0x190], RZ ;  /* 0x0000640016167a24 */ /* 0x008fc600078e02ff */
[----:B------:R-:W-:Y:S01]  /*172a0*/  STL [R1+0x530], R60 ;  /* 0x0005303c01007387 */ /* 0x000fe20000100800 */
[----:B------:R-:W-:-:S03]  /*172b0*/  IMAD R21, R21, c[0x0][0x190], RZ ;  /* 0x0000640015157a24 */ /* 0x000fc600078e02ff */
        /* <DEDUP_REMOVED lines=36> */
[----:B------:R0:W-:Y:S01]  /*17500*/  STL [R1+0x688], R4 ;  /* 0x0006880401007387 */ /* 0x0001e20000100800 */
[----:B----4-:R-:W-:-:S03]  /*17510*/  IMAD R2, R2, c[0x0][0x190], RZ ;  /* 0x0000640002027a24 */ /* 0x010fc600078e02ff */
        /* <DEDUP_REMOVED lines=423> */
[----:B--2---:R-:W-:-:S05]  /*18f90*/  IMAD R22, R22, c[0x0][0x190], RZ ;  /* 0x0000640016167a24 */ /* 0x004fca00078e02ff */
[----:B------:R0:W-:Y:S01]  /*18fa0*/  STL [R1+0x338], R22 ;  /* 0x0003381601007387 */ /* 0x0001e20000100800 */
[----:B---3--:R-:W-:-:S03]  /*18fb0*/  IMAD R21, R21, c[0x0][0x190], RZ ;  /* 0x0000640015157a24 */ /* 0x008fc600078e02ff */
[----:B0-----:R-:W2:Y:S01]  /*18fc0*/  LDL.LU R22, [R1+0x45f4] ;  /* 0x0045f40001167983 */ /* 0x001ea20000300800 */
[----:B------:R-:W-:-:S03]  /*18fd0*/  IMAD R20, R20, c[0x0][0x190], RZ ;  /* 0x0000640014147a24 */ /* 0x000fc600078e02ff */
[----:B------:R0:W-:Y:S01]  /*18fe0*/  STL [R1+0x334], R21 ;  /* 0x0003341501007387 */ /* 0x0001e20000100800 */
[----:B------:R-:W-:Y:S02]  /*18ff0*/  IMAD R19, R19, c[0x0][0x190], RZ ;  /* 0x0000640013137a24 */ /* 0x000fe400078e02ff */
[----:B------:R-:W-:Y:S01]  /*19000*/  IMAD R18, R18, c[0x0][0x190], RZ ;  /* 0x0000640012127a24 */ /* 0x000fe200078e02ff */
[----:B0-----:R-:W3:Y:S01]  /*19010*/  LDL.LU R21, [R1+0x45f0] ;  /* 0x0045f00001157983 */ /* 0x001ee20000300800 */
[----:B------:R-:W-:-:S03]  /*19020*/  IMAD R17, R17, c[0x0][0x190], RZ ;  /* 0x0000640011117a24 */ /* 0x000fc600078e02ff */
[----:B------:R0:W-:Y:S01]  /*19030*/  STL [R1+0x330], R20 ;  /* 0x0003301401007387 */ /* 0x0001e20000100800 */
[----:B------:R-:W-:Y:S02]  /*19040*/  IMAD R16, R16, c[0x0][0x190], RZ ;  /* 0x0000640010107a24 */ /* 0x000fe400078e02ff */
[----:B------:R-:W-:Y:S01]  /*19050*/  IMAD R15, R15, c[0x0][0x190], RZ ;  /* 0x000064000f0f7a24 */ /* 0x000fe200078e02ff */
[----:B0-----:R-:W2:Y:S04]  /*19060*/  LDL.LU R20, [R1+0x45ec] ;  /* 0x0045ec0001147983 */ /* 0x001ea80000300800 */
[----:B------:R0:W-:Y:S01]  /*19070*/  STL [R1+0x32c], R19 ;  /* 0x00032c1301007387 */ /* 0x0001e20000100800 */
[----:B------:R-:W-:Y:S02]  /*19080*/  IMAD R14, R14, c[0x0][0x190], RZ ;  /* 0x000064000e0e7a24 */ /* 0x000fe400078e02ff */
[----:B------:R-:W-:Y:S01]  /*19090*/  IMAD R13, R13, c[0x0][0x190], RZ ;  /* 0x000064000d0d7a24 */ /* 0x000fe200078e02ff */
[----:B0-----:R-:W2:Y:S04]  /*190a0*/  LDL.LU R19, [R1+0x45e8] ;  /* 0x0045e80001137983 */ /* 0x001ea80000300800 */
[----:B------:R0:W-:Y:S01]  /*190b0*/  STL [R1+0x328], R18 ;  /* 0x0003281201007387 */ /* 0x0001e20000100800 */
[----:B------:R-:W-:-:S03]  /*190c0*/  IMAD R12, R12, c[0x0][0x190], RZ ;  /* 0x000064000c0c7a24 */ /* 0x000fc600078e02ff */
        /* <DEDUP_REMOVED lines=29> */
[----:B----4-:R-:W-:-:S03]  /*192a0*/  IMAD R2, R2, c[0x0][0x190], RZ ;  /* 0x0000640002027a24 */ /* 0x010fc600078e02ff */
[----:B0-----:R-:W4:Y:S04]  /*192b0*/  LDL.LU R8, [R1+0x45bc] ;  /* 0x0045bc0001087983 */ /* 0x001f280000300800 */
        /* <DEDUP_REMOVED lines=17> */
[----:B0-----:R-:W3:Y:S04]  /*193d0*/  LDL.LU R2, [R1+0x45a4] ;  /* 0x0045a40001027983 */ /* 0x001ee80000300800 */
        /* <DEDUP_REMOVED lines=9> */
[----:B------:R0:W-:Y:S04]  /*19470*/  STL [R1+0x2d8], R29 ;  /* 0x0002d81d01007387 */ /* 0x0001e80000100800 */
        /* <DEDUP_REMOVED lines=8> */
[----:B0-----:R-:W4:Y:S04]  /*19500*/  LDL.LU R33, [R1+0x4584] ;  /* 0x0045840001217983 */ /* 0x001f280000300800 */
[----:B------:R0:W-:Y:S04]  /*19510*/  STL [R1+0x2c4], R32 ;  /* 0x0002c42001007387 */ /* 0x0001e80000100800 */
[----:B0-----:R-:W4:Y:S01]  /*19520*/  LDL.LU R32, [R1+0x4580] ;  /* 0x0045800001207983 */ /* 0x001f220000300800 */
[----:B------:R-:W-:-:S05]  /*19530*/  IMAD R60, R60, c[0x0][0x190], RZ ;  /* 0x000064003c3c7a24 */ /* 0x000fca00078e02ff */
[----:B------:R4:W-:Y:S01]  /*19540*/  STL [R1+0x2c0], R60 ;  /* 0x0002c03c01007387 */ /* 0x0009e20000100800 */
[----:B--2---:R-:W-:Y:S02]  /*19550*/  IMAD R3, R3, c[0x0][0x190], RZ ;  /* 0x0000640003037a24 */ /* 0x004fe400078e02ff */
[----:B---3--:R-:W-:Y:S02]  /*19560*/  IMAD R61, R61, c[0x0][0x190], RZ ;  /* 0x000064003d3d7a24 */ /* 0x008fe400078e02ff */
[----:B----4-:R-:W-:Y:S02]  /*19570*/  IMAD R60, R32, c[0x0][0x190], RZ ;  /* 0x00006400203c7a24 */ /* 0x010fe400078e02ff */
[----:B------:R-:W2:Y:S04]  /*19580*/  LDL.LU R32, [R1+0x457c] ;  /* 0x00457c0001207983 */ /* 0x000ea80000300800 */
[----:B------:R0:W-:Y:S02]  /*19590*/  STL [R1+0x2bc], R60 ;  /* 0x0002bc3c01007387 */ /* 0x0001e40000100800 */
[----:B0-----:R-:W-:-:S02]  /*195a0*/  IMAD R60, R33, c[0x0][0x190], RZ ;  /* 0x00006400213c7a24 */ /* 0x001fc400078e02ff */
[----:B------:R-:W2:Y:S04]  /*195b0*/  LDL.LU R33, [R1+0x4578] ;  /* 0x0045780001217983 */ /* 0x000ea80000300800 */
[----:B------:R0:W-:Y:S04]  /*195c0*/  STL [R1+0x2b8], R60 ;  /* 0x0002b83c01007387 */ /* 0x0001e80000100800 */
[----:B------:R-:W-:Y:S01]  /*195d0*/  STL [R1+0x2b4], R61 ;  /* 0x0002b43d01007387 */ /* 0x000fe20000100800 */
[----:B0-----:R-:W-:Y:S02]  /*195e0*/  IMAD R60, R31, c[0x0][0x190], RZ ;  /* 0x000064001f3c7a24 */ /* 0x001fe400078e02ff */
[----:B------:R-:W-:-:S02]  /*195f0*/  IMAD R31, R30, c[0x0][0x190], RZ ;  /* 0x000064001e1f7a24 */ /* 0x000fc400078e02ff */
[----:B------:R-:W-:Y:S02]  /*19600*/  IMAD R30, R29, c[0x0][0x190], RZ ;  /* 0x000064001d1e7a24 */ /* 0x000fe400078e02ff */
[----:B------:R-:W-:Y:S01]  /*19610*/  IMAD R29, R28, c[0x0][0x190], RZ ;  /* 0x000064001c1d7a24 */ /* 0x000fe200078e02ff */
[----:B------:R-:W-:Y:S01]  /*19620*/  STL [R1+0x2b0], R60 ;  /* 0x0002b03c01007387 */ /* 0x000fe20000100800 */
[----:B------:R-:W-:Y:S02]  /*19630*/  IMAD R28, R27, c[0x0][0x190], RZ ;  /* 0x000064001b1c7a24 */ /* 0x000fe400078e02ff */
[----:B------:R-:W-:Y:S01]  /*19640*/  IMAD R27, R26, c[0x0][0x190], RZ ;  /* 0x000064001a1b7a24 */ /* 0x000fe200078e02ff */
[----:B------:R-:W-:Y:S01]  /*19650*/  STL [R1+0x2ac], R31 ;  /* 0x0002ac1f01007387 */ /* 0x000fe20000100800 */
[----:B------:R-:W-:Y:S02]  /*19660*/  IMAD R26, R2, c[0x0][0x190], RZ ;  /* 0x00006400021a7a24 */ /* 0x000fe400078e02ff */
[----:B------:R-:W-:Y:S01]  /*19670*/  IMAD R2, R4, c[0x0][0x190], RZ ;  /* 0x0000640004027a24 */ /* 0x000fe200078e02ff */
[----:B------:R-:W-:Y:S01]  /*19680*/  STL [R1+0x2a8], R30 ;  /* 0x0002a81e01007387 */ /* 0x000fe20000100800 */
[----:B------:R-:W-:-:S03]  /*19690*/  IMAD R4, R5, c[0x0][0x190], RZ ;  /* 0x0000640005047a24 */ /* 0x000fc600078e02ff */
[----:B------:R-:W-:Y:S04]  /*196a0*/  STL [R1+0x2a4], R29 ;  /* 0x0002a41d01007387 */ /* 0x000fe80000100800 */
[----:B------:R-:W-:Y:S04]  /*196b0*/  STL [R1+0x2a0], R28 ;  /* 0x0002a01c01007387 */ /* 0x000fe80000100800 */
[----:B------:R-:W-:Y:S04]  /*196c0*/  STL [R1+0x29c], R27 ;  /* 0x00029c1b01007387 */ /* 0x000fe80000100800 */
[----:B------:R-:W-:Y:S04]  /*196d0*/  STL [R1+0x298], R26 ;  /* 0x0002981a01007387 */ /* 0x000fe80000100800 */
[----:B------:R0:W-:Y:S04]  /*196e0*/  STL [R1+0x294], R3 ;  /* 0x0002940301007387 */ /* 0x0001e80000100800 */
[----:B------:R1:W-:Y:S01]  /*196f0*/  STL [R1+0x290], R2 ;  /* 0x0002900201007387 */ /* 0x0003e20000100800 */
[----:B0-----:R-:W-:-:S03]  /*19700*/  IMAD R3, R6, c[0x0][0x190], RZ ;  /* 0x0000640006037a24 */ /* 0x001fc600078e02ff */
[----:B------:R0:W-:Y:S01]  /*19710*/  STL [R1+0x28c], R4 ;  /* 0x00028c0401007387 */ /* 0x0001e20000100800 */
[----:B-1----:R-:W-:-:S03]  /*19720*/  IMAD R2, R7, c[0x0][0x190], RZ ;  /* 0x0000640007027a24 */ /* 0x002fc600078e02ff */
[----:B------:R1:W-:Y:S04]  /*19730*/  STL [R1+0x288], R3 ;  /* 0x0002880301007387 */ /* 0x0003e80000100800 */
[----:B------:R3:W-:Y:S01]  /*19740*/  STL [R1+0x284], R2 ;  /* 0x0002840201007387 */ /* 0x0007e20000100800 */
[----:B0-----:R-:W-:Y:S02]  /*19750*/  IMAD R4, R8, c[0x0][0x190], RZ ;  /* 0x0000640008047a24 */ /* 0x001fe400078e02ff */
[----:B-1----:R-:W-:-:S03]  /*19760*/  IMAD R3, R9, c[0x0][0x190], RZ ;  /* 0x0000640009037a24 */ /* 0x002fc600078e02ff */
[----:B------:R0:W-:Y:S01]  /*19770*/  STL [R1+0x280], R4 ;  /* 0x0002800401007387 */ /* 0x0001e20000100800 */
[----:B---3--:R-:W-:-:S03]  /*19780*/  IMAD R2, R10, c[0x0][0x190], RZ ;  /* 0x000064000a027a24 */ /* 0x008fc600078e02ff */
[----:B------:R1:W-:Y:S04]  /*19790*/  STL [R1+0x27c], R3 ;  /* 0x00027c0301007387 */ /* 0x0003e80000100800 */
[----:B------:R3:W-:Y:S01]  /*197a0*/  STL [R1+0x278], R2 ;  /* 0x0002780201007387 */ /* 0x0007e20000100800 */
[----:B0-----:R-:W-:Y:S02]  /*197b0*/  IMAD R4, R11, c[0x0][0x190], RZ ;  /* 0x000064000b047a24 */ /* 0x001fe400078e02ff */
[----:B-1----:R-:W-:-:S03]  /*197c0*/  IMAD R3, R12, c[0x0][0x190], RZ ;  /* 0x000064000c037a24 */ /* 0x002fc600078e02ff */
[----:B------:R0:W-:Y:S01]  /*197d0*/  STL [R1+0x274], R4 ;  /* 0x0002740401007387 */ /* 0x0001e20000100800 */
[----:B---3--:R-:W-:-:S03]  /*197e0*/  IMAD R2, R13, c[0x0][0x190], RZ ;  /* 0x000064000d027a24 */ /* 0x008fc600078e02ff */
[----:B------:R1:W-:Y:S01]  /*197f0*/  STL [R1+0x270], R3 ;  /* 0x0002700301007387 */ /* 0x0003e20000100800 */
[----:B------:R-:W-:-:S03]  /*19800*/  IMAD R28, R17, c[0x0][0x190], RZ ;  /* 0x00006400111c7a24 */ /* 0x000fc600078e02ff */
[----:B------:R3:W-:Y:S01]  /*19810*/  STL [R1+0x26c], R2 ;  /* 0x00026c0201007387 */ /* 0x0007e20000100800 */
[----:B0-----:R-:W-:Y:S02]  /*19820*/  IMAD R4, R14, c[0x0][0x190], RZ ;  /* 0x000064000e047a24 */ /* 0x001fe400078e02ff */
[----:B-1----:R-:W-:-:S03]  /*19830*/  IMAD R3, R15, c[0x0][0x190], RZ ;  /* 0x000064000f037a24 */ /* 0x002fc600078e02ff */
[----:B------:R-:W-:Y:S01]  /*19840*/  STL [R1+0x268], R4 ;  /* 0x0002680401007387 */ /* 0x000fe20000100800 */
[----:B---3--:R-:W-:-:S03]  /*19850*/  IMAD R2, R16, c[0x0][0x190], RZ ;  /* 0x0000640010027a24 */ /* 0x008fc600078e02ff */
[----:B------:R-:W2:Y:S01]  /*19860*/  LDL.LU R16, [R1+0x408] ;  /* 0x0004080001107983 */ /* 0x000ea20000300800 */
[----:B------:R-:W-:Y:S02]  /*19870*/  IMAD R31, R18, c[0x0][0x190], RZ ;  /* 0x00006400121f7a24 */ /* 0x000fe400078e02ff */
[----:B------:R-:W-:Y:S01]  /*19880*/  IMAD R30, R19, c[0x0][0x190], RZ ;  /* 0x00006400131e7a24 */ /* 0x000fe200078e02ff */
[----:B------:R0:W-:Y:S04]  /*19890*/  STL [R1+0x264], R3 ;  /* 0x0002640301007387 */ /* 0x0001e80000100800 */
[----:B------:R-:W-:Y:S04]  /*198a0*/  STL [R1+0x260], R2 ;  /* 0x0002600201007387 */ /* 0x000fe80000100800 */
[----:B------:R-:W3:Y:S01]  /*198b0*/  LDL.LU R18, [R1+0x40c] ;  /* 0x00040c0001127983 */ /* 0x000ee20000300800 */
[----:B0-----:R-:W-:-:S03]  /*198c0*/  IMAD R3, R20, c[0x0][0x190], RZ ;  /* 0x0000640014037a24 */ /* 0x001fc600078e02ff */
[----:B------:R-:W-:Y:S01]  /*198d0*/  STL [R1+0x25c], R28 ;  /* 0x00025c1c01007387 */ /* 0x000fe20000100800 */
[----:B------:R-:W-:-:S03]  /*198e0*/  IMAD R4, R21, c[0x0][0x190], RZ ;  /* 0x0000640015047a24 */ /* 0x000fc600078e02ff */
[----:B------:R-:W-:Y:S04]  /*198f0*/  STL [R1+0x258], R31 ;  /* 0x0002581f01007387 */ /* 0x000fe80000100800 */
[----:B------:R-:W4:Y:S04]  /*19900*/  LDL.LU R20, [R1+0x440] ;  /* 0x0004400001147983 */ /* 0x000f280000300800 */
[----:B------:R-:W-:Y:S04]  /*19910*/  STL [R1+0x254], R30 ;  /* 0x0002541e01007387 */ /* 0x000fe80000100800 */
[----:B------:R0:W-:Y:S04]  /*19920*/  STL [R1+0x250], R3 ;  /* 0x0002500301007387 */ /* 0x0001e80000100800 */
[----:B------:R-:W-:Y:S04]  /*19930*/  STL [R1+0x4520], R30 ;  /* 0x0045201e01007387 */ /* 0x000fe80000100800 */
[----:B------:R-:W-:Y:S01]  /*19940*/  STL [R1+0x4524], R31 ;  /* 0x0045241f01007387 */ /* 0x000fe20000100800 */
[----:B0-----:R-:W-:-:S03]  /*19950*/  IMAD R3, R22, c[0x0][0x190], RZ ;  /* 0x0000640016037a24 */ /* 0x001fc600078e02ff */
[----:B------:R-:W4:Y:S04]  /*19960*/  LDL.LU R22, [R1+0x444] ;  /* 0x0004440001167983 */ /* 0x000f280000300800 */
[----:B------:R0:W-:Y:S04]  /*19970*/  STL [R1+0x24c], R4 ;  /* 0x00024c0401007387 */ /* 0x0001e80000100800 */
[----:B------:R1:W-:Y:S01]  /*19980*/  STL [R1+0x248], R3 ;  /* 0x0002480301007387 */ /* 0x0003e20000100800 */
[----:B0-----:R-:W-:Y:S02]  /*19990*/  IMAD R4, R23, c[0x0][0x190], RZ ;  /* 0x0000640017047a24 */ /* 0x001fe400078e02ff */
[----:B-1----:R-:W-:-:S02]  /*199a0*/  IMAD R3, R24, c[0x0][0x190], RZ ;  /* 0x0000640018037a24 */ /* 0x002fc400078e02ff */
[----:B------:R-:W4:Y:S04]  /*199b0*/  LDL.LU R24, [R1+0x480] ;  /* 0x0004800001187983 */ /* 0x000f280000300800 */
[----:B------:R0:W-:Y:S04]  /*199c0*/  STL [R1+0x244], R4 ;  /* 0x0002440401007387 */ /* 0x0001e80000100800 */
[----:B------:R1:W-:Y:S01]  /*199d0*/  STL [R1+0x240], R3 ;  /* 0x0002400301007387 */ /* 0x0003e20000100800 */
[----:B------:R-:W-:-:S03]  /*199e0*/  IMAD R26, R35, c[0x0][0x190], RZ ;  /* 0x00006400231a7a24 */ /* 0x000fc600078e02ff */
[----:B------:R-:W4:Y:S01]  /*199f0*/  LDL R14, [R1+0x614] ;  /* 0x00061400010e7983 */ /* 0x000f220000100800 */
[----:B0-----:R-:W-:Y:S02]  /*19a00*/  IMAD R4, R25, c[0x0][0x190], RZ ;  /* 0x0000640019047a24 */ /* 0x001fe400078e02ff */
[----:B-1----:R-:W-:-:S03]  /*19a10*/  IMAD R3, R34, c[0x0][0x190], RZ ;  /* 0x0000640022037a24 */ /* 0x002fc600078e02ff */
[----:B------:R-:W-:Y:S01]  /*19a20*/  STL [R1+0x23c], R4 ;  /* 0x00023c0401007387 */ /* 0x000fe20000100800 */
[----:B------:R-:W-:-:S03]  /*19a30*/  IMAD R27, R36, c[0x0][0x190], RZ ;  /* 0x00006400241b7a24 */ /* 0x000fc600078e02ff */
[----:B------:R-:W4:Y:S01]  /*19a40*/  LDL.LU R34, [R1+0x4f0] ;  /* 0x0004f00001227983 */ /* 0x000f220000300800 */
[----:B------:R-:W-:-:S03]  /*19a50*/  IMAD R25, R37, c[0x0][0x190], RZ ;  /* 0x0000640025197a24 */ /* 0x000fc600078e02ff */
[----:B------:R0:W-:Y:S01]  /*19a60*/  STL [R1+0x238], R3 ;  /* 0x0002380301007387 */ /* 0x0001e20000100800 */
[----:B------:R-:W-:-:S03]  /*19a70*/  IMAD R29, R38, c[0x0][0x190], RZ ;  /* 0x00006400261d7a24 */ /* 0x000fc600078e02ff */
[----:B------:R-:W4:Y:S04]  /*19a80*/  LDL.LU R35, [R1+0x4bc] ;  /* 0x0004bc0001237983 */ /* 0x000f280000300800 */
[----:B------:R-:W4:Y:S04]  /*19a90*/  LDL.LU R36, [R1+0x4f4] ;  /* 0x0004f40001247983 */ /* 0x000f280000300800 */
[----:B------:R-:W-:Y:S04]  /*19aa0*/  STL [R1+0x234], R26 ;  /* 0x0002341a01007387 */ /* 0x000fe80000100800 */
[----:B------:R-:W4:Y:S04]  /*19ab0*/  LDL.LU R37, [R1+0x4b8] ;  /* 0x0004b80001257983 */ /* 0x000f280000300800 */
[----:B------:R-:W-:Y:S04]  /*19ac0*/  STL [R1+0x230], R27 ;  /* 0x0002301b01007387 */ /* 0x000fe80000100800 */
[----:B------:R-:W-:Y:S01]  /*19ad0*/  STL.64 [R1+0x4528], R26 ;  /* 0x0045281a01007387 */ /* 0x000fe20000100a00 */
[----:B------:R-:W-:-:S03]  /*19ae0*/  IMAD R15, R39, c[0x0][0x190], RZ ;  /* 0x00006400270f7a24 */ /* 0x000fc600078e02ff */
[----:B------:R-:W4:Y:S04]  /*19af0*/  LDL.LU R38, [R1+0x530] ;  /* 0x0005300001267983 */ /* 0x000f280000300800 */
[----:B------:R-:W-:Y:S04]  /*19b00*/  STL [R1+0x22c], R25 ;  /* 0x00022c1901007387 */ /* 0x000fe80000100800 */
[----:B------:R-:W-:Y:S04]  /*19b10*/  STL [R1+0x228], R29 ;  /* 0x0002281d01007387 */ /* 0x000fe80000100800 */
[----:B------:R-:W-:Y:S04]  /*19b20*/  STL.64 [R1+0x4530], R28 ;  /* 0x0045301c01007387 */ /* 0x000fe80000100a00 */
[----:B------:R-:W4:Y:S01]  /*19b30*/  LDL.LU R39, [R1+0x484] ;  /* 0x0004840001277983 */ /* 0x000f220000300800 */
[----:B------:R-:W-:-:S02]  /*19b40*/  IMAD R23, R40, c[0x0][0x190], RZ ;  /* 0x0000640028177a24 */ /* 0x000fc400078e02ff */
[----:B------:R-:W-:Y:S01]  /*19b50*/  IMAD R41, R41, c[0x0][0x190], RZ ;  /* 0x0000640029297a24 */ /* 0x000fe200078e02ff */
[----:B------:R-:W4:Y:S01]  /*19b60*/  LDL.LU R40, [R1+0x534] ;  /* 0x0005340001287983 */ /* 0x000f220000300800 */
[----:B------:R-:W-:Y:S02]  /*19b70*/  IMAD R21, R42, c[0x0][0x190], RZ ;  /* 0x000064002a157a24 */ /* 0x000fe400078e02ff */
[----:B------:R-:W-:Y:S01]  /*19b80*/  IMAD R43, R43, c[0x0][0x190], RZ ;  /* 0x000064002b2b7a24 */ /* 0x000fe200078e02ff */
[----:B------:R-:W-:Y:S01]  /*19b90*/  STL [R1+0x224], R15 ;  /* 0x0002240f01007387 */ /* 0x000fe20000100800 */
[----:B------:R-:W-:-:S03]  /*19ba0*/  IMAD R19, R44, c[0x0][0x190], RZ ;  /* 0x000064002c137a24 */ /* 0x000fc600078e02ff */
[----:B------:R-:W-:Y:S01]  /*19bb0*/  STL [R1+0x220], R23 ;  /* 0x0002201701007387 */ /* 0x000fe20000100800 */
[----:B------:R-:W-:-:S03]  /*19bc0*/  IMAD R13, R45, c[0x0][0x190], RZ ;  /* 0x000064002d0d7a24 */ /* 0x000fc600078e02ff */
[----:B------:R-:W4:Y:S01]  /*19bd0*/  LDL.LU R42, [R1+0x568] ;  /* 0x00056800012a7983 */ /* 0x000f220000300800 */
[----:B------:R-:W-:-:S03]  /*19be0*/  IMAD R12, R46, c[0x0][0x190], RZ ;  /* 0x000064002e0c7a24 */ /* 0x000fc600078e02ff */
[----:B------:R-:W-:Y:S04]  /*19bf0*/  STL [R1+0x21c], R41 ;  /* 0x00021c2901007387 */ /* 0x000fe80000100800 */
[----:B------:R-:W-:Y:S01]  /*19c00*/  STL [R1+0x218], R21 ;  /* 0x0002181501007387 */ /* 0x000fe20000100800 */
[----:B------:R-:W-:-:S03]  /*19c10*/  IMAD R11, R47, c[0x0][0x190], RZ ;  /* 0x000064002f0b7a24 */ /* 0x000fc600078e02ff */
[----:B------:R-:W4:Y:S01]  /*19c20*/  LDL.LU R44, [R1+0x56c] ;  /* 0x00056c00012c7983 */ /* 0x000f220000300800 */
[----:B------:R-:W-:-:S03]  /*19c30*/  IMAD R10, R48, c[0x0][0x190], RZ ;  /* 0x00006400300a7a24 */ /* 0x000fc600078e02ff */
[----:B------:R-:W-:Y:S04]  /*19c40*/  STL [R1+0x214], R43 ;  /* 0x0002142b01007387 */ /* 0x000fe80000100800 */
[----:B------:R-:W-:Y:S04]  /*19c50*/  STL [R1+0x210], R19 ;  /* 0x0002101301007387 */ /* 0x000fe80000100800 */
[----:B------:R-:W-:Y:S01]  /*19c60*/  STL [R1+0x20c], R13 ;  /* 0x00020c0d01007387 */ /* 0x000fe20000100800 */
[----:B------:R-:W-:-:S03]  /*19c70*/  IMAD R9, R49, c[0x0][0x190], RZ ;  /* 0x0000640031097a24 */ /* 0x000fc600078e02ff */
[----:B------:R-:W4:Y:S01]  /*19c80*/  LDL.LU R46, [R1+0x5a8] ;  /* 0x0005a800012e7983 */ /* 0x000f220000300800 */
[----:B------:R-:W-:-:S03]  /*19c90*/  IMAD R8, R50, c[0x0][0x190], RZ ;  /* 0x0000640032087a24 */ /* 0x000fc600078e02ff */
[----:B------:R-:W-:Y:S04]  /*19ca0*/  STL [R1+0x208], R12 ;  /* 0x0002080c01007387 */ /* 0x000fe80000100800 */
[----:B------:R-:W-:Y:S04]  /*19cb0*/  STL.64 [R1+0x4538], R12 ;  /* 0x0045380c01007387 */ /* 0x000fe80000100a00 */
[----:B------:R-:W4:Y:S01]  /*19cc0*/  LDL.LU R48, [R1+0x5ac] ;  /* 0x0005ac0001307983 */ /* 0x000f220000300800 */
[----:B------:R-:W-:-:S03]  /*19cd0*/  IMAD R51, R51, c[0x0][0x190], RZ ;  /* 0x0000640033337a24 */ /* 0x000fc600078e02ff */
[----:B------:R-:W-:Y:S01]  /*19ce0*/  STL [R1+0x204], R11 ;  /* 0x0002040b01007387 */ /* 0x000fe20000100800 */
[----:B------:R-:W-:-:S03]  /*19cf0*/  IMAD R17, R52, c[0x0][0x190], RZ ;  /* 0x0000640034117a24 */ /* 0x000fc600078e02ff */
[----:B------:R-:W-:Y:S01]  /*19d00*/  STL [R1+0x200], R10 ;  /* 0x0002000a01007387 */ /* 0x000fe20000100800 */
[----:B------:R-:W-:-:S03]  /*19d10*/  IMAD R7, R53, c[0x0][0x190], RZ ;  /* 0x0000640035077a24 */ /* 0x000fc600078e02ff */
[----:B------:R-:W-:Y:S04]  /*19d20*/  STL.64 [R1+0x4540], R10 ;  /* 0x0045400a01007387 */ /* 0x000fe80000100a00 */
[----:B------:R-:W4:Y:S04]  /*19d30*/  LDL.LU R50, [R1+0x5e0] ;  /* 0x0005e00001327983 */ /* 0x000f280000300800 */
[----:B------:R-:W-:Y:S01]  /*19d40*/  STL [R1+0x1fc], R9 ;  /* 0x0001fc0901007387 */ /* 0x000fe20000100800 */
[----:B0-----:R-:W-:-:S03]  /*19d50*/  IMAD R3, R55, c[0x0][0x190], RZ ;  /* 0x0000640037037a24 */ /* 0x001fc600078e02ff */
[----:B------:R-:W-:Y:S04]  /*19d60*/  STL [R1+0x1f8], R8 ;  /* 0x0001f80801007387 */ /* 0x000fe80000100800 */
[----:B------:R-:W-:Y:S01]  /*19d70*/  STL.64 [R1+0x4548], R8 ;  /* 0x0045480801007387 */ /* 0x000fe20000100a00 */
[----:B------:R-:W-:-:S03]  /*19d80*/  IMAD R61, R54, c[0x0][0x190], RZ ;  /* 0x00006400363d7a24 */ /* 0x000fc600078e02ff */
[----:B------:R-:W4:Y:S01]  /*19d90*/  LDL.LU R52, [R1+0x5e4] ;  /* 0x0005e40001347983 */ /* 0x000f220000300800 */
[----:B------:R-:W-:-:S03]  /*19da0*/  IMAD R6, R56, c[0x0][0x190], RZ ;  /* 0x0000640038067a24 */ /* 0x000fc600078e02ff */
[----:B------:R-:W-:Y:S04]  /*19db0*/  STL [R1+0x1f4], R51 ;  /* 0x0001f43301007387 */ /* 0x000fe80000100800 */
[----:B------:R-:W-:Y:S01]  /*19dc0*/  STL [R1+0x1f0], R17 ;  /* 0x0001f01101007387 */ /* 0x000fe20000100800 */
[----:B------:R-:W-:-:S03]  /*19dd0*/  IMAD R5, R57, c[0x0][0x190], RZ ;  /* 0x0000640039057a24 */ /* 0x000fc600078e02ff */
[----:B------:R-:W-:Y:S01]  /*19de0*/  STL [R1+0x1ec], R7 ;  /* 0x0001ec0701007387 */ /* 0x000fe20000100800 */
[----:B------:R-:W-:-:S03]  /*19df0*/  IMAD R60, R59, c[0x0][0x190], RZ ;  /* 0x000064003b3c7a24 */ /* 0x000fc600078e02ff */
[----:B------:R-:W4:Y:S01]  /*19e00*/  LDL.LU R54, [R1+0x5f8] ;  /* 0x0005f80001367983 */ /* 0x000f220000300800 */
[----:B------:R-:W-:-:S03]  /*19e10*/  IMAD R4, R58, c[0x0][0x190], RZ ;  /* 0x000064003a047a24 */ /* 0x000fc600078e02ff */
[----:B------:R-:W4:Y:S04]  /*19e20*/  LDL.LU R56, [R1+0x5fc] ;  /* 0x0005fc0001387983 */ /* 0x000f280000300800 */
[----:B------:R-:W-:Y:S04]  /*19e30*/  STL [R1+0x1e4], R3 ;  /* 0x0001e40301007387 */ /* 0x000fe80000100800 */
[----:B------:R-:W-:Y:S04]  /*19e40*/  STL.64 [R1+0x4550], R2 ;  /* 0x0045500201007387 */ /* 0x000fe80000100a00 */
[----:B------:R-:W-:Y:S04]  /*19e50*/  STL [R1+0x1e0], R6 ;  /* 0x0001e00601007387 */ /* 0x000fe80000100800 */
[----:B------:R-:W-:Y:S04]  /*19e60*/  STL.64 [R1+0x4558], R6 ;  /* 0x0045580601007387 */ /* 0x000fe80000100a00 */
[----:B------:R-:W4:Y:S04]  /*19e70*/  LDL.LU R58, [R1+0x610] ;  /* 0x00061000013a7983 */ /* 0x000f280000300800 */
[----:B------:R-:W-:Y:S04]  /*19e80*/  STL [R1+0x1dc], R5 ;  /* 0x0001dc0501007387 */ /* 0x000fe80000100800 */
[----:B------:R-:W-:Y:S04]  /*19e90*/  STL.64 [R1+0x4560], R60 ;  /* 0x0045603c01007387 */ /* 0x000fe80000100a00 */
[----:B------:R-:W-:Y:S04]  /*19ea0*/  STL [R1+0x1d8], R4 ;  /* 0x0001d80401007387 */ /* 0x000fe80000100800 */
[----:B------:R2:W-:Y:S02]  /*19eb0*/  STL.64 [R1+0x4568], R4 ;  /* 0x0045680401007387 */ /* 0x0005e40000100a00 */
[----:B--2---:R-:W-:-:S02]  /*19ec0*/  IMAD.WIDE R4, R16, 0x2, R32 ;  /* 0x0000000210047825 */ /* 0x004fc400078e0220 */
[----:B------:R-:W-:Y:S04]  /*19ed0*/  STL.64 [R1+0x4570], R16 ;  /* 0x0045701001007387 */ /* 0x000fe80000100a00 */
[----:B------:R0:W-:Y:S01]  /*19ee0*/  STL.64 [R1+0x1d0], R4 ;  /* 0x0001d00401007387 */ /* 0x0001e20000100a00 */
[----:B---3--:R-:W-:-:S05]  /*19ef0*/  IMAD.WIDE R2, R18, 0x2, R32 ;  /* 0x0000000212027825 */ /* 0x008fca00078e0220 */
[----:B------:R1:W-:Y:S01]  /*19f00*/  STL.64 [R1+0x1c8], R2 ;  /* 0x0001c80201007387 */ /* 0x0003e20000100a00 */
[----:B----4-:R-:W-:-:S05]  /*19f10*/  IMAD.WIDE R6, R20, 0x2, R32 ;  /* 0x0000000214067825 */ /* 0x010fca00078e0220 */
[----:B------:R-:W-:Y:S01]  /*19f20*/  STL.64 [R1+0x1c0], R6 ;  /* 0x0001c00601007387 */ /* 0x000fe20000100a00 */
[----:B0-----:R-:W-:-:S05]  /*19f30*/  IMAD.WIDE R4, R22, 0x2, R32 ;  /* 0x0000000216047825 */ /* 0x001fca00078e0220 */
[----:B------:R-:W-:Y:S01]  /*19f40*/  STL.64 [R1+0x1b8], R4 ;  /* 0x0001b80401007387 */ /* 0x000fe20000100a00 */
[----:B-1----:R-:W-:-:S05]  /*19f50*/  IMAD.WIDE R2, R24, 0x2, R32 ;  /* 0x0000000218027825 */ /* 0x002fca00078e0220 */
[----:B------:R0:W-:Y:S02]  /*19f60*/  STL.64 [R1+0x1b0], R2 ;  /* 0x0001b00201007387 */ /* 0x0001e40000100a00 */
[----:B0-----:R-:W-:-:S04]  /*19f70*/  IMAD.WIDE R2, R35, 0x2, R32 ;  /* 0x0000000223027825 */ /* 0x001fc800078e0220 */
[----:B------:R-:W-:-:S04]  /*19f80*/  IMAD.WIDE R4, R37, 0x2, R32 ;  /* 0x0000000225047825 */ /* 0x000fc800078e0220 */
[----:B------:R-:W-:-:S05]  /*19f90*/  IMAD.WIDE R6, R39, 0x2, R32 ;  /* 0x0000000227067825 */ /* 0x000fca00078e0220 */
[----:B------:R-:W-:Y:S04]  /*19fa0*/  STL.64 [R1+0x1a8], R6 ;  /* 0x0001a80601007387 */ /* 0x000fe80000100a00 */
[----:B------:R-:W2:Y:S04]  /*19fb0*/  LDL R55, [R1+0x630] ;  /* 0x0006300001377983 */ /* 0x000ea80000100800 */
[----:B------:R-:W-:Y:S04]  /*19fc0*/  STL.64 [R1+0x1a0], R4 ;  /* 0x0001a00401007387 */ /* 0x000fe80000100a00 */
[----:B------:R-:W3:Y:S04]  /*19fd0*/  LDL R53, [R1+0x634] ;  /* 0x0006340001357983 */ /* 0x000ee80000100800 */
[----:B------:R0:W-:Y:S04]  /*19fe0*/  STL.64 [R1+0x198], R2 ;  /* 0x0001980201007387 */ /* 0x0001e80000100a00 */
        /* <DEDUP_REMOVED lines=8> */
[----:B0-----:R-:W-:-:S04]  /*1a070*/  IMAD.WIDE R2, R34, 0x2, R32 ;  /* 0x0000000222027825 */ /* 0x001fc800078e0220 */
[--C-:B------:R-:W-:Y:S01]  /*1a080*/  IMAD.WIDE R6, R36, 0x2, R32.reuse ;  /* 0x0000000224067825 */ /* 0x100fe200078e0220 */
[----:B------:R0:W-:Y:S03]  /*1a090*/  STL.64 [R1+0x190], R2 ;  /* 0x0001900201007387 */ /* 0x0001e60000100a00 */
[--C-:B------:R-:W-:Y:S01]  /*1a0a0*/  IMAD.WIDE R4, R38, 0x2, R32.reuse ;  /* 0x0000000226047825 */ /* 0x100fe200078e0220 */
[----:B------:R-:W-:Y:S04]  /*1a0b0*/  STL.64 [R1+0x188], R6 ;  /* 0x0001880601007387 */ /* 0x000fe80000100a00 */
[----:B------:R-:W4:Y:S01]  /*1a0c0*/  LDL R49, [R1+0x6a0] ;  /* 0x0006a00001317983 */ /* 0x000f220000100800 */
[----:B0-----:R-:W-:-:S03]  /*1a0d0*/  IMAD.WIDE R2, R40, 0x2, R32 ;  /* 0x0000000228027825 */ /* 0x001fc600078e0220 */
[----:B------:R0:W-:Y:S04]  /*1a0e0*/  STL.64 [R1+0x180], R4 ;  /* 0x0001800401007387 */ /* 0x0001e80000100a00 */
[----:B------:R-:W4:Y:S04]  /*1a0f0*/  LDL R12, [R1+0x6a4] ;  /* 0x0006a400010c7983 */ /* 0x000f280000100800 */
[----:B------:R1:W-:Y:S04]  /*1a100*/  STL.64 [R1+0x178], R2 ;  /* 0x0001780201007387 */ /* 0x0003e80000100a00 */
[----:B------:R-:W4:Y:S04]  /*1a110*/  LDL R13, [R1+0x6a8] ;  /* 0x0006a800010d7983 */ /* 0x000f280000100800 */
[----:B------:R-:W4:Y:S04]  /*1a120*/  LDL R47, [R1+0x6b8] ;  /* 0x0006b800012f7983 */ /* 0x000f280000100800 */
[----:B------:R-:W4:Y:S04]  /*1a130*/  LDL R45, [R1+0x6d0] ;  /* 0x0006d000012d7983 */ /* 0x000f280000100800 */
[----:B------:R-:W4:Y:S04]  /*1a140*/  LDL R28, [R1+0x6d4] ;  /* 0x0006d400011c7983 */ /* 0x000f280000100800 */
[----:B------:R-:W4:Y:S01]  /*1a150*/  LDL R29, [R1+0x6bc] ;  /* 0x0006bc00011d7983 */ /* 0x000f220000100800 */
[----:B0-----:R-:W-:-:S04]  /*1a160*/  IMAD.WIDE R4, R42, 0x2, R32 ;  /* 0x000000022a047825 */ /* 0x001fc800078e0220 */
[--C-:B-1----:R-:W-:Y:S01]  /*1a170*/  IMAD.WIDE R2, R44, 0x2, R32.reuse ;  /* 0x000000022c027825 */ /* 0x102fe200078e0220 */
[----:B------:R0:W-:Y:S03]  /*1a180*/  STL.64 [R1+0x170], R4 ;  /* 0x0001700401007387 */ /* 0x0001e60000100a00 */
[--C-:B------:R-:W-:Y:S01]  /*1a190*/  IMAD.WIDE R6, R46, 0x2, R32.reuse ;  /* 0x000000022e067825 */ /* 0x100fe200078e0220 */
[----:B------:R1:W-:Y:S04]  /*1a1a0*/  STL.64 [R1+0x168], R2 ;  /* 0x0001680201007387 */ /* 0x0003e80000100a00 */
[----:B------:R1:W-:Y:S01]  /*1a1b0*/  STL.64 [R1+0x160], R6 ;  /* 0x0001600601007387 */ /* 0x0003e20000100a00 */
        /* <DEDUP_REMOVED lines=12> */
[----:B0-----:R-:W-:-:S05]  /*1a280*/  IMAD.WIDE R4, R14, 0x2, R32 ;  /* 0x000000020e047825 */ /* 0x001fca00078e0220 */
[----:B------:R4:W-:Y:S01]  /*1a290*/  STL.64 [R1+0x128], R4 ;  /* 0x0001280401007387 */ /* 0x0009e20000100a00 */
[----:B--2---:R-:W-:-:S05]  /*1a2a0*/  IMAD.WIDE R2, R55, 0x2, R32 ;  /* 0x0000000237027825 */ /* 0x004fca00078e0220 */
[----:B------:R0:W-:Y:S01]  /*1a2b0*/  STL.64 [R1+0x428], R2 ;  /* 0x0004280201007387 */ /* 0x0001e20000100a00 */
[----:B---3--:R-:W-:-:S05]  /*1a2c0*/  IMAD.WIDE R6, R53, 0x2, R32 ;  /* 0x0000000235067825 */ /* 0x008fca00078e0220 */
[----:B------:R1:W-:Y:S01]  /*1a2d0*/  STL.64 [R1+0x460], R6 ;  /* 0x0004600601007387 */ /* 0x0003e20000100a00 */
[----:B----4-:R-:W-:-:S04]  /*1a2e0*/  IMAD.WIDE R4, R8, 0x2, R32 ;  /* 0x0000000208047825 */ /* 0x010fc800078e0220 */
[--C-:B0-----:R-:W-:Y:S01]  /*1a2f0*/  IMAD.WIDE R2, R9, 0x2, R32.reuse ;  /* 0x0000000209027825 */ /* 0x101fe200078e0220 */
[----:B------:R0:W-:Y:S03]  /*1a300*/  STL.64 [R1+0x498], R4 ;  /* 0x0004980401007387 */ /* 0x0001e60000100a00 */
[--C-:B-1----:R-:W-:Y:S01]  /*1a310*/  IMAD.WIDE R6, R10, 0x2, R32.reuse ;  /* 0x000000020a067825 */ /* 0x102fe200078e0220 */
[----:B------:R1:W-:Y:S04]  /*1a320*/  STL.64 [R1+0x4d8], R2 ;  /* 0x0004d80201007387 */ /* 0x0003e80000100a00 */
[----:B------:R2:W-:Y:S01]  /*1a330*/  STL.64 [R1+0x510], R6 ;  /* 0x0005100601007387 */ /* 0x0005e20000100a00 */
[----:B0-----:R-:W-:-:S04]  /*1a340*/  IMAD.WIDE R4, R11, 0x2, R32 ;  /* 0x000000020b047825 */ /* 0x001fc800078e0220 */
[--C-:B-1----:R-:W-:Y:S01]  /*1a350*/  IMAD.WIDE R2, R26, 0x2, R32.reuse ;  /* 0x000000021a027825 */ /* 0x102fe200078e0220 */
[----:B------:R0:W-:Y:S03]  /*1a360*/  STL.64 [R1+0x550], R4 ;  /* 0x0005500401007387 */ /* 0x0001e60000100a00 */
[--C-:B--2---:R-:W-:Y:S01]  /*1a370*/  IMAD.WIDE R6, R27, 0x2, R32.reuse ;  /* 0x000000021b067825 */ /* 0x104fe200078e0220 */
[----:B------:R1:W-:Y:S04]  /*1a380*/  STL.64 [R1+0x588], R2 ;  /* 0x0005880201007387 */ /* 0x0003e80000100a00 */
[----:B------:R-:W-:Y:S01]  /*1a390*/  STL.64 [R1+0x5c0], R6 ;  /* 0x0005c00601007387 */ /* 0x000fe20000100a00 */
[----:B0-----:R-:W-:-:S03]  /*1a3a0*/  IMAD.WIDE R4, R31, 0x2, R32 ;  /* 0x000000021f047825 */ /* 0x001fc600078e0220 */
[----:B------:R-:W2:Y:S01]  /*1a3b0*/  LDL R26, [R1+0x6ac] ;  /* 0x0006ac00011a7983 */ /* 0x000ea20000100800 */
[----:B-1----:R-:W-:-:S03]  /*1a3c0*/  IMAD.WIDE R2, R30, 0x2, R32 ;  /* 0x000000021e027825 */ /* 0x002fc600078e0220 */
[----:B------:R0:W-:Y:S04]  /*1a3d0*/  STL.64 [R1+0x608], R4 ;  /* 0x0006080401007387 */ /* 0x0001e80000100a00 */
[----:B------:R-:W3:Y:S04]  /*1a3e0*/  LDL R27, [R1+0x69c] ;  /* 0x00069c00011b7983 */ /* 0x000ee80000100800 */
[----:B------:R1:W-:Y:S04]  /*1a3f0*/  STL.64 [R1+0x658], R2 ;  /* 0x0006580201007387 */ /* 0x0003e80000100a00 */
[----:B------:R-:W4:Y:S04]  /*1a400*/  LDL R31, [R1+0x694] ;  /* 0x00069400011f7983 */ /* 0x000f280000100800 */
[----:B------:R-:W4:Y:S01]  /*1a410*/  LDL R30, [R1+0x690] ;  /* 0x00069000011e7983 */ /* 0x000f220000100800 */
[----:B0-----:R-:W-:-:S04]  /*1a420*/  IMAD.WIDE R4, R12, 0x2, R32 ;  /* 0x000000020c047825 */ /* 0x001fc800078e0220 */
[----:B-1----:R-:W-:-:S04]  /*1a430*/  IMAD.WIDE R2, R49, 0x2, R32 ;  /* 0x0000000231027825 */ /* 0x002fc800078e0220 */
[--C-:B------:R-:W-:Y:S01]  /*1a440*/  IMAD.WIDE R6, R13, 0x2, R32.reuse ;  /* 0x000000020d067825 */ /* 0x100fe200078e0220 */
[----:B------:R0:W-:Y:S04]  /*1a450*/  STL.64 [R1+0x6b0], R2 ;  /* 0x0006b00201007387 */ /* 0x0001e80000100a00 */
[----:B------:R1:W-:Y:S04]  /*1a460*/  STL.64 [R1+0x6d8], R4 ;  /* 0x0006d80401007387 */ /* 0x0003e80000100a00 */
[----:B------:R1:W-:Y:S01]  /*1a470*/  STL.64 [R1+0x6f0], R6 ;  /* 0x0006f00601007387 */ /* 0x0003e20000100a00 */
[----:B0-----:R-:W-:-:S04]  /*1a480*/  IMAD.WIDE R2, R47, 0x2, R32 ;  /* 0x000000022f027825 */ /* 0x001fc800078e0220 */
[--C-:B-1----:R-:W-:Y:S01]  /*1a490*/  IMAD.WIDE R4, R45, 0x2, R32.reuse ;  /* 0x000000022d047825 */ /* 0x102fe200078e0220 */
[----:B------:R0:W-:Y:S03]  /*1a4a0*/  STL.64 [R1+0x708], R2 ;  /* 0x0007080201007387 */ /* 0x0001e60000100a00 */
[--C-:B------:R-:W-:Y:S01]  /*1a4b0*/  IMAD.WIDE R6, R28, 0x2, R32.reuse ;  /* 0x000000021c067825 */ /* 0x100fe200078e0220 */
[----:B------:R1:W-:Y:S03]  /*1a4c0*/  STL.64 [R1+0x720], R4 ;  /* 0x0007200401007387 */ /* 0x0003e60000100a00 */
[--C-:B0-----:R-:W-:Y:S01]  /*1a4d0*/  IMAD.WIDE R2, R29, 0x2, R32.reuse ;  /* 0x000000021d027825 */ /* 0x101fe200078e0220 */
[----:B-1----:R-:W4:Y:S04]  /*1a4e0*/  LDL R4, [R1+0x680] ;  /* 0x0006800001047983 */ /* 0x002f280000100800 */
[----:B------:R0:W-:Y:S04]  /*1a4f0*/  STL.64 [R1+0x740], R6 ;  /* 0x0007400601007387 */ /* 0x0001e80000100a00 */
[----:B------:R-:W4:Y:S04]  /*1a500*/  LDL R5, [R1+0x67c] ;  /* 0x00067c0001057983 */ /* 0x000f280000100800 */
[----:B------:R1:W-:Y:S04]  /*1a510*/  STL.64 [R1+0x758], R2 ;  /* 0x0007580201007387 */ /* 0x0003e80000100a00 */
[----:B------:R-:W4:Y:S04]  /*1a520*/  LDL R60, [R1+0x678] ;  /* 0x00067800013c7983 */ /* 0x000f280000100800 */
[----:B------:R-:W4:Y:S04]  /*1a530*/  LDL R61, [R1+0x654] ;  /* 0x00065400013d7983 */ /* 0x000f280000100800 */
[----:B------:R-:W4:Y:S04]  /*1a540*/  LDL R59, [R1+0x650] ;  /* 0x00065000013b7983 */ /* 0x000f280000100800 */
[----:B0-----:R-:W4:Y:S04]  /*1a550*/  LDL R6, [R1+0x644] ;  /* 0x0006440001067983 */ /* 0x001f280000100800 */
[----:B------:R-:W4:Y:S04]  /*1a560*/  LDL R7, [R1+0x640] ;  /* 0x0006400001077983 */ /* 0x000f280000100800 */
[----:B-1----:R-:W4:Y:S04]  /*1a570*/  LDL R2, [R1+0x63c] ;  /* 0x00063c0001027983 */ /* 0x002f280000100800 */
        /* <DEDUP_REMOVED lines=12> */
[----:B--2---:R-:W-:-:S04]  /*1a640*/  IMAD.WIDE R16, R26, 0x2, R32 ;  /* 0x000000021a107825 */ /* 0x004fc800078e0220 */
[--C-:B---3--:R-:W-:Y:S01]  /*1a650*/  IMAD.WIDE R26, R27, 0x2, R32.reuse ;  /* 0x000000021b1a7825 */ /* 0x108fe200078e0220 */
[----:B------:R0:W-:Y:S04]  /*1a660*/  STL.64 [R1+0x778], R16 ;  /* 0x0007781001007387 */ /* 0x0001e80000100a00 */
[----:B------:R-:W-:Y:S01]  /*1a670*/  STL.64 [R1+0x790], R26 ;  /* 0x0007901a01007387 */ /* 0x000fe20000100a00 */
[----:B----4-:R-:W-:-:S03]  /*1a680*/  IMAD.WIDE R12, R31, 0x2, R32 ;  /* 0x000000021f0c7825 */ /* 0x010fc600078e0220 */
[----:B------:R-:W2:Y:S01]  /*1a690*/  LDL R49, [R1+0x5b8] ;  /* 0x0005b80001317983 */ /* 0x000ea20000100800 */
[----:B0-----:R-:W-:-:S03]  /*1a6a0*/  IMAD.WIDE R16, R30, 0x2, R32 ;  /* 0x000000021e107825 */ /* 0x001fc600078e0220 */
[----:B------:R0:W-:Y:S04]  /*1a6b0*/  STL.64 [R1+0x7b0], R12 ;  /* 0x0007b00c01007387 */ /* 0x0001e80000100a00 */
[----:B0-----:R-:W3:Y:S04]  /*1a6c0*/  LDL R12, [R1+0x5b4] ;  /* 0x0005b400010c7983 */ /* 0x001ee80000100800 */
[----:B------:R0:W-:Y:S04]  /*1a6d0*/  STL.64 [R1+0x7c8], R16 ;  /* 0x0007c81001007387 */ /* 0x0001e80000100a00 */
[----:B------:R-:W3:Y:S04]  /*1a6e0*/  LDL R13, [R1+0x5b0] ;  /* 0x0005b000010d7983 */ /* 0x000ee80000100800 */
[----:B------:R-:W3:Y:S04]  /*1a6f0*/  LDL R26, [R1+0x5a4] ;  /* 0x0005a400011a7983 */ /* 0x000ee80000100800 */
[----:B------:R-:W3:Y:S04]  /*1a700*/  LDL R27, [R1+0x5a0] ;  /* 0x0005a000011b7983 */ /* 0x000ee80000100800 */
[----:B------:R-:W3:Y:S04]  /*1a710*/  LDL R31, [R1+0x584] ;  /* 0x00058400011f7983 */ /* 0x000ee80000100800 */
[----:B------:R-:W3:Y:S01]  /*1a720*/  LDL R30, [R1+0x580] ;  /* 0x00058000011e7983 */ /* 0x000ee20000100800 */
[----:B0-----:R-:W-:-:S05]  /*1a730*/  IMAD.WIDE R16, R4, 0x2, R32 ;  /* 0x0000000204107825 */ /* 0x001fca00078e0220 */
[----:B------:R0:W-:Y:S01]  /*1a740*/  STL.64 [R1+0x7e8], R16 ;  /* 0x0007e81001007387 */ /* 0x0001e20000100a00 */
[----:B------:R-:W-:-:S05]  /*1a750*/  IMAD.WIDE R4, R5, 0x2, R32 ;  /* 0x0000000205047825 */ /* 0x000fca00078e0220 */
[----:B------:R1:W-:Y:S01]  /*1a760*/  STL.64 [R1+0x808], R4 ;  /* 0x0008080401007387 */ /* 0x0003e20000100a00 */
[----:B0-----:R-:W-:-:S05]  /*1a770*/  IMAD.WIDE R16, R60, 0x2, R32 ;  /* 0x000000023c107825 */ /* 0x001fca00078e0220 */
[----:B------:R0:W-:Y:S01]  /*1a780*/  STL.64 [R1+0x820], R16 ;  /* 0x0008201001007387 */ /* 0x0001e20000100a00 */
[----:B-1----:R-:W-:-:S04]  /*1a790*/  IMAD.WIDE R4, R61, 0x2, R32 ;  /* 0x000000023d047825 */ /* 0x002fc800078e0220 */
[--C-:B------:R-:W-:Y:S01]  /*1a7a0*/  IMAD.WIDE R60, R6, 0x2, R32.reuse ;  /* 0x00000002063c7825 */ /* 0x100fe200078e0220 */
[----:B------:R1:W-:Y:S03]  /*1a7b0*/  STL.64 [R1+0x840], R4 ;  /* 0x0008400401007387 */ /* 0x0003e60000100a00 */
[----:B0-----:R-:W-:-:S05]  /*1a7c0*/  IMAD.WIDE R16, R59, 0x2, R32 ;  /* 0x000000023b107825 */ /* 0x001fca00078e0220 */
[----:B------:R0:W-:Y:S01]  /*1a7d0*/  STL.64 [R1+0x858], R16 ;  /* 0x0008581001007387 */ /* 0x0001e20000100a00 */
[----:B-1----:R-:W-:-:S03]  /*1a7e0*/  IMAD.WIDE R4, R7, 0x2, R32 ;  /* 0x0000000207047825 */ /* 0x002fc600078e0220 */
[----:B------:R-:W-:Y:S01]  /*1a7f0*/  STL.64 [R1+0x878], R60 ;  /* 0x0008783c01007387 */ /* 0x000fe20000100a00 */
[----:B------:R-:W-:-:S03]  /*1a800*/  IMAD.WIDE R6, R3, 0x2, R32 ;  /* 0x0000000203067825 */ /* 0x000fc600078e0220 */
[----:B------:R1:W-:Y:S01]  /*1a810*/  STL.64 [R1+0x890], R4 ;  /* 0x0008900401007387 */ /* 0x0003e20000100a00 */
[----:B0-----:R-:W-:-:S04]  /*1a820*/  IMAD.WIDE R16, R2, 0x2, R32 ;  /* 0x0000000202107825 */ /* 0x001fc800078e0220 */
[--C-:B------:R-:W-:Y:S01]  /*1a830*/  IMAD.WIDE R2, R55, 0x2, R32.reuse ;  /* 0x0000000237027825 */ /* 0x100fe200078e0220 */
[----:B------:R-:W-:Y:S03]  /*1a840*/  STL.64 [R1+0x8b0], R16 ;  /* 0x0008b01001007387 */ /* 0x000fe60000100a00 */
[--C-:B-1----:R-:W-:Y:S01]  /*1a850*/  IMAD.WIDE R4, R57, 0x2, R32.reuse ;  /* 0x0000000239047825 */ /* 0x102fe200078e0220 */
[----:B------:R0:W-:Y:S04]  /*1a860*/  STL.64 [R1+0x8d0], R6 ;  /* 0x0008d00601007387 */ /* 0x0001e80000100a00 */
        /* <DEDUP_REMOVED lines=16> */
[----:B------:R-:W-:Y:S03]  /*1a970*/  STL.64 [R1+0x9d8], R6 ;  /* 0x0009d80601007387 */ /* 0x000fe60000100a00 */
[--C-:B------:R-:W-:Y:S01]  /*1a980*/  IMAD.WIDE R2, R29, 0x2, R32.reuse ;  /* 0x000000021d027825 */ /* 0x100fe200078e0220 */
[----:B------:R-:W4:Y:S04]  /*1a990*/  LDL R47, [R1+0x57c] ;  /* 0x00057c00012f7983 */ /* 0x000f280000100800 */
[----:B------:R-:W-:Y:S04]  /*1a9a0*/  STL.64 [R1+0x9f0], R4 ;  /* 0x0009f00401007387 */ /* 0x000fe80000100a00 */
[----:B------:R-:W4:Y:S04]  /*1a9b0*/  LDL R45, [R1+0x578] ;  /* 0x00057800012d7983 */ /* 0x000f280000100800 */
[----:B------:R2:W-:Y:S04]  /*1a9c0*/  STL.64 [R1+0xa10], R2 ;  /* 0x000a100201007387 */ /* 0x0005e80000100a00 */
[----:B------:R-:W4:Y:S04]  /*1a9d0*/  LDL R28, [R1+0x574] ;  /* 0x00057400011c7983 */ /* 0x000f280000100800 */
[----:B------:R-:W4:Y:S01]  /*1a9e0*/  LDL R29, [R1+0x570] ;  /* 0x00057000011d7983 */ /* 0x000f220000100800 */
[----:B--2---:R-:W-:-:S05]  /*1a9f0*/  IMAD.WIDE R2, R49, 0x2, R32 ;  /* 0x0000000231027825 */ /* 0x004fca00078e0220 */
[----:B------:R0:W-:Y:S01]  /*1aa00*/  STL.64 [R1+0xa28], R2 ;  /* 0x000a280201007387 */ /* 0x0001e20000100a00 */
[----:B---3--:R-:W-:-:S05]  /*1aa10*/  IMAD.WIDE R4, R12, 0x2, R32 ;  /* 0x000000020c047825 */ /* 0x008fca00078e0220 */
[----:B------:R1:W-:Y:S01]  /*1aa20*/  STL.64 [R1+0xa48], R4 ;  /* 0x000a480401007387 */ /* 0x0003e20000100a00 */
[----:B------:R-:W-:-:S04]  /*1aa30*/  IMAD.WIDE R6, R13, 0x2, R32 ;  /* 0x000000020d067825 */ /* 0x000fc800078e0220 */
[--C-:B0-----:R-:W-:Y:S01]  /*1aa40*/  IMAD.WIDE R2, R26, 0x2, R32.reuse ;  /* 0x000000021a027825 */ /* 0x101fe200078e0220 */
[----:B------:R0:W-:Y:S03]  /*1aa50*/  STL.64 [R1+0xa68], R6 ;  /* 0x000a680601007387 */ /* 0x0001e60000100a00 */
[--C-:B-1----:R-:W-:Y:S01]  /*1aa60*/  IMAD.WIDE R4, R27, 0x2, R32.reuse ;  /* 0x000000021b047825 */ /* 0x102fe200078e0220 */
[----:B------:R1:W-:Y:S04]  /*1aa70*/  STL.64 [R1+0xa80], R2 ;  /* 0x000a800201007387 */ /* 0x0003e80000100a00 */
[----:B------:R2:W-:Y:S01]  /*1aa80*/  STL.64 [R1+0xaa0], R4 ;  /* 0x000aa00401007387 */ /* 0x0005e20000100a00 */
[----:B0-----:R-:W-:-:S04]  /*1aa90*/  IMAD.WIDE R6, R31, 0x2, R32 ;  /* 0x000000021f067825 */ /* 0x001fc800078e0220 */
[--C-:B-1----:R-:W-:Y:S01]  /*1aaa0*/  IMAD.WIDE R2, R30, 0x2, R32.reuse ;  /* 0x000000021e027825 */ /* 0x102fe200078e0220 */
[----:B--2---:R-:W2:Y:S04]  /*1aab0*/  LDL R4, [R1+0x54c] ;  /* 0x00054c0001047983 */ /* 0x004ea80000100800 */
[----:B------:R0:W-:Y:S04]  /*1aac0*/  STL.64 [R1+0xab8], R6 ;  /* 0x000ab80601007387 */ /* 0x0001e80000100a00 */
[----:B------:R-:W3:Y:S04]  /*1aad0*/  LDL R5, [R1+0x548] ;  /* 0x0005480001057983 */ /* 0x000ee80000100800 */
[----:B------:R1:W-:Y:S04]  /*1aae0*/  STL.64 [R1+0xad8], R2 ;  /* 0x000ad80201007387 */ /* 0x0003e80000100a00 */
[----:B------:R-:W3:Y:S04]  /*1aaf0*/  LDL R60, [R1+0x544] ;  /* 0x00054400013c7983 */ /* 0x000ee80000100800 */
[----:B------:R-:W3:Y:S04]  /*1ab00*/  LDL R61, [R1+0x540] ;  /* 0x00054000013d7983 */ /* 0x000ee80000100800 */
[----:B------:R-:W3:Y:S04]  /*1ab10*/  LDL R59, [R1+0x53c] ;  /* 0x00053c00013b7983 */ /* 0x000ee80000100800 */
[----:B0-----:R-:W3:Y:S04]  /*1ab20*/  LDL R6, [R1+0x538] ;  /* 0x0005380001067983 */ /* 0x001ee80000100800 */
[----:B------:R-:W3:Y:S04]  /*1ab30*/  LDL R7, [R1+0x524] ;  /* 0x0005240001077983 */ /* 0x000ee80000100800 */
[----:B-1----:R-:W3:Y:S04]  /*1ab40*/  LDL R2, [R1+0x520] ;  /* 0x0005200001027983 */ /* 0x002ee80000100800 */
[----:B------:R-:W3:Y:S04]  /*1ab50*/  LDL R3, [R1+0x50c] ;  /* 0x00050c0001037983 */ /* 0x000ee80000100800 */
        /* <DEDUP_REMOVED lines=10> */
[----:B------:R-:W3:Y:S01]  /*1ac00*/  LDL R30, [R1+0x4c0] ;  /* 0x0004c000011e7983 */ /* 0x000ee20000100800 */
[----:B----4-:R-:W-:-:S05]  /*1ac10*/  IMAD.WIDE R12, R47, 0x2, R32 ;  /* 0x000000022f0c7825 */ /* 0x010fca00078e0220 */
[----:B------:R0:W-:Y:S01]  /*1ac20*/  STL.64 [R1+0xaf0], R12 ;  /* 0x000af00c01007387 */ /* 0x0001e20000100a00 */
[----:B------:R-:W-:-:S05]  /*1ac30*/  IMAD.WIDE R16, R45, 0x2, R32 ;  /* 0x000000022d107825 */ /* 0x000fca00078e0220 */
[----:B------:R1:W-:Y:S01]  /*1ac40*/  STL.64 [R1+0xb10], R16 ;  /* 0x000b101001007387 */ /* 0x0003e20000100a00 */
[----:B0-----:R-:W-:-:S03]  /*1ac50*/  IMAD.WIDE R12, R28, 0x2, R32 ;  /* 0x000000021c0c7825 */ /* 0x001fc600078e0220 */
[----:B------:R-:W4:Y:S04]  /*1ac60*/  LDL R49, [R1+0x4a4] ;  /* 0x0004a40001317983 */ /* 0x000f280000100800 */
[----:B------:R0:W-:Y:S01]  /*1ac70*/  STL.64 [R1+0xb30], R12 ;  /* 0x000b300c01007387 */ /* 0x0001e20000100a00 */
[----:B-1----:R-:W-:-:S03]  /*1ac80*/  IMAD.WIDE R16, R29, 0x2, R32 ;  /* 0x000000021d107825 */ /* 0x002fc600078e0220 */
[----:B0-----:R-:W4:Y:S04]  /*1ac90*/  LDL R12, [R1+0x4a0] ;  /* 0x0004a000010c7983 */ /* 0x001f280000100800 */
[----:B------:R2:W-:Y:S04]  /*1aca0*/  STL.64 [R1+0xb48], R16 ;  /* 0x000b481001007387 */ /* 0x0005e80000100a00 */
[----:B------:R-:W4:Y:S04]  /*1acb0*/  LDL R13, [R1+0x494] ;  /* 0x00049400010d7983 */ /* 0x000f280000100800 */
[----:B------:R-:W4:Y:S04]  /*1acc0*/  LDL R47, [R1+0x490] ;  /* 0x00049000012f7983 */ /* 0x000f280000100800 */
[----:B------:R-:W4:Y:S04]  /*1acd0*/  LDL R45, [R1+0x48c] ;  /* 0x00048c00012d7983 */ /* 0x000f280000100800 */
[----:B------:R-:W4:Y:S04]  /*1ace0*/  LDL R28, [R1+0x488] ;  /* 0x00048800011c7983 */ /* 0x000f280000100800 */
[----:B------:R-:W4:Y:S01]  /*1acf0*/  LDL R29, [R1+0x47c] ;  /* 0x00047c00011d7983 */ /* 0x000f220000100800 */
[----:B--2---:R-:W-:-:S05]  /*1ad00*/  IMAD.WIDE R16, R4, 0x2, R32 ;  /* 0x0000000204107825 */ /* 0x004fca00078e0220 */
[----:B------:R0:W-:Y:S01]  /*1ad10*/  STL.64 [R1+0xb68], R16 ;  /* 0x000b681001007387 */ /* 0x0001e20000100a00 */
[----:B---3--:R-:W-:-:S05]  /*1ad20*/  IMAD.WIDE R4, R5, 0x2, R32 ;  /* 0x0000000205047825 */ /* 0x008fca00078e0220 */
        /* <DEDUP_REMOVED lines=22> */
[--C-:B--2---:R-:W-:Y:S01]  /*1ae90*/  IMAD.WIDE R2, R9, 0x2, R32.reuse ;  /* 0x0000000209027825 */ /* 0x104fe200078e0220 */
        /* <DEDUP_REMOVED lines=10> */
[----:B------:R-:W-:Y:S03]  /*1af40*/  STL.64 [R1+0xd58], R6 ;  /* 0x000d580601007387 */ /* 0x000fe60000100a00 */
[--C-:B--2---:R-:W-:Y:S01]  /*1af50*/  IMAD.WIDE R2, R30, 0x2, R32.reuse ;  /* 0x000000021e027825 */ /* 0x104fe200078e0220 */
[----:B------:R-:W2:Y:S04]  /*1af60*/  LDL R26, [R1+0x478] ;  /* 0x00047800011a7983 */ /* 0x000ea80000100800 */
[----:B------:R-:W-:Y:S04]  /*1af70*/  STL.64 [R1+0xd78], R4 ;  /* 0x000d780401007387 */ /* 0x000fe80000100a00 */
[----:B------:R-:W3:Y:S04]  /*1af80*/  LDL R27, [R1+0x45c] ;  /* 0x00045c00011b7983 */ /* 0x000ee80000100800 */
[----:B------:R4:W-:Y:S04]  /*1af90*/  STL.64 [R1+0xd98], R2 ;  /* 0x000d980201007387 */ /* 0x0009e80000100a00 */
[----:B------:R-:W3:Y:S04]  /*1afa0*/  LDL R31, [R1+0x458] ;  /* 0x00045800011f7983 */ /* 0x000ee80000100800 */
[----:B------:R-:W3:Y:S01]  /*1afb0*/  LDL R30, [R1+0x454] ;  /* 0x00045400011e7983 */ /* 0x000ee20000100800 */
[----:B----4-:R-:W-:-:S04]  /*1afc0*/  IMAD.WIDE R2, R49, 0x2, R32 ;  /* 0x0000000231027825 */ /* 0x010fc800078e0220 */
[--C-:B------:R-:W-:Y:S01]  /*1afd0*/  IMAD.WIDE R4, R12, 0x2, R32.reuse ;  /* 0x000000020c047825 */ /* 0x100fe200078e0220 */
[----:B------:R0:W-:Y:S04]  /*1afe0*/  STL.64 [R1+0xdb0], R2 ;  /* 0x000db00201007387 */ /* 0x0001e80000100a00 */
        /* <DEDUP_REMOVED lines=9> */
[----:B----4-:R-:W4:Y:S04]  /*1b080*/  LDL R4, [R1+0x450] ;  /* 0x0004500001047983 */ /* 0x010f280000100800 */
        /* <DEDUP_REMOVED lines=25> */
[----:B------:R-:W-:-:S03]  /*1b220*/  IMAD.WIDE R12, R31, 0x2, R32 ;  /* 0x000000021f0c7825 */ /* 0x000fc600078e0220 */
        /* <DEDUP_REMOVED lines=35> */
[--C-:B----4-:R-:W-:Y:S01]  /*1b460*/  IMAD.WIDE R2, R9, 0x2, R32.reuse ;  /* 0x0000000209027825 */ /* 0x110fe200078e0220 */
        /* <DEDUP_REMOVED lines=10> */
[----:B------:R-:W-:Y:S03]  /*1b510*/  STL.64 [R1+0x10d0], R6 ;  /* 0x0010d00601007387 */ /* 0x000fe60000100a00 */
[--C-:B----4-:R-:W-:Y:S01]  /*1b520*/  IMAD.WIDE R2, R29, 0x2, R32.reuse ;  /* 0x000000021d027825 */ /* 0x110fe200078e0220 */
        /* <DEDUP_REMOVED lines=137> */
[----:B------:R-:W-:-:S03]  /*1bdc0*/  IMAD.WIDE R26, R31, 0x2, R32 ;  /* 0x000000021f1a7825 */ /* 0x000fc600078e0220 */
[----:B------:R-:W2:Y:S01]  /*1bdd0*/  LDL R13, [R1+0x2dc] ;  /* 0x0002dc00010d7983 */ /* 0x000ea20000100800 */
[----:B0-----:R-:W-:-:S03]  /*1bde0*/  IMAD.WIDE R16, R30, 0x2, R32 ;  /* 0x000000021e107825 */ /* 0x001fc600078e0220 */
[----:B------:R0:W-:Y:S04]  /*1bdf0*/  STL.64 [R1+0x15a0], R26 ;  /* 0x0015a01a01007387 */ /* 0x0001e80000100a00 */
[----:B-1----:R-:W2:Y:S04]  /*1be00*/  LDL R28, [R1+0x2d8] ;  /* 0x0002d800011c7983 */ /* 0x002ea80000100800 */
[----:B------:R4:W-:Y:S04]  /*1be10*/  STL.64 [R1+0x15c0], R16 ;  /* 0x0015c01001007387 */ /* 0x0009e80000100a00 */
[----:B------:R-:W2:Y:S04]  /*1be20*/  LDL R29, [R1+0x2d4] ;  /* 0x0002d400011d7983 */ /* 0x000ea80000100800 */
[----:B0-----:R-:W2:Y:S04]  /*1be30*/  LDL R26, [R1+0x2d0] ;  /* 0x0002d000011a7983 */ /* 0x001ea80000100800 */
[----:B------:R-:W2:Y:S04]  /*1be40*/  LDL R27, [R1+0x2cc] ;  /* 0x0002cc00011b7983 */ /* 0x000ea80000100800 */
[----:B------:R-:W2:Y:S04]  /*1be50*/  LDL R31, [R1+0x2c8] ;  /* 0x0002c800011f7983 */ /* 0x000ea80000100800 */
[----:B------:R-:W2:Y:S01]  /*1be60*/  LDL R30, [R1+0x2c4] ;  /* 0x0002c400011e7983 */ /* 0x000ea20000100800 */
        /* <DEDUP_REMOVED lines=36> */
[----:B------:R-:W-:Y:S04]  /*1c0b0*/  STL.64 [R1+0x2bf0], R6 ;  /* 0x002bf00601007387 */ /* 0x000fe80000100a00 */
[----:B------:R-:W3:Y:S01]  /*1c0c0*/  LDL R53, [R1+0x2c0] ;  /* 0x0002c00001357983 */ /* 0x000ee20000100800 */
[----:B----4-:R-:W-:-:S03]  /*1c0d0*/  IMAD.WIDE R2, R45, 0x2, R32 ;  /* 0x000000022d027825 */ /* 0x010fc600078e0220 */
[----:B------:R-:W-:Y:S04]  /*1c0e0*/  STL.64 [R1+0x2c10], R4 ;  /* 0x002c100401007387 */ /* 0x000fe80000100a00 */
[----:B------:R-:W4:Y:S04]  /*1c0f0*/  LDL R49, [R1+0x2bc] ;  /* 0x0002bc0001317983 */ /* 0x000f280000100800 */
[----:B------:R2:W-:Y:S04]  /*1c100*/  STL.64 [R1+0x2c30], R2 ;  /* 0x002c300201007387 */ /* 0x0005e80000100a00 */
[----:B------:R-:W4:Y:S04]  /*1c110*/  LDL R47, [R1+0x2b8] ;  /* 0x0002b800012f7983 */ /* 0x000f280000100800 */
[----:B------:R-:W4:Y:S01]  /*1c120*/  LDL R45, [R1+0x2b4] ;  /* 0x0002b400012d7983 */ /* 0x000f220000100800 */
[----:B--2---:R-:W-:-:S04]  /*1c130*/  IMAD.WIDE R2, R13, 0x2, R32 ;  /* 0x000000020d027825 */ /* 0x004fc800078e0220 */
        /* <DEDUP_REMOVED lines=13> */
[----:B------:R-:W2:Y:S04]  /*1c210*/  LDL R5, [R1+0x2ac] ;  /* 0x0002ac0001057983 */ /* 0x000ea80000100800 */
[----:B------:R1:W-:Y:S04]  /*1c220*/  STL.64 [R1+0x2d10], R2 ;  /* 0x002d100201007387 */ /* 0x0003e80000100a00 */
[----:B------:R-:W2:Y:S04]  /*1c230*/  LDL R60, [R1+0x2a8] ;  /* 0x0002a800013c7983 */ /* 0x000ea80000100800 */
[----:B------:R-:W2:Y:S04]  /*1c240*/  LDL R61, [R1+0x2a4] ;  /* 0x0002a400013d7983 */ /* 0x000ea80000100800 */
[----:B0-----:R-:W2:Y:S04]  /*1c250*/  LDL R6, [R1+0x2a0] ;  /* 0x0002a00001067983 */ /* 0x001ea80000100800 */
[----:B------:R-:W2:Y:S04]  /*1c260*/  LDL R7, [R1+0x29c] ;  /* 0x00029c0001077983 */ /* 0x000ea80000100800 */
[----:B-1----:R-:W2:Y:S04]  /*1c270*/  LDL R2, [R1+0x298] ;  /* 0x0002980001027983 */ /* 0x002ea80000100800 */
        /* <DEDUP_REMOVED lines=12> */
[----:B------:R-:W2:Y:S01]  /*1c340*/  LDL R30, [R1+0x264] ;  /* 0x00026400011e7983 */ /* 0x000ea20000100800 */
[----:B---3--:R-:W-:-:S05]  /*1c350*/  IMAD.WIDE R16, R53, 0x2, R32 ;  /* 0x0000000235107825 */ /* 0x008fca00078e0220 */
[----:B------:R4:W-:Y:S02]  /*1c360*/  STL.64 [R1+0x2d30], R16 ;  /* 0x002d301001007387 */ /* 0x0009e40000100a00 */
[----:B----4-:R-:W-:-:S05]  /*1c370*/  IMAD.WIDE R16, R49, 0x2, R32 ;  /* 0x0000000231107825 */ /* 0x010fca00078e0220 */
[----:B------:R0:W-:Y:S02]  /*1c380*/  STL.64 [R1+0x2d50], R16 ;  /* 0x002d501001007387 */ /* 0x0001e40000100a00 */
[----:B0-----:R-:W-:-:S05]  /*1c390*/  IMAD.WIDE R16, R47, 0x2, R32 ;  /* 0x000000022f107825 */ /* 0x001fca00078e0220 */
[----:B------:R0:W-:Y:S04]  /*1c3a0*/  STL.64 [R1+0x2d70], R16 ;  /* 0x002d701001007387 */ /* 0x0001e80000100a00 */
[----:B------:R-:W3:Y:S04]  /*1c3b0*/  LDL R59, [R1+0x250] ;  /* 0x00025000013b7983 */ /* 0x000ee80000100800 */
[----:B------:R-:W4:Y:S01]  /*1c3c0*/  LDL R57, [R1+0x24c] ;  /* 0x00024c0001397983 */ /* 0x000f220000100800 */
[----:B0-----:R-:W-:-:S05]  /*1c3d0*/  IMAD.WIDE R16, R45, 0x2, R32 ;  /* 0x000000022d107825 */ /* 0x001fca00078e0220 */
[----:B------:R2:W-:Y:S04]  /*1c3e0*/  STL.64 [R1+0x2d90], R16 ;  /* 0x002d901001007387 */ /* 0x0005e80000100a00 */
[----:B------:R-:W3:Y:S04]  /*1c3f0*/  LDL R55, [R1+0x248] ;  /* 0x0002480001377983 */ /* 0x000ee80000100800 */
[----:B------:R-:W3:Y:S04]  /*1c400*/  LDL R53, [R1+0x244] ;  /* 0x0002440001357983 */ /* 0x000ee80000100800 */
[----:B------:R-:W3:Y:S04]  /*1c410*/  LDL R49, [R1+0x240] ;  /* 0x0002400001317983 */ /* 0x000ee80000100800 */
[----:B------:R-:W3:Y:S04]  /*1c420*/  LDL R47, [R1+0x23c] ;  /* 0x00023c00012f7983 */ /* 0x000ee80000100800 */
[----:B------:R-:W3:Y:S01]  /*1c430*/  LDL R45, [R1+0x238] ;  /* 0x00023800012d7983 */ /* 0x000ee20000100800 */
[----:B--2---:R-:W-:-:S05]  /*1c440*/  IMAD.WIDE R16, R4, 0x2, R32 ;  /* 0x0000000204107825 */ /* 0x004fca00078e0220 */
[----:B------:R0:W-:Y:S01]  /*1c450*/  STL.64 [R1+0x2db0], R16 ;  /* 0x002db01001007387 */ /* 0x0001e20000100a00 */
[----:B------:R-:W-:-:S03]  /*1c460*/  IMAD.WIDE R4, R5, 0x2, R32 ;  /* 0x0000000205047825 */ /* 0x000fc600078e0220 */
[----:B0-----:R-:W2:Y:S04]  /*1c470*/  LDL.LU.64 R16, [R1+0x4570] ;  /* 0x0045700001107983 */ /* 0x001ea80000300a00 */
[----:B------:R0:W-:Y:S02]  /*1c480*/  STL.64 [R1+0x2dd0], R4 ;  /* 0x002dd00401007387 */ /* 0x0001e40000100a00 */
[----:B0-----:R-:W-:-:S04]  /*1c490*/  IMAD.WIDE R4, R60, 0x2, R32 ;  /* 0x000000023c047825 */ /* 0x001fc800078e0220 */
[--C-:B------:R-:W-:Y:S01]  /*1c4a0*/  IMAD.WIDE R60, R61, 0x2, R32.reuse ;  /* 0x000000023d3c7825 */ /* 0x100fe200078e0220 */
[----:B------:R0:W-:Y:S04]  /*1c4b0*/  STL.64 [R1+0x2df0], R4 ;  /* 0x002df00401007387 */ /* 0x0001e80000100a00 */
        /* <DEDUP_REMOVED lines=20> */
[----:B0-----:R-:W3:Y:S04]  /*1c600*/  LDL.LU.64 R8, [R1+0x4548] ;  /* 0x0045480001087983 */ /* 0x001ee80000300a00 */
        /* <DEDUP_REMOVED lines=11> */
[----:B0-----:R-:W-:-:S05]  /*1c6c0*/  IMAD.WIDE R28, R26, 0x2, R32 ;  /* 0x000000021a1c7825 */ /* 0x001fca00078e0220 */
[----:B------:R0:W-:Y:S04]  /*1c6d0*/  STL.64 [R1+0x2fb0], R28 ;  /* 0x002fb01c01007387 */ /* 0x0001e80000100a00 */
[----:B0-----:R-:W3:Y:S01]  /*1c6e0*/  LDL.LU.64 R28, [R1+0x4530] ;  /* 0x00453000011c7983 */ /* 0x001ee20000300a00 */
[----:B------:R-:W-:-:S05]  /*1c6f0*/  IMAD.WIDE R26, R27, 0x2, R32 ;  /* 0x000000021b1a7825 */ /* 0x000fca00078e0220 */
[----:B------:R0:W-:Y:S02]  /*1c700*/  STL.64 [R1+0x2fd0], R26 ;  /* 0x002fd01a01007387 */ /* 0x0001e40000100a00 */
[----:B0-----:R-:W-:-:S04]  /*1c710*/  IMAD.WIDE R26, R31, 0x2, R32 ;  /* 0x000000021f1a7825 */ /* 0x001fc800078e0220 */
[--C-:B------:R-:W-:Y:S01]  /*1c720*/  IMAD.WIDE R30, R30, 0x2, R32.reuse ;  /* 0x000000021e1e7825 */ /* 0x100fe200078e0220 */
[----:B------:R0:W-:Y:S04]  /*1c730*/  STL.64 [R1+0x2ff0], R26 ;  /* 0x002ff01a01007387 */ /* 0x0001e80000100a00 */
[----:B0-----:R-:W4:Y:S04]  /*1c740*/  LDL.LU.64 R26, [R1+0x4528] ;  /* 0x00452800011a7983 */ /* 0x001f280000300a00 */
[----:B------:R2:W-:Y:S02]  /*1c750*/  STL.64 [R1+0x3010], R30 ;  /* 0x0030101e01007387 */ /* 0x0005e40000100a00 */
[----:B--2---:R-:W-:-:S05]  /*1c760*/  IMAD.WIDE R30, R2, 0x2, R32 ;  /* 0x00000002021e7825 */ /* 0x004fca00078e0220 */
[----:B------:R3:W-:Y:S02]  /*1c770*/  STL.64 [R1+0x3030], R30 ;  /* 0x0030301e01007387 */ /* 0x0007e40000100a00 */
[----:B---3--:R-:W-:-:S05]  /*1c780*/  IMAD.WIDE R30, R28, 0x2, R32 ;  /* 0x000000021c1e7825 */ /* 0x008fca00078e0220 */
[----:B------:R0:W-:Y:S04]  /*1c790*/  STL.64 [R1+0x3050], R30 ;  /* 0x0030501e01007387 */ /* 0x0001e80000100a00 */
[----:B0-----:R-:W2:Y:S02]  /*1c7a0*/  LDL.LU R31, [R1+0x4524] ;  /* 0x00452400011f7983 */ /* 0x001ea40000300800 */
[----:B--2---:R-:W-:-:S05]  /*1c7b0*/  IMAD.WIDE R30, R31, 0x2, R32 ;  /* 0x000000021f1e7825 */ /* 0x004fca00078e0220 */
[----:B------:R0:W-:Y:S04]  /*1c7c0*/  STL.64 [R1+0x3070], R30 ;  /* 0x0030701e01007387 */ /* 0x0001e80000100a00 */
[----:B0-----:R-:W2:Y:S02]  /*1c7d0*/  LDL.LU R30, [R1+0x4520] ;  /* 0x00452000011e7983 */ /* 0x001ea40000300800 */
[----:B--2---:R-:W-:-:S05]  /*1c7e0*/  IMAD.WIDE R30, R30, 0x2, R32 ;  /* 0x000000021e1e7825 */ /* 0x004fca00078e0220 */
[----:B------:R0:W-:Y:S02]  /*1c7f0*/  STL.64 [R1+0x3090], R30 ;  /* 0x0030901e01007387 */ /* 0x0001e40000100a00 */
[----:B0-----:R-:W-:-:S05]  /*1c800*/  IMAD.WIDE R30, R59, 0x2, R32 ;  /* 0x000000023b1e7825 */ /* 0x001fca00078e0220 */
[----:B------:R4:W-:Y:S04]  /*1c810*/  STL.64 [R1+0x30b0], R30 ;  /* 0x0030b01e01007387 */ /* 0x0009e80000100a00 */
[----:B------:R-:W2:Y:S01]  /*1c820*/  LDL R2, [R1+0x364] ;  /* 0x0003640001027983 */ /* 0x000ea20000100800 */
[----:B----4-:R-:W-:-:S05]  /*1c830*/  IMAD.WIDE R30, R57, 0x2, R32 ;  /* 0x00000002391e7825 */ /* 0x010fca00078e0220 */
[----:B------:R0:W-:Y:S02]  /*1c840*/  STL.64 [R1+0x30d0], R30 ;  /* 0x0030d01e01007387 */ /* 0x0001e40000100a00 */
[----:B0-----:R-:W-:-:S05]  /*1c850*/  IMAD.WIDE R30, R55, 0x2, R32 ;  /* 0x00000002371e7825 */ /* 0x001fca00078e0220 */
        /* <DEDUP_REMOVED lines=12> */
[----:B------:R0:W-:Y:S04]  /*1c920*/  STL.64 [R1+0x31b0], R30 ;  /* 0x0031b01e01007387 */ /* 0x0001e80000100a00 */
[----:B0-----:R-:W3:Y:S04]  /*1c930*/  LDL.LU.64 R30, [R1+0x4518] ;  /* 0x00451800011e7983 */ /* 0x001ee80000300a00 */
[----:B------:R0:W-:Y:S02]  /*1c940*/  STL.64 [R1+0x4498], R26 ;  /* 0x0044981a01007387 */ /* 0x0001e40000100a00 */
[----:B0-----:R-:W-:-:S05]  /*1c950*/  IMAD.WIDE R26, R25, 0x2, R32 ;  /* 0x00000002191a7825 */ /* 0x001fca00078e0220 */
[----:B------:R0:W-:Y:S04]  /*1c960*/  STL.64 [R1+0x31d0], R26 ;  /* 0x0031d01a01007387 */ /* 0x0001e80000100a00 */
[----:B------:R1:W-:Y:S01]  /*1c970*/  STL.64 [R1+0x44a8], R28 ;  /* 0x0044a81c01007387 */ /* 0x0003e20000100a00 */
[----:B0-----:R-:W-:-:S04]  /*1c980*/  IMAD.WIDE R26, R29, 0x2, R32 ;  /* 0x000000021d1a7825 */ /* 0x001fc800078e0220 */
[--C-:B-1----:R-:W-:Y:S01]  /*1c990*/  IMAD.WIDE R28, R15, 0x2, R32.reuse ;  /* 0x000000020f1c7825 */ /* 0x102fe200078e0220 */
        /* <DEDUP_REMOVED lines=13> */
[----:B------:R1:W-:Y:S04]  /*1ca70*/  STL.64 [R1+0x44b0], R12 ;  /* 0x0044b00c01007387 */ /* 0x0003e80000100a00 */
[----:B------:R-:W-:Y:S01]  /*1ca80*/  STL.64 [R1+0x32d0], R28 ;  /* 0x0032d01c01007387 */ /* 0x000fe20000100a00 */
[----:B0-----:R-:W-:-:S04]  /*1ca90*/  IMAD.WIDE R26, R12, 0x2, R32 ;  /* 0x000000020c1a7825 */ /* 0x001fc800078e0220 */
[--C-:B-1----:R-:W-:Y:S01]  /*1caa0*/  IMAD.WIDE R12, R11, 0x2, R32.reuse ;  /* 0x000000020b0c7825 */ /* 0x102fe200078e0220 */
[----:B------:R0:W-:Y:S04]  /*1cab0*/  STL.64 [R1+0x32f0], R26 ;  /* 0x0032f01a01007387 */ /* 0x0001e80000100a00 */
[----:B------:R1:W-:Y:S04]  /*1cac0*/  STL.64 [R1+0x44b8], R10 ;  /* 0x0044b80a01007387 */ /* 0x0003e80000100a00 */
[----:B------:R4:W-:Y:S01]  /*1cad0*/  STL.64 [R1+0x3310], R12 ;  /* 0x0033100c01007387 */ /* 0x0009e20000100a00 */
[----:B0-----:R-:W-:-:S04]  /*1cae0*/  IMAD.WIDE R26, R10, 0x2, R32 ;  /* 0x000000020a1a7825 */ /* 0x001fc800078e0220 */
[--C-:B-1----:R-:W-:Y:S01]  /*1caf0*/  IMAD.WIDE R10, R8, 0x2, R32.reuse ;  /* 0x00000002080a7825 */ /* 0x102fe200078e0220 */
[----:B------:R-:W-:Y:S03]  /*1cb00*/  STL.64 [R1+0x3330], R26 ;  /* 0x0033301a01007387 */ /* 0x000fe60000100a00 */
[--C-:B----4-:R-:W-:Y:S01]  /*1cb10*/  IMAD.WIDE R12, R9, 0x2, R32.reuse ;  /* 0x00000002090c7825 */ /* 0x110fe200078e0220 */
[----:B------:R0:W-:Y:S04]  /*1cb20*/  STL.64 [R1+0x44c0], R8 ;  /* 0x0044c00801007387 */ /* 0x0001e80000100a00 */
[----:B------:R1:W-:Y:S04]  /*1cb30*/  STL.64 [R1+0x3350], R12 ;  /* 0x0033500c01007387 */ /* 0x0003e80000100a00 */
[----:B------:R4:W-:Y:S01]  /*1cb40*/  STL.64 [R1+0x3370], R10 ;  /* 0x0033700a01007387 */ /* 0x0009e20000100a00 */
[----:B0-----:R-:W-:-:S04]  /*1cb50*/  IMAD.WIDE R8, R17, 0x2, R32 ;  /* 0x0000000211087825 */ /* 0x001fc800078e0220 */
[----:B-1----:R-:W-:-:S04]  /*1cb60*/  IMAD.WIDE R12, R51, 0x2, R32 ;  /* 0x00000002330c7825 */ /* 0x002fc800078e0220 */
[--C-:B----4-:R-:W-:Y:S01]  /*1cb70*/  IMAD.WIDE R10, R7, 0x2, R32.reuse ;  /* 0x00000002070a7825 */ /* 0x110fe200078e0220 */
        /* <DEDUP_REMOVED lines=9> */
[----:B------:R-:W-:Y:S01]  /*1cc10*/  STL.64 [R1+0x3418], R10 ;  /* 0x0034180a01007387 */ /* 0x000fe20000100a00 */
[----:B0-----:R-:W-:-:S03]  /*1cc20*/  IMAD.WIDE R6, R4, 0x2, R32 ;  /* 0x0000000204067825 */ /* 0x001fc600078e0220 */
[----:B------:R0:W-:Y:S01]  /*1cc30*/  STL.64 [R1+0x44d0], R4 ;  /* 0x0044d00401007387 */ /* 0x0001e20000100a00 */
[----:B-1----:R-:W-:-:S04]  /*1cc40*/  IMAD.WIDE R8, R5, 0x2, R32 ;  /* 0x0000000205087825 */ /* 0x002fc800078e0220 */
[----:B------:R-:W-:Y:S01]  /*1cc50*/  IMAD R0, R0, c[0x0][0x190], RZ ;  /* 0x0000640000007a24 */ /* 0x000fe200078e02ff */
[----:B------:R-:W-:Y:S01]  /*1cc60*/  STL.64 [R1+0x3438], R8 ;  /* 0x0034380801007387 */ /* 0x000fe20000100a00 */
[----:B0-----:R-:W-:-:S03]  /*1cc70*/  IMAD.WIDE R4, R60, 0x2, R32 ;  /* 0x000000023c047825 */ /* 0x001fc600078e0220 */
[----:B------:R2:W-:Y:S04]  /*1cc80*/  STL.64 [R1+0x3458], R6 ;  /* 0x0034580601007387 */ /* 0x0005e80000100a00 */
[----:B------:R-:W-:Y:S04]  /*1cc90*/  STL.64 [R1+0x44d8], R60 ;  /* 0x0044d83c01007387 */ /* 0x000fe80000100a00 */
[----:B------:R0:W-:Y:S01]  /*1cca0*/  STL.64 [R1+0x3478], R4 ;  /* 0x0034780401007387 */ /* 0x0001e20000100a00 */
[----:B--2---:R-:W-:-:S03]  /*1ccb0*/  IMAD.WIDE R6, R2, 0x2, R32 ;  /* 0x0000000202067825 */ /* 0x004fc600078e0220 */
[----:B------:R3:W-:Y:S04]  /*1ccc0*/  STL.64 [R1+0x44e0], R2 ;  /* 0x0044e00201007387 */ /* 0x0007e80000100a00 */
[----:B------:R-:W-:Y:S01]  /*1ccd0*/  STL.64 [R1+0x34b8], R6 ;  /* 0x0034b80601007387 */ /* 0x000fe20000100a00 */
[----:B0-----:R-:W-:-:S03]  /*1cce0*/  IMAD.WIDE R4, R0, 0x2, R32 ;  /* 0x0000000200047825 */ /* 0x001fc600078e0220 */
[----:B------:R-:W-:Y:S04]  /*1ccf0*/  STL.64 [R1+0x44e8], R16 ;  /* 0x0044e81001007387 */ /* 0x000fe80000100a00 */
[----:B------:R0:W-:Y:S01]  /*1cd00*/  STL.64 [R1+0x3498], R4 ;  /* 0x0034980401007387 */ /* 0x0001e20000100a00 */
[----:B---3--:R-:W-:-:S04]  /*1cd10*/  IMAD.WIDE R2, R16, 0x2, R30 ;  /* 0x0000000210027825 */ /* 0x008fc800078e021e */
[--C-:B0-----:R-:W-:Y:S01]  /*1cd20*/  IMAD.WIDE R4, R18, 0x2, R30.reuse ;  /* 0x0000000212047825 */ /* 0x101fe200078e021e */
[----:B------:R0:W-:Y:S04]  /*1cd30*/  STL.64 [R1+0x120], R2 ;  /* 0x0001200201007387 */ /* 0x0001e80000100a00 */
[----:B------:R-:W-:Y:S04]  /*1cd40*/  STL.64 [R1+0x44f0], R18 ;  /* 0x0044f01201007387 */ /* 0x000fe80000100a00 */
[----:B------:R1:W-:Y:S01]  /*1cd50*/  STL.64 [R1+0x118], R4 ;  /* 0x0001180401007387 */ /* 0x0003e20000100a00 */
[----:B0-----:R-:W-:-:S03]  /*1cd60*/  IMAD.WIDE R2, R20, 0x2, R30 ;  /* 0x0000000214027825 */ /* 0x001fc600078e021e */
[----:B------:R-:W-:Y:S04]  /*1cd70*/  STL.64 [R1+0x44f8], R20 ;  /* 0x0044f81401007387 */ /* 0x000fe80000100a00 */
[----:B------:R0:W-:Y:S01]  /*1cd80*/  STL.64 [R1+0x110], R2 ;  /* 0x0001100201007387 */ /* 0x0001e20000100a00 */
[----:B-1----:R-:W-:-:S03]  /*1cd90*/  IMAD.WIDE R4, R22, 0x2, R30 ;  /* 0x0000000216047825 */ /* 0x002fc600078e021e */
[----:B------:R-:W-:Y:S04]  /*1cda0*/  STL.64 [R1+0x4500], R22 ;  /* 0x0045001601007387 */ /* 0x000fe80000100a00 */
[----:B------:R1:W-:Y:S01]  /*1cdb0*/  STL.64 [R1+0x108], R4 ;  /* 0x0001080401007387 */ /* 0x0003e20000100a00 */
[----:B0-----:R-:W-:-:S03]  /*1cdc0*/  IMAD.WIDE R2, R24, 0x2, R30 ;  /* 0x0000000218027825 */ /* 0x001fc600078e021e */
[----:B------:R-:W2:Y:S04]  /*1cdd0*/  LDL R6, [R1+0x634] ;  /* 0x0006340001067983 */ /* 0x000ea80000100800 */
[----:B-1----:R-:W3:Y:S04]  /*1cde0*/  LDL R5, [R1+0x630] ;  /* 0x0006300001057983 */ /* 0x002ee80000100800 */
        /* <DEDUP_REMOVED lines=10> */
[----:B------:R-:W-:Y:S04]  /*1ce90*/  STL.64 [R1+0x4508], R24 ;  /* 0x0045081801007387 */ /* 0x000fe80000100a00 */
[----:B------:R-:W4:Y:S04]  /*1cea0*/  LDL R29, [R1+0x6a4] ;  /* 0x0006a400011d7983 */ /* 0x000f280000100800 */
[----:B------:R-:W4:Y:S01]  /*1ceb0*/  LDL R26, [R1+0x6a8] ;  /* 0x0006a800011a7983 */ /* 0x000f220000100800 */
[----:B0-----:R-:W-:-:S04]  /*1cec0*/  IMAD.WIDE R2, R39, 0x2, R30 ;  /* 0x0000000227027825 */ /* 0x001fc800078e021e */
[--C-:B------:R-:W-:Y:S01]  /*1ced0*/  IMAD.WIDE R18, R37, 0x2, R30.reuse ;  /* 0x0000000225127825 */ /* 0x100fe200078e021e */
[----:B------:R0:W-:Y:S03]  /*1cee0*/  STL.64 [R1+0xf8], R2 ;  /* 0x0000f80201007387 */ /* 0x0001e60000100a00 */
[--C-:B------:R-:W-:Y:S01]  /*1cef0*/  IMAD.WIDE R16, R35, 0x2, R30.reuse ;  /* 0x0000000223107825 */ /* 0x100fe200078e021e */
[----:B------:R1:W-:Y:S04]  /*1cf00*/  STL.64 [R1+0xf0], R18 ;  /* 0x0000f01201007387 */ /* 0x0003e80000100a00 */
[----:B------:R-:W-:Y:S01]  /*1cf10*/  STL.64 [R1+0x4510], R34 ;  /* 0x0045102201007387 */ /* 0x000fe20000100a00 */
[----:B0-----:R-:W-:-:S03]  /*1cf20*/  IMAD.WIDE R2, R34, 0x2, R30 ;  /* 0x0000000222027825 */ /* 0x001fc600078e021e */
[----:B------:R0:W-:Y:S01]  /*1cf30*/  STL.64 [R1+0xe8], R16 ;  /* 0x0000e81001007387 */ /* 0x0001e20000100a00 */
[----:B-1----:R-:W-:-:S03]  /*1cf40*/  IMAD.WIDE R18, R38, 0x2, R30 ;  /* 0x0000000226127825 */ /* 0x002fc600078e021e */
[----:B------:R1:W-:Y:S01]  /*1cf50*/  STL.64 [R1+0xe0], R2 ;  /* 0x0000e00201007387 */ /* 0x0003e20000100a00 */
[----:B0-----:R-:W-:-:S04]  /*1cf60*/  IMAD.WIDE R16, R36, 0x2, R30 ;  /* 0x0000000224107825 */ /* 0x001fc800078e021e */
        /* <DEDUP_REMOVED lines=20> */
[----:B------:R-:W-:Y:S04]  /*1d0b0*/  STL.64 [R1+0x88], R18 ;  /* 0x0000881201007387 */ /* 0x000fe80000100a00 */
[----:B------:R2:W-:Y:S01]  /*1d0c0*/  STL.64 [R1+0x80], R2 ;  /* 0x0000800201007387 */ /* 0x0005e20000100a00 */
[----:B0-----:R-:W-:-:S05]  /*1d0d0*/  IMAD.WIDE R16, R14, 0x2, R30 ;  /* 0x000000020e107825 */ /* 0x001fca00078e021e */
[----:B------:R-:W-:Y:S01]  /*1d0e0*/  STL.64 [R1+0x78], R16 ;  /* 0x0000781001007387 */ /* 0x000fe20000100a00 */
[----:B--2---:R-:W-:-:S04]  /*1d0f0*/  IMAD.WIDE R2, R6, 0x2, R30 ;  /* 0x0000000206027825 */ /* 0x004fc800078e021e */
[----:B---3--:R-:W-:-:S05]  /*1d100*/  IMAD.WIDE R4, R5, 0x2, R30 ;  /* 0x0000000205047825 */ /* 0x008fca00078e021e */
[----:B------:R0:W-:Y:S01]  /*1d110*/  STL.64 [R1+0x430], R4 ;  /* 0x0004300401007387 */ /* 0x0001e20000100a00 */
[----:B----4-:R-:W-:-:S03]  /*1d120*/  IMAD.WIDE R6, R7, 0x2, R30 ;  /* 0x0000000207067825 */ /* 0x010fc600078e021e */
        /* <DEDUP_REMOVED lines=12> */
[----:B------:R0:W-:Y:S04]  /*1d1f0*/  STL.64 [R1+0x5d0], R2 ;  /* 0x0005d00201007387 */ /* 0x0001e80000100a00 */
[----:B------:R-:W-:Y:S01]  /*1d200*/  STL.64 [R1+0x618], R6 ;  /* 0x0006180601007387 */ /* 0x000fe20000100a00 */
[----:B0-----:R-:W-:-:S03]  /*1d210*/  IMAD.WIDE R2, R27, 0x2, R30 ;  /* 0x000000021b027825 */ /* 0x001fc600078e021e */
[----:B------:R-:W2:Y:S01]  /*1d220*/  LDL R27, [R1+0x6b8] ;  /* 0x0006b800011b7983 */ /* 0x000ea20000100800 */
[----:B------:R-:W-:-:S05]  /*1d230*/  IMAD.WIDE R4, R28, 0x2, R30 ;  /* 0x000000021c047825 */ /* 0x000fca00078e021e */
[----:B------:R0:W-:Y:S04]  /*1d240*/  STL.64 [R1+0x660], R4 ;  /* 0x0006600401007387 */ /* 0x0001e80000100a00 */
[----:B------:R1:W-:Y:S04]  /*1d250*/  STL.64 [R1+0x6c0], R2 ;  /* 0x0006c00201007387 */ /* 0x0003e80000100a00 */
[----:B------:R-:W3:Y:S01]  /*1d260*/  LDL R24, [R1+0x6d0] ;  /* 0x0006d00001187983 */ /* 0x000ee20000100800 */
[----:B0-----:R-:W-:-:S04]  /*1d270*/  IMAD.WIDE R4, R29, 0x2, R30 ;  /* 0x000000021d047825 */ /* 0x001fc800078e021e */
[--C-:B-1----:R-:W-:Y:S01]  /*1d280*/  IMAD.WIDE R2, R26, 0x2, R30.reuse ;  /* 0x000000021a027825 */ /* 0x102fe200078e021e */
[----:B------:R-:W-:Y:S04]  /*1d290*/  STL.64 [R1+0x6e0], R4 ;  /* 0x0006e00401007387 */ /* 0x000fe80000100a00 */
[----:B------:R-:W4:Y:S04]  /*1d2a0*/  LDL R25, [R1+0x6d4] ;  /* 0x0006d40001197983 */ /* 0x000f280000100800 */
        /* <DEDUP_REMOVED lines=11> */
[----:B0-----:R-:W4:Y:S04]  /*1d360*/  LDL R2, [R1+0x644] ;  /* 0x0006440001027983 */ /* 0x001f280000100800 */
        /* <DEDUP_REMOVED lines=16> */
[----:B--2---:R-:W-:-:S03]  /*1d470*/  IMAD.WIDE R34, R27, 0x2, R30 ;  /* 0x000000021b227825 */ /* 0x004fc600078e021e */
[----:B------:R-:W2:Y:S04]  /*1d480*/  LDL R27, [R1+0x5b0] ;  /* 0x0005b000011b7983 */ /* 0x000ea80000100800 */
[----:B------:R3:W-:Y:S02]  /*1d490*/  STL.64 [R1+0x710], R34 ;  /* 0x0007102201007387 */ /* 0x0007e40000100a00 */
[----:B---3--:R-:W-:-:S05]  /*1d4a0*/  IMAD.WIDE R34, R24, 0x2, R30 ;  /* 0x0000000218227825 */ /* 0x008fca00078e021e */
[----:B------:R4:W-:Y:S02]  /*1d4b0*/  STL.64 [R1+0x730], R34 ;  /* 0x0007302201007387 */ /* 0x0009e40000100a00 */
[----:B----4-:R-:W-:-:S04]  /*1d4c0*/  IMAD.WIDE R34, R25, 0x2, R30 ;  /* 0x0000000219227825 */ /* 0x010fc800078e021e */
[--C-:B------:R-:W-:Y:S01]  /*1d4d0*/  IMAD.WIDE R24, R22, 0x2, R30.reuse ;  /* 0x0000000216187825 */ /* 0x100fe200078e021e */
[----:B------:R0:W-:Y:S04]  /*1d4e0*/  STL.64 [R1+0x748], R34 ;  /* 0x0007482201007387 */ /* 0x0001e80000100a00 */
[----:B------:R1:W-:Y:S01]  /*1d4f0*/  STL.64 [R1+0x760], R24 ;  /* 0x0007601801007387 */ /* 0x0003e20000100a00 */
[----:B0-----:R-:W-:-:S04]  /*1d500*/  IMAD.WIDE R34, R23, 0x2, R30 ;  /* 0x0000000217227825 */ /* 0x001fc800078e021e */
[--C-:B------:R-:W-:Y:S01]  /*1d510*/  IMAD.WIDE R22, R20, 0x2, R30.reuse ;  /* 0x0000000214167825 */ /* 0x100fe200078e021e */
[----:B------:R-:W-:Y:S03]  /*1d520*/  STL.64 [R1+0x780], R34 ;  /* 0x0007802201007387 */ /* 0x000fe60000100a00 */
[--C-:B-1----:R-:W-:Y:S01]  /*1d530*/  IMAD.WIDE R24, R21, 0x2, R30.reuse ;  /* 0x0000000215187825 */ /* 0x102fe200078e021e */
[----:B------:R0:W-:Y:S03]  /*1d540*/  STL.64 [R1+0x798], R22 ;  /* 0x0007981601007387 */ /* 0x0001e60000100a00 */
[--C-:B------:R-:W-:Y:S01]  /*1d550*/  IMAD.WIDE R20, R18, 0x2, R30.reuse ;  /* 0x0000000212147825 */ /* 0x100fe200078e021e */
[----:B------:R-:W-:Y:S04]  /*1d560*/  STL.64 [R1+0x7b8], R24 ;  /* 0x0007b81801007387 */ /* 0x000fe80000100a00 */
[----:B------:R1:W-:Y:S01]  /*1d570*/  STL.64 [R1+0x7d0], R20 ;  /* 0x0007d01401007387 */ /* 0x0003e20000100a00 */
[----:B0-----:R-:W-:-:S04]  /*1d580*/  IMAD.WIDE R22, R19, 0x2, R30 ;  /* 0x0000000213167825 */ /* 0x001fc800078e021e */
[--C-:B------:R-:W-:Y:S01]  /*1d590*/  IMAD.WIDE R18, R16, 0x2, R30.reuse ;  /* 0x0000000210127825 */ /* 0x100fe200078e021e */
[----:B------:R-:W-:Y:S03]  /*1d5a0*/  STL.64 [R1+0x7f0], R22 ;  /* 0x0007f01601007387 */ /* 0x000fe60000100a00 */
        /* <DEDUP_REMOVED lines=8> */
[--C-:B---3--:R-:W-:Y:S01]  /*1d630*/  IMAD.WIDE R16, R3, 0x2, R30.reuse ;  /* 0x0000000203107825 */ /* 0x108fe200078e021e */
[----:B------:R-:W-:Y:S03]  /*1d640*/  STL.64 [R1+0x880], R20 ;  /* 0x0008801401007387 */ /* 0x000fe60000100a00 */
[--C-:B------:R-:W-:Y:S01]  /*1d650*/  IMAD.WIDE R2, R61, 0x2, R30.reuse ;  /* 0x000000023d027825 */ /* 0x100fe200078e021e */
[----:B------:R1:W-:Y:S03]  /*1d660*/  STL.64 [R1+0x898], R16 ;  /* 0x0008981001007387 */ /* 0x0003e60000100a00 */
[----:B0-----:R-:W-:-:S05]  /*1d670*/  IMAD.WIDE R18, R60, 0x2, R30 ;  /* 0x000000023c127825 */ /* 0x001fca00078e021e */
[----:B------:R-:W-:Y:S01]  /*1d680*/  STL.64 [R1+0x8b8], R18 ;  /* 0x0008b81201007387 */ /* 0x000fe20000100a00 */
[----:B-1----:R-:W-:-:S03]  /*1d690*/  IMAD.WIDE R16, R4, 0x2, R30 ;  /* 0x0000000204107825 */ /* 0x002fc600078e021e */
[----:B------:R0:W-:Y:S01]  /*1d6a0*/  STL.64 [R1+0x8d8], R2 ;  /* 0x0008d80201007387 */ /* 0x0001e20000100a00 */
[----:B------:R-:W-:-:S03]  /*1d6b0*/  IMAD.WIDE R4, R5, 0x2, R30 ;  /* 0x0000000205047825 */ /* 0x000fc600078e021e */
[----:B------:R-:W-:Y:S04]  /*1d6c0*/  STL.64 [R1+0x8f0], R16 ;  /* 0x0008f01001007387 */ /* 0x000fe80000100a00 */
[----:B------:R1:W-:Y:S01]  /*1d6d0*/  STL.64 [R1+0x910], R4 ;  /* 0x0009100401007387 */ /* 0x0003e20000100a00 */
[----:B0-----:R-:W-:-:S04]  /*1d6e0*/  IMAD.WIDE R2, R6, 0x2, R30 ;  /* 0x0000000206027825 */ /* 0x001fc800078e021e */
[--C-:B------:R-:W-:Y:S01]  /*1d6f0*/  IMAD.WIDE R6, R7, 0x2, R30.reuse ;  /* 0x0000000207067825 */ /* 0x100fe200078e021e */
[----:B------:R0:W-:Y:S03]  /*1d700*/  STL.64 [R1+0x928], R2 ;  /* 0x0009280201007387 */ /* 0x0001e60000100a00 */
[--C-:B-1----:R-:W-:Y:S01]  /*1d710*/  IMAD.WIDE R4, R8, 0x2, R30.reuse ;  /* 0x0000000208047825 */ /* 0x102fe200078e021e */
[----:B------:R1:W-:Y:S04]  /*1d720*/  STL.64 [R1+0x950], R6 ;  /* 0x0009500601007387 */ /* 0x0003e80000100a00 */
[----:B------:R3:W-:Y:S01]  /*1d730*/  STL.64 [R1+0x968], R4 ;  /* 0x0009680401007387 */ /* 0x0007e20000100a00 */
[----:B0-----:R-:W-:-:S04]  /*1d740*/  IMAD.WIDE R2, R9, 0x2, R30 ;  /* 0x0000000209027825 */ /* 0x001fc800078e021e */
[--C-:B-1----:R-:W-:Y:S01]  /*1d750*/  IMAD.WIDE R6, R10, 0x2, R30.reuse ;  /* 0x000000020a067825 */ /* 0x102fe200078e021e */
[----:B------:R0:W-:Y:S03]  /*1d760*/  STL.64 [R1+0x988], R2 ;  /* 0x0009880201007387 */ /* 0x0001e60000100a00 */
[--C-:B---3--:R-:W-:Y:S01]  /*1d770*/  IMAD.WIDE R4, R11, 0x2, R30.reuse ;  /* 0x000000020b047825 */ /* 0x108fe200078e021e */
[----:B------:R1:W-:Y:S04]  /*1d780*/  STL.64 [R1+0x9a8], R6 ;  /* 0x0009a80601007387 */ /* 0x0003e80000100a00 */
[----:B------:R3:W-:Y:S01]  /*1d790*/  STL.64 [R1+0x9c0], R4 ;  /* 0x0009c00401007387 */ /* 0x0007e20000100a00 */
[----:B0-----:R-:W-:-:S04]  /*1d7a0*/  IMAD.WIDE R2, R12, 0x2, R30 ;  /* 0x000000020c027825 */ /* 0x001fc800078e021e */
[--C-:B-1----:R-:W-:Y:S01]  /*1d7b0*/  IMAD.WIDE R6, R13, 0x2, R30.reuse ;  /* 0x000000020d067825 */ /* 0x102fe200078e021e */
[----:B------:R0:W-:Y:S03]  /*1d7c0*/  STL.64 [R1+0x9e0], R2 ;  /* 0x0009e00201007387 */ /* 0x0001e60000100a00 */
[--C-:B---3--:R-:W-:Y:S01]  /*1d7d0*/  IMAD.WIDE R4, R28, 0x2, R30.reuse ;  /* 0x000000021c047825 */ /* 0x108fe200078e021e */
[----:B------:R-:W-:Y:S03]  /*1d7e0*/  STL.64 [R1+0x9f8], R6 ;  /* 0x0009f80601007387 */ /* 0x000fe60000100a00 */
[--C-:B0-----:R-:W-:Y:S02]  /*1d7f0*/  IMAD.WIDE R2, R26, 0x2, R30.reuse ;  /* 0x000000021a027825 */ /* 0x101fe400078e021e */
[----:B------:R-:W3:Y:S04]  /*1d800*/  LDL R26, [R1+0x5a4] ;  /* 0x0005a400011a7983 */ /* 0x000ee80000100800 */
[----:B------:R0:W-:Y:S04]  /*1d810*/  STL.64 [R1+0xa18], R4 ;  /* 0x000a180401007387 */ /* 0x0001e80000100a00 */
[----:B------:R2:W-:Y:S04]  /*1d820*/  STL.64 [R1+0xa30], R2 ;  /* 0x000a300201007387 */ /* 0x0005e80000100a00 */
[----:B------:R-:W4:Y:S01]  /*1d830*/  LDL R24, [R1+0x5a0] ;  /* 0x0005a00001187983 */ /* 0x000f220000100800 */
[----:B0-----:R-:W-:-:S05]  /*1d840*/  IMAD.WIDE R4, R29, 0x2, R30 ;  /* 0x000000021d047825 */ /* 0x001fca00078e021e */
[----:B------:R-:W-:Y:S04]  /*1d850*/  STL.64 [R1+0xa50], R4 ;  /* 0x000a500401007387 */ /* 0x000fe80000100a00 */
[----:B------:R-:W4:Y:S01]  /*1d860*/  LDL R25, [R1+0x584] ;  /* 0x0005840001197983 */ /* 0x000f220000100800 */
[----:B--2---:R-:W-:-:S05]  /*1d870*/  IMAD.WIDE R2, R27, 0x2, R30 ;  /* 0x000000021b027825 */ /* 0x004fca00078e021e */
[----:B------:R0:W-:Y:S04]  /*1d880*/  STL.64 [R1+0xa70], R2 ;  /* 0x000a700201007387 */ /* 0x0001e80000100a00 */
        /* <DEDUP_REMOVED lines=10> */
[----:B0-----:R-:W2:Y:S04]  /*1d930*/  LDL R2, [R1+0x538] ;  /* 0x0005380001027983 */ /* 0x001ea80000100800 */
        /* <DEDUP_REMOVED lines=16> */
[----:B---3--:R-:W-:-:S03]  /*1da40*/  IMAD.WIDE R34, R26, 0x2, R30 ;  /* 0x000000021a227825 */ /* 0x008fc600078e021e */
[----:B------:R-:W3:Y:S04]  /*1da50*/  LDL R26, [R1+0x494] ;  /* 0x00049400011a7983 */ /* 0x000ee80000100800 */
[----:B------:R4:W-:Y:S02]  /*1da60*/  STL.64 [R1+0xa88], R34 ;  /* 0x000a882201007387 */ /* 0x0009e40000100a00 */
[----:B----4-:R-:W-:-:S05]  /*1da70*/  IMAD.WIDE R34, R24, 0x2, R30 ;  /* 0x0000000218227825 */ /* 0x010fca00078e021e */
[----:B------:R0:W-:Y:S02]  /*1da80*/  STL.64 [R1+0xaa8], R34 ;  /* 0x000aa82201007387 */ /* 0x0001e40000100a00 */
[----:B0-----:R-:W-:-:S05]  /*1da90*/  IMAD.WIDE R34, R25, 0x2, R30 ;  /* 0x0000000219227825 */ /* 0x001fca00078e021e */
[----:B------:R0:W-:Y:S01]  /*1daa0*/  STL.64 [R1+0xac0], R34 ;  /* 0x000ac02201007387 */ /* 0x0001e20000100a00 */
[----:B--2---:R-:W-:-:S04]  /*1dab0*/  IMAD.WIDE R24, R22, 0x2, R30 ;  /* 0x0000000216187825 */ /* 0x004fc800078e021e */
[--C-:B0-----:R-:W-:Y:S01]  /*1dac0*/  IMAD.WIDE R34, R23, 0x2, R30.reuse ;  /* 0x0000000217227825 */ /* 0x101fe200078e021e */
        /* <DEDUP_REMOVED lines=20> */
[----:B------:R-:W-:Y:S03]  /*1dc10*/  STL.64 [R1+0xc00], R20 ;  /* 0x000c001401007387 */ /* 0x000fe60000100a00 */
[--C-:B--2---:R-:W-:Y:S01]  /*1dc20*/  IMAD.WIDE R18, R60, 0x2, R30.reuse ;  /* 0x000000023c127825 */ /* 0x104fe200078e021e */
        /* <DEDUP_REMOVED lines=29> */
[----:B------:R-:W4:Y:S01]  /*1de00*/  LDL R24, [R1+0x48c] ;  /* 0x00048c0001187983 */ /* 0x000f220000100800 */
[----:B0-----:R-:W-:-:S05]  /*1de10*/  IMAD.WIDE R4, R29, 0x2, R30 ;  /* 0x000000021d047825 */ /* 0x001fca00078e021e */
[----:B------:R-:W-:Y:S04]  /*1de20*/  STL.64 [R1+0xdd8], R4 ;  /* 0x000dd80401007387 */ /* 0x000fe80000100a00 */
[----:B------:R-:W4:Y:S01]  /*1de30*/  LDL R25, [R1+0x488] ;  /* 0x0004880001197983 */ /* 0x000f220000100800 */
[----:B---3--:R-:W-:-:S05]  /*1de40*/  IMAD.WIDE R2, R26, 0x2, R30 ;  /* 0x000000021a027825 */ /* 0x008fca00078e021e */
[----:B------:R0:W-:Y:S04]  /*1de50*/  STL.64 [R1+0xdf0], R2 ;  /* 0x000df00201007387 */ /* 0x0001e80000100a00 */
        /* <DEDUP_REMOVED lines=10> */
[----:B0-----:R-:W3:Y:S04]  /*1df00*/  LDL R2, [R1+0x41c] ;  /* 0x00041c0001027983 */ /* 0x001ee80000100800 */
        /* <DEDUP_REMOVED lines=16> */
[----:B--2---:R-:W-:-:S03]  /*1e010*/  IMAD.WIDE R34, R27, 0x2, R30 ;  /* 0x000000021b227825 */ /* 0x004fc600078e021e */
[----:B------:R-:W2:Y:S04]  /*1e020*/  LDL R27, [R1+0x3d0] ;  /* 0x0003d000011b7983 */ /* 0x000ea80000100800 */
[----:B------:R4:W-:Y:S02]  /*1e030*/  STL.64 [R1+0xe10], R34 ;  /* 0x000e102201007387 */ /* 0x0009e40000100a00 */
[----:B----4-:R-:W-:-:S05]  /*1e040*/  IMAD.WIDE R34, R24, 0x2, R30 ;  /* 0x0000000218227825 */ /* 0x010fca00078e021e */
[----:B------:R0:W-:Y:S02]  /*1e050*/  STL.64 [R1+0xe28], R34 ;  /* 0x000e282201007387 */ /* 0x0001e40000100a00 */
[----:B0-----:R-:W-:-:S05]  /*1e060*/  IMAD.WIDE R34, R25, 0x2, R30 ;  /* 0x0000000219227825 */ /* 0x001fca00078e021e */
[----:B------:R0:W-:Y:S01]  /*1e070*/  STL.64 [R1+0xe48], R34 ;  /* 0x000e482201007387 */ /* 0x0001e20000100a00 */
[----:B---3--:R-:W-:-:S04]  /*1e080*/  IMAD.WIDE R24, R22, 0x2, R30 ;  /* 0x0000000216187825 */ /* 0x008fc800078e021e */
        /* <DEDUP_REMOVED lines=22> */
[--C-:B---3--:R-:W-:Y:S01]  /*1e1f0*/  IMAD.WIDE R18, R60, 0x2, R30.reuse ;  /* 0x000000023c127825 */ /* 0x108fe200078e021e */
        /* <DEDUP_REMOVED lines=22> */
[----:B------:R1:W-:Y:S04]  /*1e360*/  STL.64 [R1+0x10d8], R2 ;  /* 0x0010d80201007387 */ /* 0x0003e80000100a00 */
[----:B------:R-:W-:Y:S01]  /*1e370*/  STL.64 [R1+0x10f8], R6 ;  /* 0x0010f80601007387 */ /* 0x000fe20000100a00 */
[----:B0-----:R-:W-:-:S04]  /*1e380*/  IMAD.WIDE R4, R28, 0x2, R30 ;  /* 0x000000021c047825 */ /* 0x001fc800078e021e */
[--C-:B-1----:R-:W-:Y:S02]  /*1e390*/  IMAD.WIDE R2, R26, 0x2, R30.reuse ;  /* 0x000000021a027825 */ /* 0x102fe400078e021e */
        /* <DEDUP_REMOVED lines=184> */
[----:B0-----:R-:W-:-:S03]  /*1ef20*/  IMAD.WIDE R4, R28, 0x2, R30 ;  /* 0x000000021c047825 */ /* 0x001fc600078e021e */
[----:B------:R-:W3:Y:S01]  /*1ef30*/  LDL R33, [R1+0x2d0] ;  /* 0x0002d00001217983 */ /* 0x000ee20000100800 */
[----:B-1----:R-:W-:-:S03]  /*1ef40*/  IMAD.WIDE R2, R29, 0x2, R30 ;  /* 0x000000021d027825 */ /* 0x002fc600078e021e */
        /* <DEDUP_REMOVED lines=38> */
[----:B----4-:R-:W-:-:S04]  /*1f1b0*/  IMAD.WIDE R34, R24, 0x2, R30 ;  /* 0x0000000218227825 */ /* 0x010fc800078e021e */
[--C-:B------:R-:W-:Y:S01]  /*1f1c0*/  IMAD.WIDE R24, R25, 0x2, R30.reuse ;  /* 0x0000000219187825 */ /* 0x100fe200078e021e */
[----:B------:R0:W-:Y:S04]  /*1f1d0*/  STL.64 [R1+0x2cd8], R34 ;  /* 0x002cd82201007387 */ /* 0x0001e80000100a00 */
[----:B0-----:R-:W4:Y:S04]  /*1f1e0*/  LDL.LU.64 R34, [R1+0x4510] ;  /* 0x0045100001227983 */ /* 0x001f280000300a00 */
[----:B------:R2:W-:Y:S02]  /*1f1f0*/  STL.64 [R1+0x2cf8], R24 ;  /* 0x002cf81801007387 */ /* 0x0005e40000100a00 */
[----:B--2---:R-:W-:-:S04]  /*1f200*/  IMAD.WIDE R24, R22, 0x2, R30 ;  /* 0x0000000216187825 */ /* 0x004fc800078e021e */
        /* <DEDUP_REMOVED lines=59> */
[----:B0-----:R-:W-:-:S05]  /*1f5c0*/  IMAD.WIDE R28, R26, 0x2, R30 ;  /* 0x000000021a1c7825 */ /* 0x001fca00078e021e */
[----:B------:R0:W-:Y:S04]  /*1f5d0*/  STL.64 [R1+0x3018], R28 ;  /* 0x0030181c01007387 */ /* 0x0001e80000100a00 */
[----:B0-----:R-:W2:Y:S01]  /*1f5e0*/  LDL.LU.64 R28, [R1+0x44a8] ;  /* 0x0044a800011c7983 */ /* 0x001ea20000300a00 */
[----:B------:R-:W-:-:S05]  /*1f5f0*/  IMAD.WIDE R26, R27, 0x2, R30 ;  /* 0x000000021b1a7825 */ /* 0x000fca00078e021e */
[----:B------:R2:W-:Y:S02]  /*1f600*/  STL.64 [R1+0x3038], R26 ;  /* 0x0030381a01007387 */ /* 0x0005e40000100a00 */
[--C-:B--2---:R-:W-:Y:S02]  /*1f610*/  IMAD.WIDE R26, R28, 0x2, R30.reuse ;  /* 0x000000021c1a7825 */ /* 0x104fe400078e021e */
[----:B------:R-:W2:Y:S04]  /*1f620*/  LDL.LU R28, [R1+0x44a0] ;  /* 0x0044a000011c7983 */ /* 0x000ea80000300800 */
[----:B------:R0:W-:Y:S02]  /*1f630*/  STL.64 [R1+0x3058], R26 ;  /* 0x0030581a01007387 */ /* 0x0001e40000100a00 */
[----:B0-----:R-:W-:-:S05]  /*1f640*/  IMAD.WIDE R26, R32, 0x2, R30 ;  /* 0x00000002201a7825 */ /* 0x001fca00078e021e */
[----:B------:R3:W-:Y:S02]  /*1f650*/  STL.64 [R1+0x3078], R26 ;  /* 0x0030781a01007387 */ /* 0x0007e40000100a00 */
[----:B---3--:R-:W-:-:S05]  /*1f660*/  IMAD.WIDE R26, R33, 0x2, R30 ;  /* 0x00000002211a7825 */ /* 0x008fca00078e021e */
[----:B------:R0:W-:Y:S04]  /*1f670*/  STL.64 [R1+0x3098], R26 ;  /* 0x0030981a01007387 */ /* 0x0001e80000100a00 */
[----:B0-----:R-:W3:Y:S04]  /*1f680*/  LDL.LU.64 R26, [R1+0x4498] ;  /* 0x00449800011a7983 */ /* 0x001ee80000300a00 */
        /* <DEDUP_REMOVED lines=15> */
[----:B---3--:R-:W-:-:S05]  /*1f780*/  IMAD.WIDE R32, R26, 0x2, R30 ;  /* 0x000000021a207825 */ /* 0x008fca00078e021e */
[----:B------:R0:W-:Y:S04]  /*1f790*/  STL.64 [R1+0x3198], R32 ;  /* 0x0031982001007387 */ /* 0x0001e80000100a00 */
[----:B------:R-:W-:Y:S01]  /*1f7a0*/  STL.64 [R1+0x4458], R26 ;  /* 0x0044581a01007387 */ /* 0x000fe20000100a00 */
[----:B0-----:R-:W-:-:S05]  /*1f7b0*/  IMAD.WIDE R32, R27, 0x2, R30 ;  /* 0x000000021b207825 */ /* 0x001fca00078e021e */
[----:B------:R0:W-:Y:S02]  /*1f7c0*/  STL.64 [R1+0x31b8], R32 ;  /* 0x0031b82001007387 */ /* 0x0001e40000100a00 */
[--C-:B0-----:R-:W-:Y:S02]  /*1f7d0*/  IMAD.WIDE R32, R29, 0x2, R30.reuse ;  /* 0x000000021d207825 */ /* 0x101fe400078e021e */
[----:B------:R-:W2:Y:S02]  /*1f7e0*/  LDL.LU R29, [R1+0x4490] ;  /* 0x00449000011d7983 */ /* 0x000ea40000300800 */
[----:B------:R-:W-:-:S05]  /*1f7f0*/  IMAD.WIDE R26, R25, 0x2, R30 ;  /* 0x00000002191a7825 */ /* 0x000fca00078e021e */
        /* <DEDUP_REMOVED lines=16> */
[----:B------:R0:W-:Y:S03]  /*1f900*/  STL.64 [R1+0x32d8], R26 ;  /* 0x0032d81a01007387 */ /* 0x0001e60000100a00 */
[--C-:B------:R-:W-:Y:S01]  /*1f910*/  IMAD.WIDE R12, R10, 0x2, R30.reuse ;  /* 0x000000020a0c7825 */ /* 0x100fe200078e021e */
[----:B------:R-:W-:Y:S03]  /*1f920*/  STL.64 [R1+0x32f8], R32 ;  /* 0x0032f82001007387 */ /* 0x000fe60000100a00 */
[----:B0-----:R-:W-:-:S04]  /*1f930*/  IMAD.WIDE R26, R11, 0x2, R30 ;  /* 0x000000020b1a7825 */ /* 0x001fc800078e021e */
[--C-:B------:R-:W-:Y:S01]  /*1f940*/  IMAD.WIDE R10, R9, 0x2, R30.reuse ;  /* 0x00000002090a7825 */ /* 0x100fe200078e021e */
[----:B------:R-:W-:Y:S03]  /*1f950*/  STL.64 [R1+0x3318], R26 ;  /* 0x0033181a01007387 */ /* 0x000fe60000100a00 */
[--C-:B------:R-:W-:Y:S01]  /*1f960*/  IMAD.WIDE R8, R8, 0x2, R30.reuse ;  /* 0x0000000208087825 */ /* 0x100fe200078e021e */
[----:B------:R0:W-:Y:S04]  /*1f970*/  STL.64 [R1+0x3338], R12 ;  /* 0x0033380c01007387 */ /* 0x0001e80000100a00 */
        /* <DEDUP_REMOVED lines=10> */
[----:B------:R-:W-:Y:S03]  /*1fa20*/  STL.64 [R1+0x33f8], R12 ;  /* 0x0033f80c01007387 */ /* 0x000fe60000100a00 */
[--C-:B---3--:R-:W-:Y:S01]  /*1fa30*/  IMAD.WIDE R8, R5, 0x2, R30.reuse ;  /* 0x0000000205087825 */ /* 0x108fe200078e021e */
[----:B------:R-:W-:Y:S03]  /*1fa40*/  STL.64 [R1+0x3420], R10 ;  /* 0x0034200a01007387 */ /* 0x000fe60000100a00 */
[--C-:B------:R-:W-:Y:S01]  /*1fa50*/  IMAD.WIDE R6, R4, 0x2, R30.reuse ;  /* 0x0000000204067825 */ /* 0x100fe200078e021e */
[----:B------:R0:W-:Y:S03]  /*1fa60*/  STL.64 [R1+0x3440], R8 ;  /* 0x0034400801007387 */ /* 0x0001e60000100a00 */
[--C-:B------:R-:W-:Y:S01]  /*1fa70*/  IMAD.WIDE R4, R60, 0x2, R30.reuse ;  /* 0x000000023c047825 */ /* 0x100fe200078e021e */
[----:B------:R-:W-:Y:S04]  /*1fa80*/  STL.64 [R1+0x4460], R60 ;  /* 0x0044603c01007387 */ /* 0x000fe80000100a00 */
[----:B------:R1:W-:Y:S01]  /*1fa90*/  STL.64 [R1+0x3460], R6 ;  /* 0x0034600601007387 */ /* 0x0003e20000100a00 */
[----:B0-----:R-:W-:-:S03]  /*1faa0*/  IMAD.WIDE R8, R0, 0x2, R30 ;  /* 0x0000000200087825 */ /* 0x001fc600078e021e */
[----:B------:R0:W-:Y:S01]  /*1fab0*/  STL.64 [R1+0x3480], R4 ;  /* 0x0034800401007387 */ /* 0x0001e20000100a00 */
[----:B-1----:R-:W-:-:S03]  /*1fac0*/  IMAD.WIDE R6, R3, 0x2, R30 ;  /* 0x0000000203067825 */ /* 0x002fc600078e021e */
[----:B------:R-:W-:Y:S01]  /*1fad0*/  STL.64 [R1+0x34a0], R8 ;  /* 0x0034a00801007387 */ /* 0x000fe20000100a00 */
[----:B0-----:R-:W-:-:S03]  /*1fae0*/  IMAD.WIDE R4, R2, 0x2, R30 ;  /* 0x0000000202047825 */ /* 0x001fc600078e021e */
[----:B------:R-:W-:Y:S04]  /*1faf0*/  STL.64 [R1+0x34d8], R6 ;  /* 0x0034d80601007387 */ /* 0x000fe80000100a00 */
[----:B------:R-:W-:Y:S04]  /*1fb00*/  STL.64 [R1+0x4468], R16 ;  /* 0x0044681001007387 */ /* 0x000fe80000100a00 */
[----:B------:R0:W-:Y:S01]  /*1fb10*/  STL.64 [R1+0x34c0], R4 ;  /* 0x0034c00401007387 */ /* 0x0001e20000100a00 */
[----:B--2---:R-:W-:-:S04]  /*1fb20*/  IMAD.WIDE R2, R16, 0x2, R28 ;  /* 0x0000000210027825 */ /* 0x004fc800078e021c */
        /* <DEDUP_REMOVED lines=11> */
[----:B------:R-:W-:Y:S04]  /*1fbe0*/  STL.64 [R1+0x4488], R24 ;  /* 0x0044881801007387 */ /* 0x000fe80000100a00 */
[----:B------:R0:W-:Y:S01]  /*1fbf0*/  STL.64 [R1+0x50], R2 ;  /* 0x0000500201007387 */ /* 0x0001e20000100a00 */
[----:B-1----:R-:W-:-:S04]  /*1fc00*/  IMAD.WIDE R4, R39, 0x2, R28 ;  /* 0x0000000227047825 */ /* 0x002fc800078e021c */
[--C-:B----4-:R-:W-:Y:S01]  /*1fc10*/  IMAD.WIDE R6, R35, 0x2, R28.reuse ;  /* 0x0000000223067825 */ /* 0x110fe200078e021c */
[----:B------:R1:W-:Y:S03]  /*1fc20*/  STL.64 [R1+0x48], R4 ;  /* 0x0000480401007387 */ /* 0x0003e60000100a00 */
[----:B0-----:R-:W-:-:S05]  /*1fc30*/  IMAD.WIDE R2, R37, 0x2, R28 ;  /* 0x0000000225027825 */ /* 0x001fca00078e021c */
[----:B------:R0:W-:Y:S01]  /*1fc40*/  STL.64 [R1+0x40], R2 ;  /* 0x0000400201007387 */ /* 0x0001e20000100a00 */
[----:B-1----:R-:W-:-:S03]  /*1fc50*/  IMAD.WIDE R4, R34, 0x2, R28 ;  /* 0x0000000222047825 */ /* 0x002fc600078e021c */
[----:B------:R-:W-:Y:S04]  /*1fc60*/  STL.64 [R1+0x38], R6 ;  /* 0x0000380601007387 */ /* 0x000fe80000100a00 */
[----:B------:R-:W2:Y:S01]  /*1fc70*/  LDL R18, [R1+0x630] ;  /* 0x0006300001127983 */ /* 0x000ea20000100800 */
[----:B0-----:R-:W-:-:S03]  /*1fc80*/  IMAD.WIDE R2, R36, 0x2, R28 ;  /* 0x0000000224027825 */ /* 0x001fc600078e021c */
[----:B------:R0:W-:Y:S04]  /*1fc90*/  STL.64 [R1+0x30], R4 ;  /* 0x0000300401007387 */ /* 0x0001e80000100a00 */
[----:B------:R-:W3:Y:S04]  /*1fca0*/  LDL R19, [R1+0x634] ;  /* 0x0006340001137983 */ /* 0x000ee80000100800 */
[----:B------:R1:W-:Y:S04]  /*1fcb0*/  STL.64 [R1+0x28], R2 ;  /* 0x0000280201007387 */ /* 0x0003e80000100a00 */
[----:B------:R-:W4:Y:S04]  /*1fcc0*/  LDL R16, [R1+0x648] ;  /* 0x0006480001107983 */ /* 0x000f280000100800 */
[----:B------:R-:W4:Y:S04]  /*1fcd0*/  LDL R17, [R1+0x64c] ;  /* 0x00064c0001117983 */ /* 0x000f280000100800 */
[----:B------:R-:W4:Y:S04]  /*1fce0*/  LDL R30, [R1+0x670] ;  /* 0x00067000011e7983 */ /* 0x000f280000100800 */
[----:B------:R-:W4:Y:S04]  /*1fcf0*/  LDL R32, [R1+0x674] ;  /* 0x0006740001207983 */ /* 0x000f280000100800 */
[----:B------:R-:W4:Y:S01]  /*1fd00*/  LDL R33, [R1+0x684] ;  /* 0x0006840001217983 */ /* 0x000f220000100800 */
[----:B0-----:R-:W-:-:S03]  /*1fd10*/  IMAD.WIDE R4, R38, 0x2, R28 ;  /* 0x0000000226047825 */ /* 0x001fc600078e021c */
[----:B------:R-:W4:Y:S01]  /*1fd20*/  LDL R31, [R1+0x688] ;  /* 0x00068800011f7983 */ /* 0x000f220000100800 */
[----:B-1----:R-:W-:-:S03]  /*1fd30*/  IMAD.WIDE R2, R40, 0x2, R28 ;  /* 0x0000000228027825 */ /* 0x002fc600078e021c */
[----:B------:R-:W-:Y:S04]  /*1fd40*/  STL.64 [R1+0x20], R4 ;  /* 0x0000200401007387 */ /* 0x000fe80000100a00 */
[----:B------:R-:W4:Y:S04]  /*1fd50*/  LDL R60, [R1+0x68c] ;  /* 0x00068c00013c7983 */ /* 0x000f280000100800 */
[----:B------:R0:W-:Y:S04]  /*1fd60*/  STL.64 [R1+0x18], R2 ;  /* 0x0000180201007387 */ /* 0x0001e80000100a00 */
[----:B------:R-:W4:Y:S04]  /*1fd70*/  LDL R61, [R1+0x698] ;  /* 0x00069800013d7983 */ /* 0x000f280000100800 */
[----:B------:R-:W4:Y:S04]  /*1fd80*/  LDL R26, [R1+0x6a0] ;  /* 0x0006a000011a7983 */ /* 0x000f280000100800 */
[----:B------:R-:W4:Y:S01]  /*1fd90*/  LDL R27, [R1+0x6a4] ;  /* 0x0006a400011b7983 */ /* 0x000f220000100800 */
[----:B0-----:R-:W-:-:S04]  /*1fda0*/  IMAD.WIDE R2, R42, 0x2, R28 ;  /* 0x000000022a027825 */ /* 0x001fc800078e021c */
[--C-:B------:R-:W-:Y:S01]  /*1fdb0*/  IMAD.WIDE R6, R44, 0x2, R28.reuse ;  /* 0x000000022c067825 */ /* 0x100fe200078e021c */
[----:B------:R0:W-:Y:S03]  /*1fdc0*/  STL.64 [R1+0x10], R2 ;  /* 0x0000100201007387 */ /* 0x0001e60000100a00 */
[--C-:B------:R-:W-:Y:S01]  /*1fdd0*/  IMAD.WIDE R4, R46, 0x2, R28.reuse ;  /* 0x000000022e047825 */ /* 0x100fe200078e021c */
[----:B------:R1:W-:Y:S03]  /*1fde0*/  STL.64 [R1+0x8], R6 ;  /* 0x0000080601007387 */ /* 0x0003e60000100a00 */
[----:B0-----:R-:W-:-:S05]  /*1fdf0*/  IMAD.WIDE R2, R48, 0x2, R28 ;  /* 0x0000000230027825 */ /* 0x001fca00078e021c */
[----:B------:R-:W-:Y:S01]  /*1fe00*/  STL.64 [R1+0x43a0], R2 ;  /* 0x0043a00201007387 */ /* 0x000fe20000100a00 */
[----:B-1----:R-:W-:-:S03]  /*1fe10*/  IMAD.WIDE R6, R52, 0x2, R28 ;  /* 0x0000000234067825 */ /* 0x002fc600078e021c */
[----:B------:R0:W-:Y:S01]  /*1fe20*/  STL.64 [R1], R4 ;  /* 0x0000000401007387 */ /* 0x0001e20000100a00 */
[----:B------:R-:W-:-:S04]  /*1fe30*/  IMAD.WIDE R8, R54, 0x2, R28 ;  /* 0x0000000236087825 */ /* 0x000fc800078e021c */
[----:B------:R-:W-:-:S04]  /*1fe40*/  IMAD.WIDE R10, R56, 0x2, R28 ;  /* 0x00000002380a7825 */ /* 0x000fc800078e021c */
[----:B0-----:R-:W-:-:S04]  /*1fe50*/  IMAD.WIDE R4, R50, 0x2, R28 ;  /* 0x0000000232047825 */ /* 0x001fc800078e021c */
[--C-:B------:R-:W-:Y:S01]  /*1fe60*/  IMAD.WIDE R12, R58, 0x2, R28.reuse ;  /* 0x000000023a0c7825 */ /* 0x100fe200078e021c */
[----:B------:R-:W-:Y:S03]  /*1fe70*/  STL.64 [R1+0x43a8], R4 ;  /* 0x0043a80401007387 */ /* 0x000fe60000100a00 */
[--C-:B------:R-:W-:Y:S01]  /*1fe80*/  IMAD.WIDE R14, R14, 0x2, R28.reuse ;  /* 0x000000020e0e7825 */ /* 0x100fe200078e021c */
[----:B------:R3:W-:Y:S04]  /*1fe90*/  STL.64 [R1+0x43b0], R6 ;  /* 0x0043b00601007387 */ /* 0x0007e80000100a00 */
[----:B------:R-:W-:Y:S04]  /*1fea0*/  STL.64 [R1+0x43b8], R8 ;  /* 0x0043b80801007387 */ /* 0x000fe80000100a00 */
[----:B------:R-:W-:Y:S04]  /*1feb0*/  STL.64 [R1+0x43c0], R10 ;  /* 0x0043c00a01007387 */ /* 0x000fe80000100a00 */
[----:B------:R-:W-:Y:S04]  /*1fec0*/  STL.64 [R1+0x43c8], R12 ;  /* 0x0043c80c01007387 */ /* 0x000fe80000100a00 */
[----:B------:R-:W-:Y:S01]  /*1fed0*/  STL.64 [R1+0x43d0], R14 ;  /* 0x0043d00e01007387 */ /* 0x000fe20000100a00 */
        /* <DEDUP_REMOVED lines=9> */
[----:B------:R-:W-:Y:S01]  /*1ff70*/  STL.64 [R1+0x528], R6 ;  /* 0x0005280601007387 */ /* 0x000fe20000100a00 */
[----:B0-----:R-:W-:-:S03]  /*1ff80*/  IMAD.WIDE R4, R32, 0x2, R28 ;  /* 0x0000000220047825 */ /* 0x001fc600078e021c */
[----:B------:R-:W2:Y:S01]  /*1ff90*/  LDL R32, [R1+0x6a8] ;  /* 0x0006a80001207983 */ /* 0x000ea20000100800 */
[----:B-1----:R-:W-:-:S03]  /*1ffa0*/  IMAD.WIDE R2, R33, 0x2, R28 ;  /* 0x0000000221027825 */ /* 0x002fc600078e021c */
[----:B------:R0:W-:Y:S04]  /*1ffb0*/  STL.64 [R1+0x560], R4 ;  /* 0x0005600401007387 */ /* 0x0001e80000100a00 */
[----:B------:R-:W3:Y:S04]  /*1ffc0*/  LDL R33, [R1+0x6b8] ;  /* 0x0006b80001217983 */ /* 0x000ee80000100800 */
[----:B------:R1:W-:Y:S01]  /*1ffd0*/  STL.64 [R1+0x598], R2 ;  /* 0x0005980201007387 */ /* 0x0003e20000100a00 */
[----:B0-----:R-:W-:-:S04]  /*1ffe0*/  IMAD.WIDE R4, R31, 0x2, R28 ;  /* 0x000000021f047825 */ /* 0x001fc800078e021c */
[--C-:B------:R-:W-:Y:S01]  /*1fff0*/  IMAD.WIDE R6, R61, 0x2, R28.reuse ;  /* 0x000000023d067825 */ /* 0x100fe200078e021c */
[----:B------:R0:W-:Y:S03]  /*20000*/  STL.64 [R1+0x5d8], R4 ;  /* 0x0005d80401007387 */ /* 0x0001e60000100a00 */
[----:B-1----:R-:W-:-:S05]  /*20010*/  IMAD.WIDE R2, R60, 0x2, R28 ;  /* 0x000000023c027825 */ /* 0x002fca00078e021c */
[----:B------:R1:W-:Y:S01]  /*20020*/  STL.64 [R1+0x620], R2 ;  /* 0x0006200201007387 */ /* 0x0003e20000100a00 */
[----:B0-----:R-:W-:-:S03]  /*20030*/  IMAD.WIDE R4, R26, 0x2, R28 ;  /* 0x000000021a047825 */ /* 0x001fc600078e021c */
[----:B------:R0:W-:Y:S04]  /*20040*/  STL.64 [R1+0x668], R6 ;  /* 0x0006680601007387 */ /* 0x0001e80000100a00 */
[----:B------:R-:W4:Y:S01]  /*20050*/  LDL R13, [R1+0x6d0] ;  /* 0x0006d000010d7983 */ /* 0x000f220000100800 */
[----:B-1----:R-:W-:-:S03]  /*20060*/  IMAD.WIDE R2, R27, 0x2, R28 ;  /* 0x000000021b027825 */ /* 0x002fc600078e021c */
        /* <DEDUP_REMOVED lines=28> */
[----:B---3--:R-:W-:-:S03]  /*20230*/  IMAD.WIDE R14, R33, 0x2, R28 ;  /* 0x00000002210e7825 */ /* 0x008fc600078e021c */
[----:B0-----:R-:W2:Y:S04]  /*20240*/  LDL R60, [R1+0x5c8] ;  /* 0x0005c800013c7983 */ /* 0x001ea80000100800 */
[----:B------:R4:W-:Y:S04]  /*20250*/  STL.64 [R1+0x718], R14 ;  /* 0x0007180e01007387 */ /* 0x0009e80000100a00 */
[----:B------:R-:W3:Y:S04]  /*20260*/  LDL R61, [R1+0x5bc] ;  /* 0x0005bc00013d7983 */ /* 0x000ee80000100800 */
[----:B------:R-:W3:Y:S04]  /*20270*/  LDL R32, [R1+0x5b8] ;  /* 0x0005b80001207983 */ /* 0x000ee80000100800 */
[----:B------:R-:W3:Y:S01]  /*20280*/  LDL R33, [R1+0x5b4] ;  /* 0x0005b40001217983 */ /* 0x000ee20000100800 */
[----:B----4-:R-:W-:-:S04]  /*20290*/  IMAD.WIDE R14, R13, 0x2, R28 ;  /* 0x000000020d0e7825 */ /* 0x010fc800078e021c */
[--C-:B------:R-:W-:Y:S01]  /*202a0*/  IMAD.WIDE R12, R10, 0x2, R28.reuse ;  /* 0x000000020a0c7825 */ /* 0x100fe200078e021c */
[----:B------:R0:W-:Y:S04]  /*202b0*/  STL.64 [R1+0x738], R14 ;  /* 0x0007380e01007387 */ /* 0x0001e80000100a00 */
[----:B------:R1:W-:Y:S01]  /*202c0*/  STL.64 [R1+0x750], R12 ;  /* 0x0007500c01007387 */ /* 0x0003e20000100a00 */
[----:B0-----:R-:W-:-:S04]  /*202d0*/  IMAD.WIDE R14, R11, 0x2, R28 ;  /* 0x000000020b0e7825 */ /* 0x001fc800078e021c */
[--C-:B-1----:R-:W-:Y:S01]  /*202e0*/  IMAD.WIDE R12, R8, 0x2, R28.reuse ;  /* 0x00000002080c7825 */ /* 0x102fe200078e021c */
[----:B------:R-:W-:Y:S03]  /*202f0*/  STL.64 [R1+0x768], R14 ;  /* 0x0007680e01007387 */ /* 0x000fe60000100a00 */
[--C-:B------:R-:W-:Y:S01]  /*20300*/  IMAD.WIDE R10, R9, 0x2, R28.reuse ;  /* 0x00000002090a7825 */ /* 0x100fe200078e021c */
[----:B------:R-:W-:Y:S03]  /*20310*/  STL.64 [R1+0x788], R12 ;  /* 0x0007880c01007387 */ /* 0x000fe60000100a00 */
[--C-:B------:R-:W-:Y:S01]  /*20320*/  IMAD.WIDE R8, R6, 0x2, R28.reuse ;  /* 0x0000000206087825 */ /* 0x100fe200078e021c */
[----:B------:R0:W-:Y:S03]  /*20330*/  STL.64 [R1+0x7a0], R10 ;  /* 0x0007a00a01007387 */ /* 0x0001e60000100a00 */
[--C-:B------:R-:W-:Y:S01]  /*20340*/  IMAD.WIDE R6, R7, 0x2, R28.reuse ;  /* 0x0000000207067825 */ /* 0x100fe200078e021c */
[----:B------:R1:W-:Y:S04]  /*20350*/  STL.64 [R1+0x7c0], R8 ;  /* 0x0007c00801007387 */ /* 0x0003e80000100a00 */
[----:B------:R4:W-:Y:S01]  /*20360*/  STL.64 [R1+0x7e0], R6 ;  /* 0x0007e00601007387 */ /* 0x0009e20000100a00 */
[----:B0-----:R-:W-:-:S04]  /*20370*/  IMAD.WIDE R10, R4, 0x2, R28 ;  /* 0x00000002040a7825 */ /* 0x001fc800078e021c */
[--C-:B-1----:R-:W-:Y:S01]  /*20380*/  IMAD.WIDE R8, R5, 0x2, R28.reuse ;  /* 0x0000000205087825 */ /* 0x102fe200078e021c */
[----:B------:R-:W-:Y:S03]  /*20390*/  STL.64 [R1+0x7f8], R10 ;  /* 0x0007f80a01007387 */ /* 0x000fe60000100a00 */
[--C-:B----4-:R-:W-:Y:S01]  /*203a0*/  IMAD.WIDE R6, R2, 0x2, R28.reuse ;  /* 0x0000000202067825 */ /* 0x110fe200078e021c */
        /* <DEDUP_REMOVED lines=29> */
[----:B------:R0:W-:Y:S04]  /*20580*/  STL.64 [R1+0x9b0], R4 ;  /* 0x0009b00401007387 */ /* 0x0001e80000100a00 */
[----:B------:R-:W4:Y:S04]  /*20590*/  LDL R27, [R1+0x5a4] ;  /* 0x0005a400011b7983 */ /* 0x000f280000100800 */
[----:B------:R2:W-:Y:S01]  /*205a0*/  STL.64 [R1+0x9c8], R2 ;  /* 0x0009c80201007387 */ /* 0x0005e20000100a00 */
[----:B0-----:R-:W-:-:S05]  /*205b0*/  IMAD.WIDE R4, R31, 0x2, R28 ;  /* 0x000000021f047825 */ /* 0x001fca00078e021c */
[----:B------:R0:W-:Y:S01]  /*205c0*/  STL.64 [R1+0x9e8], R4 ;  /* 0x0009e80401007387 */ /* 0x0001e20000100a00 */
[----:B--2---:R-:W-:-:S04]  /*205d0*/  IMAD.WIDE R2, R60, 0x2, R28 ;  /* 0x000000023c027825 */ /* 0x004fc800078e021c */
[--C-:B---3--:R-:W-:Y:S01]  /*205e0*/  IMAD.WIDE R6, R61, 0x2, R28.reuse ;  /* 0x000000023d067825 */ /* 0x108fe200078e021c */
[----:B------:R1:W-:Y:S03]  /*205f0*/  STL.64 [R1+0xa00], R2 ;  /* 0x000a000201007387 */ /* 0x0003e60000100a00 */
[--C-:B0-----:R-:W-:Y:S01]  /*20600*/  IMAD.WIDE R4, R32, 0x2, R28.reuse ;  /* 0x0000000220047825 */ /* 0x101fe200078e021c */
[----:B------:R0:W-:Y:S04]  /*20610*/  STL.64 [R1+0xa20], R6 ;  /* 0x000a200601007387 */ /* 0x0001e80000100a00 */
[----:B------:R-:W2:Y:S01]  /*20620*/  LDL R13, [R1+0x5a0] ;  /* 0x0005a000010d7983 */ /* 0x000ea20000100800 */
[----:B-1----:R-:W-:-:S03]  /*20630*/  IMAD.WIDE R2, R33, 0x2, R28 ;  /* 0x0000000221027825 */ /* 0x002fc600078e021c */
        /* <DEDUP_REMOVED lines=28> */
[----:B------:R-:W-:-:S03]  /*20800*/  IMAD.WIDE R14, R27, 0x2, R28 ;  /* 0x000000021b0e7825 */ /* 0x000fc600078e021c */
[----:B0-----:R-:W4:Y:S04]  /*20810*/  LDL R60, [R1+0x4c4] ;  /* 0x0004c400013c7983 */ /* 0x001f280000100800 */
[----:B------:R2:W-:Y:S04]  /*20820*/  STL.64 [R1+0xa90], R14 ;  /* 0x000a900e01007387 */ /* 0x0005e80000100a00 */
        /* <DEDUP_REMOVED lines=8> */
[----:B------:R-:W-:Y:S01]  /*208b0*/  STL.64 [R1+0xae8], R14 ;  /* 0x000ae80e01007387 */ /* 0x000fe20000100a00 */
[----:B------:R-:W-:-:S04]  /*208c0*/  IMAD.WIDE R10, R9, 0x2, R28 ;  /* 0x00000002090a7825 */ /* 0x000fc800078e021c */
[----:B-1----:R-:W-:-:S04]  /*208d0*/  IMAD.WIDE R12, R8, 0x2, R28 ;  /* 0x00000002080c7825 */ /* 0x002fc800078e021c */
        /* <DEDUP_REMOVED lines=8> */
[----:B------:R-:W-:Y:S03]  /*20960*/  STL.64 [R1+0xb78], R10 ;  /* 0x000b780a01007387 */ /* 0x000fe60000100a00 */
[--C-:B--2---:R-:W-:Y:S01]  /*20970*/  IMAD.WIDE R6, R2, 0x2, R28.reuse ;  /* 0x0000000202067825 */ /* 0x104fe200078e021c */
        /* <DEDUP_REMOVED lines=29> */
[----:B------:R0:W-:Y:S04]  /*20b50*/  STL.64 [R1+0xd30], R4 ;  /* 0x000d300401007387 */ /* 0x0001e80000100a00 */
[----:B------:R-:W3:Y:S04]  /*20b60*/  LDL R33, [R1+0x490] ;  /* 0x0004900001217983 */ /* 0x000ee80000100800 */
[----:B------:R4:W-:Y:S01]  /*20b70*/  STL.64 [R1+0xd50], R2 ;  /* 0x000d500201007387 */ /* 0x0009e20000100a00 */
[----:B0-----:R-:W-:-:S05]  /*20b80*/  IMAD.WIDE R4, R31, 0x2, R28 ;  /* 0x000000021f047825 */ /* 0x001fca00078e021c */
[----:B------:R0:W-:Y:S01]  /*20b90*/  STL.64 [R1+0xd70], R4 ;  /* 0x000d700401007387 */ /* 0x0001e20000100a00 */
[----:B----4-:R-:W-:-:S04]  /*20ba0*/  IMAD.WIDE R2, R60, 0x2, R28 ;  /* 0x000000023c027825 */ /* 0x010fc800078e021c */
[--C-:B------:R-:W-:Y:S01]  /*20bb0*/  IMAD.WIDE R6, R61, 0x2, R28.reuse ;  /* 0x000000023d067825 */ /* 0x100fe200078e021c */
[----:B------:R1:W-:Y:S03]  /*20bc0*/  STL.64 [R1+0xd88], R2 ;  /* 0x000d880201007387 */ /* 0x0003e60000100a00 */
[--C-:B0-----:R-:W-:Y:S01]  /*20bd0*/  IMAD.WIDE R4, R26, 0x2, R28.reuse ;  /* 0x000000021a047825 */ /* 0x101fe200078e021c */
        /* <DEDUP_REMOVED lines=280> */
[----:B------:R-:W2:Y:S04]  /*21d60*/  LDL R22, [R1+0x2cc] ;  /* 0x0002cc0001167983 */ /* 0x000ea80000100800 */
[----:B------:R3:W-:Y:S01]  /*21d70*/  STL.64 [R1+0x2c60], R4 ;  /* 0x002c600401007387 */ /* 0x0007e20000100a00 */
[----:B-1----:R-:W-:-:S03]  /*21d80*/  IMAD.WIDE R2, R33, 0x2, R28 ;  /* 0x0000000221027825 */ /* 0x002fc600078e021c */
[----:B------:R-:W2:Y:S04]  /*21d90*/  LDL R23, [R1+0x2c8] ;  /* 0x0002c80001177983 */ /* 0x000ea80000100800 */
        /* <DEDUP_REMOVED lines=21> */
[----:B---3--:R-:W3:Y:S04]  /*21ef0*/  LDL R4, [R1+0x274] ;  /* 0x0002740001047983 */ /* 0x008ee80000100800 */
[----:B------:R-:W3:Y:S04]  /*21f00*/  LDL R5, [R1+0x270] ;  /* 0x0002700001057983 */ /* 0x000ee80000100800 */
[----:B------:R-:W3:Y:S01]  /*21f10*/  LDL R7, [R1+0x26c] ;  /* 0x00026c0001077983 */ /* 0x000ee20000100800 */
[----:B----4-:R-:W-:-:S05]  /*21f20*/  IMAD.WIDE R2, R30, 0x2, R28 ;  /* 0x000000021e027825 */ /* 0x010fca00078e021c */
[----:B------:R0:W-:Y:S01]  /*21f30*/  STL.64 [R1+0x2ca0], R2 ;  /* 0x002ca00201007387 */ /* 0x0001e20000100a00 */
[----:B------:R-:W-:-:S03]  /*21f40*/  IMAD.WIDE R24, R31, 0x2, R28 ;  /* 0x000000021f187825 */ /* 0x000fc600078e021c */
[----:B0-----:R-:W4:Y:S04]  /*21f50*/  LDL R2, [R1+0x268] ;  /* 0x0002680001027983 */ /* 0x001f280000100800 */
[----:B------:R2:W-:Y:S04]  /*21f60*/  STL.64 [R1+0x2cc0], R24 ;  /* 0x002cc01801007387 */ /* 0x0005e80000100a00 */
        /* <DEDUP_REMOVED lines=37> */
[----:B------:R0:W-:Y:S04]  /*221c0*/  STL.64 [R1+0x2e80], R32 ;  /* 0x002e802001007387 */ /* 0x0001e80000100a00 */
[----:B0-----:R-:W2:Y:S01]  /*221d0*/  LDL.LU.64 R32, [R1+0x4450] ;  /* 0x0044500001207983 */ /* 0x001ea20000300a00 */
[----:B------:R-:W-:-:S05]  /*221e0*/  IMAD.WIDE R14, R15, 0x2, R28 ;  /* 0x000000020f0e7825 */ /* 0x000fca00078e021c */
[----:B------:R0:W-:Y:S02]  /*221f0*/  STL.64 [R1+0x2ea0], R14 ;  /* 0x002ea00e01007387 */ /* 0x0001e40000100a00 */
[----:B0-----:R-:W-:-:S04]  /*22200*/  IMAD.WIDE R14, R12, 0x2, R28 ;  /* 0x000000020c0e7825 */ /* 0x001fc800078e021c */
[--C-:B------:R-:W-:Y:S01]  /*22210*/  IMAD.WIDE R12, R13, 0x2, R28.reuse ;  /* 0x000000020d0c7825 */ /* 0x100fe200078e021c */
[----:B------:R0:W-:Y:S04]  /*22220*/  STL.64 [R1+0x2ec0], R14 ;  /* 0x002ec00e01007387 */ /* 0x0001e80000100a00 */
[----:B------:R1:W-:Y:S01]  /*22230*/  STL.64 [R1+0x2ee0], R12 ;  /* 0x002ee00c01007387 */ /* 0x0003e20000100a00 */
[----:B0-----:R-:W-:-:S04]  /*22240*/  IMAD.WIDE R14, R10, 0x2, R28 ;  /* 0x000000020a0e7825 */ /* 0x001fc800078e021c */
[--C-:B-1----:R-:W-:Y:S01]  /*22250*/  IMAD.WIDE R12, R11, 0x2, R28.reuse ;  /* 0x000000020b0c7825 */ /* 0x102fe200078e021c */
[----:B------:R-:W-:Y:S03]  /*22260*/  STL.64 [R1+0x2f00], R14 ;  /* 0x002f000e01007387 */ /* 0x000fe60000100a00 */
[--C-:B------:R-:W-:Y:S01]  /*22270*/  IMAD.WIDE R10, R8, 0x2, R28.reuse ;  /* 0x00000002080a7825 */ /* 0x100fe200078e021c */
[----:B------:R0:W-:Y:S03]  /*22280*/  STL.64 [R1+0x2f20], R12 ;  /* 0x002f200c01007387 */ /* 0x0001e60000100a00 */
[--C-:B------:R-:W-:Y:S01]  /*22290*/  IMAD.WIDE R8, R9, 0x2, R28.reuse ;  /* 0x0000000209087825 */ /* 0x100fe200078e021c */
[----:B------:R3:W-:Y:S04]  /*222a0*/  STL.64 [R1+0x2f40], R10 ;  /* 0x002f400a01007387 */ /* 0x0007e80000100a00 */
[----:B------:R1:W-:Y:S01]  /*222b0*/  STL.64 [R1+0x2f60], R8 ;  /* 0x002f600801007387 */ /* 0x0003e20000100a00 */
[----:B0-----:R-:W-:-:S04]  /*222c0*/  IMAD.WIDE R12, R6, 0x2, R28 ;  /* 0x00000002060c7825 */ /* 0x001fc800078e021c */
[--C-:B---3--:R-:W-:Y:S01]  /*222d0*/  IMAD.WIDE R10, R4, 0x2, R28.reuse ;  /* 0x00000002040a7825 */ /* 0x108fe200078e021c */
[----:B------:R-:W-:Y:S03]  /*222e0*/  STL.64 [R1+0x2f80], R12 ;  /* 0x002f800c01007387 */ /* 0x000fe60000100a00 */
[--C-:B-1----:R-:W-:Y:S01]  /*222f0*/  IMAD.WIDE R8, R5, 0x2, R28.reuse ;  /* 0x0000000205087825 */ /* 0x102fe200078e021c */
[----:B------:R-:W3:Y:S04]  /*22300*/  LDL.LU R4, [R1+0x228] ;  /* 0x0002280001047983 */ /* 0x000ee80000300800 */
[----:B------:R0:W-:Y:S04]  /*22310*/  STL.64 [R1+0x2fa0], R10 ;  /* 0x002fa00a01007387 */ /* 0x0001e80000100a00 */
[----:B------:R-:W3:Y:S04]  /*22320*/  LDL.LU R5, [R1+0x224] ;  /* 0x0002240001057983 */ /* 0x000ee80000300800 */
[----:B------:R1:W-:Y:S01]  /*22330*/  STL.64 [R1+0x2fc0], R8 ;  /* 0x002fc00801007387 */ /* 0x0003e20000100a00 */
[----:B0-----:R-:W-:-:S04]  /*22340*/  IMAD.WIDE R10, R7, 0x2, R28 ;  /* 0x00000002070a7825 */ /* 0x001fc800078e021c */
[--C-:B----4-:R-:W-:Y:S01]  /*22350*/  IMAD.WIDE R6, R2, 0x2, R28.reuse ;  /* 0x0000000202067825 */ /* 0x110fe200078e021c */
[----:B------:R0:W-:Y:S03]  /*22360*/  STL.64 [R1+0x2fe0], R10 ;  /* 0x002fe00a01007387 */ /* 0x0001e60000100a00 */
[--C-:B-1----:R-:W-:Y:S01]  /*22370*/  IMAD.WIDE R8, R3, 0x2, R28.reuse ;  /* 0x0000000203087825 */ /* 0x102fe200078e021c */
[----:B------:R1:W-:Y:S03]  /*22380*/  STL.64 [R1+0x3000], R6 ;  /* 0x0030000601007387 */ /* 0x0003e60000100a00 */
[--C-:B------:R-:W-:Y:S01]  /*22390*/  IMAD.WIDE R2, R30, 0x2, R28.reuse ;  /* 0x000000021e027825 */ /* 0x100fe200078e021c */
[----:B------:R-:W-:Y:S04]  /*223a0*/  STL.64 [R1+0x3020], R8 ;  /* 0x0030200801007387 */ /* 0x000fe80000100a00 */
[----:B0-----:R-:W4:Y:S01]  /*223b0*/  LDL.LU R10, [R1+0x20c] ;  /* 0x00020c00010a7983 */ /* 0x001f220000300800 */
[----:B-1----:R-:W-:-:S03]  /*223c0*/  IMAD.WIDE R6, R31, 0x2, R28 ;  /* 0x000000021f067825 */ /* 0x002fc600078e021c */
[----:B------:R0:W-:Y:S04]  /*223d0*/  STL.64 [R1+0x3040], R2 ;  /* 0x0030400201007387 */ /* 0x0001e80000100a00 */
[----:B0-----:R-:W3:Y:S04]  /*223e0*/  LDL.LU R2, [R1+0x208] ;  /* 0x0002080001027983 */ /* 0x001ee80000300800 */
[----:B------:R2:W-:Y:S04]  /*223f0*/  STL.64 [R1+0x3060], R6 ;  /* 0x0030600601007387 */ /* 0x0005e80000100a00 */
[----:B------:R-:W3:Y:S04]  /*22400*/  LDL.LU R3, [R1+0x204] ;  /* 0x0002040001037983 */ /* 0x000ee80000300800 */
[----:B------:R-:W3:Y:S04]  /*22410*/  LDL.LU R11, [R1+0x200] ;  /* 0x00020000010b7983 */ /* 0x000ee80000300800 */
[----:B------:R-:W3:Y:S04]  /*22420*/  LDL.LU R14, [R1+0x1fc] ;  /* 0x0001fc00010e7983 */ /* 0x000ee80000300800 */
[----:B------:R-:W3:Y:S04]  /*22430*/  LDL.LU R15, [R1+0x1f8] ;  /* 0x0001f800010f7983 */ /* 0x000ee80000300800 */
[----:B------:R-:W4:Y:S01]  /*22440*/  LDL.LU R12, [R1+0x1ec] ;  /* 0x0001ec00010c7983 */ /* 0x000f220000300800 */
[----:B------:R-:W-:-:S04]  /*22450*/  IMAD.WIDE R30, R55, 0x2, R28 ;  /* 0x00000002371e7825 */ /* 0x000fc800078e021c */
[----:B--2---:R-:W-:-:S04]  /*22460*/  IMAD.WIDE R6, R32, 0x2, R28 ;  /* 0x0000000220067825 */ /* 0x004fc800078e021c */
[--C-:B------:R-:W-:Y:S01]  /*22470*/  IMAD.WIDE R8, R33, 0x2, R28.reuse ;  /* 0x0000000221087825 */ /* 0x100fe200078e021c */
[----:B------:R0:W-:Y:S03]  /*22480*/  STL.64 [R1+0x3080], R6 ;  /* 0x0030800601007387 */ /* 0x0001e60000100a00 */
[--C-:B------:R-:W-:Y:S01]  /*22490*/  IMAD.WIDE R32, R57, 0x2, R28.reuse ;  /* 0x0000000239207825 */ /* 0x100fe200078e021c */
[----:B------:R1:W-:Y:S04]  /*224a0*/  STL.64 [R1+0x30a0], R8 ;  /* 0x0030a00801007387 */ /* 0x0003e80000100a00 */
[----:B------:R-:W2:Y:S01]  /*224b0*/  LDL.LU R13, [R1+0x1e0] ;  /* 0x0001e000010d7983 */ /* 0x000ea20000300800 */
[----:B0-----:R-:W-:-:S03]  /*224c0*/  IMAD.WIDE R6, R59, 0x2, R28 ;  /* 0x000000023b067825 */ /* 0x001fc600078e021c */
[----:B-1----:R-:W2:Y:S04]  /*224d0*/  LDL.LU R8, [R1+0x1dc] ;  /* 0x0001dc0001087983 */ /* 0x002ea80000300800 */
[----:B------:R0:W-:Y:S04]  /*224e0*/  STL.64 [R1+0x30c0], R6 ;  /* 0x0030c00601007387 */ /* 0x0001e80000100a00 */
[----:B------:R-:W2:Y:S04]  /*224f0*/  LDL.LU R9, [R1+0x1d8] ;  /* 0x0001d80001097983 */ /* 0x000ea80000300800 */
[----:B0-----:R-:W2:Y:S04]  /*22500*/  LDL.LU R6, [R1+0x1e4] ;  /* 0x0001e40001067983 */ /* 0x001ea80000300800 */
[----:B------:R0:W-:Y:S04]  /*22510*/  STL.64 [R1+0x30e0], R32 ;  /* 0x0030e02001007387 */ /* 0x0001e80000100a00 */
[----:B------:R-:W2:Y:S04]  /*22520*/  LDL.LU R7, [R1+0x364] ;  /* 0x0003640001077983 */ /* 0x000ea80000300800 */
[----:B------:R1:W-:Y:S01]  /*22530*/  STL.64 [R1+0x3100], R30 ;  /* 0x0031001e01007387 */ /* 0x0003e20000100a00 */
[----:B0-----:R-:W-:-:S04]  /*22540*/  IMAD.WIDE R32, R49, 0x2, R28 ;  /* 0x0000000231207825 */ /* 0x001fc800078e021c */
[----:B-1----:R-:W-:-:S05]  /*22550*/  IMAD.WIDE R30, R53, 0x2, R28 ;  /* 0x00000002351e7825 */ /* 0x002fca00078e021c */
[----:B------:R0:W-:Y:S04]  /*22560*/  STL.64 [R1+0x3120], R30 ;  /* 0x0031201e01007387 */ /* 0x0001e80000100a00 */
[----:B------:R1:W-:Y:S01]  /*22570*/  STL.64 [R1+0x3140], R32 ;  /* 0x0031402001007387 */ /* 0x0003e20000100a00 */
[----:B0-----:R-:W-:-:S04]  /*22580*/  IMAD.WIDE R30, R47, 0x2, R28 ;  /* 0x000000022f1e7825 */ /* 0x001fc800078e021c */
[--C-:B-1----:R-:W-:Y:S01]  /*22590*/  IMAD.WIDE R32, R45, 0x2, R28.reuse ;  /* 0x000000022d207825 */ /* 0x102fe200078e021c */
[----:B------:R0:W-:Y:S03]  /*225a0*/  STL.64 [R1+0x3160], R30 ;  /* 0x0031601e01007387 */ /* 0x0001e60000100a00 */
[--C-:B0-----:R-:W-:Y:S02]  /*225b0*/  IMAD.WIDE R30, R26, 0x2, R28.reuse ;  /* 0x000000021a1e7825 */ /* 0x101fe400078e021c */
[----:B------:R-:W2:Y:S04]  /*225c0*/  LDL.LU R26, [R1+0x444c] ;  /* 0x00444c00011a7983 */ /* 0x000ea80000300800 */
[----:B------:R0:W-:Y:S02]  /*225d0*/  STL.64 [R1+0x3180], R32 ;  /* 0x0031802001007387 */ /* 0x0001e40000100a00 */
[----:B0-----:R-:W-:-:S02]  /*225e0*/  IMAD.WIDE R32, R27, 0x2, R28 ;  /* 0x000000021b207825 */ /* 0x001fc400078e021c */
[----:B------:R-:W2:Y:S04]  /*225f0*/  LDL.LU R27, [R1+0x4448] ;  /* 0x00444800011b7983 */ /* 0x000ea80000300800 */
[----:B------:R0:W-:Y:S04]  /*22600*/  STL.64 [R1+0x31a0], R30 ;  /* 0x0031a01e01007387 */ /* 0x0001e80000100a00 */
[----:B------:R3:W-:Y:S01]  /*22610*/  STL.64 [R1+0x31c0], R32 ;  /* 0x0031c02001007387 */ /* 0x0007e20000100a00 */
[----:B0-----:R-:W-:-:S04]  /*22620*/  IMAD.WIDE R30, R25, 0x2, R28 ;  /* 0x00000002191e7825 */ /* 0x001fc800078e021c */
[--C-:B---3--:R-:W-:Y:S01]  /*22630*/  IMAD.WIDE R32, R4, 0x2, R28.reuse ;  /* 0x0000000204207825 */ /* 0x108fe200078e021c */
[----:B------:R0:W-:Y:S04]  /*22640*/  STL.64 [R1+0x31e0], R30 ;  /* 0x0031e01e01007387 */ /* 0x0001e80000100a00 */
[----:B------:R-:W-:Y:S04]  /*22650*/  STL [R1+0x4400], R5 ;  /* 0x0044000501007387 */ /* 0x000fe80000100800 */
[----:B------:R1:W-:Y:S01]  /*22660*/  STL.64 [R1+0x3200], R32 ;  /* 0x0032002001007387 */ /* 0x0003e20000100a00 */
[----:B0-----:R-:W-:-:S03]  /*22670*/  IMAD.WIDE R30, R5, 0x2, R28 ;  /* 0x00000002051e7825 */ /* 0x001fc600078e021c */
[----:B------:R0:W-:Y:S04]  /*22680*/  STL [R1+0x4404], R4 ;  /* 0x0044040401007387 */ /* 0x0001e80000100800 */
[----:B------:R3:W-:Y:S01]  /*22690*/  STL.64 [R1+0x3220], R30 ;  /* 0x0032201e01007387 */ /* 0x0007e20000100a00 */
[----:B-1----:R-:W-:-:S04]  /*226a0*/  IMAD.WIDE R32, R21, 0x2, R28 ;  /* 0x0000000215207825 */ /* 0x002fc800078e021c */
[----:B0-----:R-:W-:-:S04]  /*226b0*/  IMAD.WIDE R4, R41, 0x2, R28 ;  /* 0x0000000229047825 */ /* 0x001fc800078e021c */
[----:B---3--:R-:W-:-:S05]  /*226c0*/  IMAD.WIDE R30, R23, 0x2, R28 ;  /* 0x00000002171e7825 */ /* 0x008fca00078e021c */
        /* <DEDUP_REMOVED lines=8> */
[----:B------:R-:W-:Y:S01]  /*22750*/  STL.64 [R1+0x32e0], R32 ;  /* 0x0032e02001007387 */ /* 0x000fe20000100a00 */
[----:B0-----:R-:W-:-:S03]  /*22760*/  IMAD.WIDE R30, R2, 0x2, R28 ;  /* 0x00000002021e7825 */ /* 0x001fc600078e021c */
[----:B------:R0:W-:Y:S01]  /*22770*/  STL.64 [R1+0x4408], R2 ;  /* 0x0044080201007387 */ /* 0x0001e20000100a00 */
[----:B-1----:R-:W-:-:S03]  /*22780*/  IMAD.WIDE R4, R3, 0x2, R28 ;  /* 0x0000000203047825 */ /* 0x002fc600078e021c */
        /* <DEDUP_REMOVED lines=17> */
[----:B--2---:R-:W-:-:S03]  /*228a0*/  IMAD.WIDE R2, R13, 0x2, R28 ;  /* 0x000000020d027825 */ /* 0x004fc600078e021c */
[----:B------:R-:W-:Y:S04]  /*228b0*/  STL [R1+0x43e8], R13 ;  /* 0x0043e80d01007387 */ /* 0x000fe80000100800 */
[----:B------:R0:W-:Y:S04]  /*228c0*/  STL.64 [R1+0x3400], R4 ;  /* 0x0034000401007387 */ /* 0x0001e80000100a00 */
[----:B------:R-:W-:Y:S04]  /*228d0*/  STL [R1+0x43f0], R12 ;  /* 0x0043f00c01007387 */ /* 0x000fe80000100800 */
[----:B------:R1:W-:Y:S01]  /*228e0*/  STL.64 [R1+0x3428], R2 ;  /* 0x0034280201007387 */ /* 0x0003e20000100a00 */
[----:B0-----:R-:W-:-:S03]  /*228f0*/  IMAD.WIDE R4, R9, 0x2, R28 ;  /* 0x0000000209047825 */ /* 0x001fc600078e021c */
[----:B------:R0:W-:Y:S01]  /*22900*/  STL.64 [R1+0x43f8], R8 ;  /* 0x0043f80801007387 */ /* 0x0001e20000100a00 */
[----:B-1----:R-:W-:-:S05]  /*22910*/  IMAD.WIDE R2, R8, 0x2, R28 ;  /* 0x0000000208027825 */ /* 0x002fca00078e021c */
[----:B------:R1:W-:Y:S01]  /*22920*/  STL.64 [R1+0x3448], R2 ;  /* 0x0034480201007387 */ /* 0x0003e20000100a00 */
[----:B0-----:R-:W-:-:S03]  /*22930*/  IMAD.WIDE R8, R0, 0x2, R28 ;  /* 0x0000000200087825 */ /* 0x001fc600078e021c */
[----:B------:R0:W-:Y:S04]  /*22940*/  STL.64 [R1+0x3468], R4 ;  /* 0x0034680401007387 */ /* 0x0001e80000100a00 */
[----:B------:R-:W-:Y:S01]  /*22950*/  STL.64 [R1+0x4420], R60 ;  /* 0x0044203c01007387 */ /* 0x000fe20000100a00 */
[----:B-1----:R-:W-:-:S04]  /*22960*/  IMAD.WIDE R2, R60, 0x2, R28 ;  /* 0x000000023c027825 */ /* 0x002fc800078e021c */
[--C-:B0-----:R-:W-:Y:S01]  /*22970*/  IMAD.WIDE R4, R6, 0x2, R28.reuse ;  /* 0x0000000206047825 */ /* 0x101fe200078e021c */
[----:B------:R0:W-:Y:S04]  /*22980*/  STL.64 [R1+0x3488], R2 ;  /* 0x0034880201007387 */ /* 0x0001e80000100a00 */
[----:B------:R-:W-:Y:S04]  /*22990*/  STL.64 [R1+0x34a8], R8 ;  /* 0x0034a80801007387 */ /* 0x000fe80000100a00 */
[----:B------:R-:W-:Y:S01]  /*229a0*/  STL.64 [R1+0x4428], R6 ;  /* 0x0044280601007387 */ /* 0x000fe20000100a00 */
[----:B0-----:R-:W-:-:S03]  /*229b0*/  IMAD.WIDE R2, R7, 0x2, R28 ;  /* 0x0000000207027825 */ /* 0x001fc600078e021c */
[----:B------:R-:W-:Y:S04]  /*229c0*/  STL.64 [R1+0x34e0], R4 ;  /* 0x0034e00401007387 */ /* 0x000fe80000100a00 */
[----:B------:R0:W-:Y:S01]  /*229d0*/  STL.64 [R1+0x34c8], R2 ;  /* 0x0034c80201007387 */ /* 0x0001e20000100a00 */
[----:B------:R-:W-:-:S04]  /*229e0*/  IMAD.WIDE R16, R16, 0x2, R26 ;  /* 0x0000000210107825 */ /* 0x000fc800078e021a */
[--C-:B------:R-:W-:Y:S01]  /*229f0*/  IMAD.WIDE R18, R18, 0x2, R26.reuse ;  /* 0x0000000212127825 */ /* 0x100fe200078e021a */
[----:B------:R-:W-:Y:S03]  /*22a00*/  STL.64 [R1+0x43d8], R16 ;  /* 0x0043d81001007387 */ /* 0x000fe60000100a00 */
[--C-:B------:R-:W-:Y:S01]  /*22a10*/  IMAD.WIDE R20, R20, 0x2, R26.reuse ;  /* 0x0000000214147825 */ /* 0x100fe200078e021a */
[----:B------:R-:W-:Y:S03]  /*22a20*/  STL.64 [R1+0x43e0], R18 ;  /* 0x0043e01201007387 */ /* 0x000fe60000100a00 */
[--C-:B------:R-:W-:Y:S01]  /*22a30*/  IMAD.WIDE R22, R22, 0x2, R26.reuse ;  /* 0x0000000216167825 */ /* 0x100fe200078e021a */
[----:B------:R-:W-:Y:S04]  /*22a40*/  STL.64 [R1+0x4430], R20 ;  /* 0x0044301401007387 */ /* 0x000fe80000100a00 */
[----:B------:R1:W-:Y:S04]  /*22a50*/  STL.64 [R1+0x4438], R22 ;  /* 0x0044381601007387 */ /* 0x0003e80000100a00 */
[----:B------:R-:W2:Y:S01]  /*22a60*/  LDL.LU R11, [R1+0x614] ;  /* 0x00061400010b7983 */ /* 0x000ea20000300800 */
[----:B------:R-:W-:-:S05]  /*22a70*/  IMAD.WIDE R24, R24, 0x2, R26 ;  /* 0x0000000218187825 */ /* 0x000fca00078e021a */
[----:B------:R-:W-:Y:S04]  /*22a80*/  STL.64 [R1+0x4440], R24 ;  /* 0x0044401801007387 */ /* 0x000fe80000100a00 */
[----:B------:R-:W3:Y:S04]  /*22a90*/  LDL.LU R12, [R1+0x630] ;  /* 0x00063000010c7983 */ /* 0x000ee80000300800 */
[----:B------:R-:W4:Y:S04]  /*22aa0*/  LDL.LU R14, [R1+0x634] ;  /* 0x00063400010e7983 */ /* 0x000f280000300800 */
[----:B0-----:R-:W3:Y:S04]  /*22ab0*/  LDL.LU R2, [R1+0x648] ;  /* 0x0006480001027983 */ /* 0x001ee80000300800 */
[----:B------:R-:W3:Y:S04]  /*22ac0*/  LDL.LU R3, [R1+0x64c] ;  /* 0x00064c0001037983 */ /* 0x000ee80000300800 */
[----:B------:R-:W3:Y:S04]  /*22ad0*/  LDL.LU R4, [R1+0x670] ;  /* 0x0006700001047983 */ /* 0x000ee80000300800 */
[----:B-1----:R-:W3:Y:S04]  /*22ae0*/  LDL.LU R22, [R1+0x674] ;  /* 0x0006740001167983 */ /* 0x002ee80000300800 */
[----:B------:R-:W3:Y:S04]  /*22af0*/  LDL.LU R23, [R1+0x684] ;  /* 0x0006840001177983 */ /* 0x000ee80000300800 */
        /* <DEDUP_REMOVED lines=9> */
[----:B--2---:R-:W-:-:S05]  /*22b90*/  IMAD.WIDE R8, R11, 0x2, R26 ;  /* 0x000000020b087825 */ /* 0x004fca00078e021a */
[----:B------:R0:W-:Y:S04]  /*22ba0*/  STL.64 [R1+0x408], R8 ;  /* 0x0004080801007387 */ /* 0x0001e80000100a00 */
[----:B------:R-:W2:Y:S04]  /*22bb0*/  LDL.LU R7, [R1+0x6bc] ;  /* 0x0006bc0001077983 */ /* 0x000ea80000300800 */
[----:B------:R-:W2:Y:S04]  /*22bc0*/  LDL.LU R60, [R1+0x6ac] ;  /* 0x0006ac00013c7983 */ /* 0x000ea80000300800 */
[----:B------:R-:W2:Y:S04]  /*22bd0*/  LDL.LU R61, [R1+0x69c] ;  /* 0x00069c00013d7983 */ /* 0x000ea80000300800 */
[----:B0-----:R-:W2:Y:S04]  /*22be0*/  LDL.LU R8, [R1+0x694] ;  /* 0x0006940001087983 */ /* 0x001ea80000300800 */
[----:B------:R-:W2:Y:S04]  /*22bf0*/  LDL.LU R9, [R1+0x690] ;  /* 0x0006900001097983 */ /* 0x000ea80000300800 */
[----:B------:R-:W2:Y:S04]  /*22c00*/  LDL.LU R13, [R1+0x680] ;  /* 0x00068000010d7983 */ /* 0x000ea80000300800 */
[----:B------:R-:W2:Y:S01]  /*22c10*/  LDL.LU R10, [R1+0x67c] ;  /* 0x00067c00010a7983 */ /* 0x000ea20000300800 */
[----:B---3--:R-:W-:-:S03]  /*22c20*/  IMAD.WIDE R24, R12, 0x2, R26 ;  /* 0x000000020c187825 */ /* 0x008fc600078e021a */
[----:B------:R-:W3:Y:S04]  /*22c30*/  LDL.LU R11, [R1+0x678] ;  /* 0x00067800010b7983 */ /* 0x000ee80000300800 */
[----:B------:R4:W-:Y:S02]  /*22c40*/  STL.64 [R1+0x440], R24 ;  /* 0x0004401801007387 */ /* 0x0009e40000100a00 */
[----:B----4-:R-:W-:-:S05]  /*22c50*/  IMAD.WIDE R24, R14, 0x2, R26 ;  /* 0x000000020e187825 */ /* 0x010fca00078e021a */
[----:B------:R0:W-:Y:S04]  /*22c60*/  STL.64 [R1+0x480], R24 ;  /* 0x0004801801007387 */ /* 0x0001e80000100a00 */
[----:B------:R-:W4:Y:S04]  /*22c70*/  LDL.LU R12, [R1+0x654] ;  /* 0x00065400010c7983 */ /* 0x000f280000300800 */
[----:B------:R-:W4:Y:S01]  /*22c80*/  LDL.LU R14, [R1+0x650] ;  /* 0x00065000010e7983 */ /* 0x000f220000300800 */
[----:B0-----:R-:W-:-:S05]  /*22c90*/  IMAD.WIDE R24, R2, 0x2, R26 ;  /* 0x0000000202187825 */ /* 0x001fca00078e021a */
[----:B------:R0:W-:Y:S04]  /*22ca0*/  STL.64 [R1+0x4b8], R24 ;  /* 0x0004b81801007387 */ /* 0x0001e80000100a00 */
[----:B------:R-:W4:Y:S01]  /*22cb0*/  LDL.LU R2, [R1+0x644] ;  /* 0x0006440001027983 */ /* 0x000f220000300800 */
[----:B0-----:R-:W-:-:S03]  /*22cc0*/  IMAD.WIDE R24, R3, 0x2, R26 ;  /* 0x0000000203187825 */ /* 0x001fc600078e021a */
[----:B------:R-:W4:Y:S04]  /*22cd0*/  LDL.LU R3, [R1+0x640] ;  /* 0x0006400001037983 */ /* 0x000f280000300800 */
[----:B------:R0:W-:Y:S02]  /*22ce0*/  STL.64 [R1+0x4f0], R24 ;  /* 0x0004f01801007387 */ /* 0x0001e40000100a00 */
[--C-:B0-----:R-:W-:Y:S02]  /*22cf0*/  IMAD.WIDE R24, R4, 0x2, R26.reuse ;  /* 0x0000000204187825 */ /* 0x101fe400078e021a */
[----:B------:R-:W4:Y:S04]  /*22d00*/  LDL.LU R4, [R1+0x63c] ;  /* 0x00063c0001047983 */ /* 0x000f280000300800 */
        /* <DEDUP_REMOVED lines=15> */
[----:B------:R-:W-:Y:S04]  /*22e00*/  STL.64 [R1+0x648], R22 ;  /* 0x0006481601007387 */ /* 0x000fe80000100a00 */
[----:B------:R-:W4:Y:S01]  /*22e10*/  LDL.LU R15, [R1+0x638] ;  /* 0x00063800010f7983 */ /* 0x000f220000300800 */
[----:B------:R-:W-:-:S03]  /*22e20*/  IMAD.WIDE R18, R5, 0x2, R26 ;  /* 0x0000000205127825 */ /* 0x000fc600078e021a */
[----:B------:R0:W-:Y:S04]  /*22e30*/  STL.64 [R1+0x670], R20 ;  /* 0x0006701401007387 */ /* 0x0001e80000100a00 */
[----:B------:R-:W4:Y:S04]  /*22e40*/  LDL.LU R5, [R1+0x62c] ;  /* 0x00062c0001057983 */ /* 0x000f280000300800 */
[----:B------:R2:W-:Y:S01]  /*22e50*/  STL.64 [R1+0x688], R18 ;  /* 0x0006881201007387 */ /* 0x0005e20000100a00 */
[----:B0-----:R-:W-:-:S04]  /*22e60*/  IMAD.WIDE R20, R17, 0x2, R26 ;  /* 0x0000000211147825 */ /* 0x001fc800078e021a */
[--C-:B------:R-:W-:Y:S01]  /*22e70*/  IMAD.WIDE R16, R6, 0x2, R26.reuse ;  /* 0x0000000206107825 */ /* 0x100fe200078e021a */
[----:B------:R-:W-:Y:S04]  /*22e80*/  STL.64 [R1+0x6a0], R20 ;  /* 0x0006a01401007387 */ /* 0x000fe80000100a00 */
[----:B------:R0:W-:Y:S01]  /*22e90*/  STL.64 [R1+0x6d0], R16 ;  /* 0x0006d01001007387 */ /* 0x0001e20000100a00 */
[----:B--2---:R-:W-:-:S04]  /*22ea0*/  IMAD.WIDE R18, R7, 0x2, R26 ;  /* 0x0000000207127825 */ /* 0x004fc800078e021a */
[--C-:B------:R-:W-:Y:S01]  /*22eb0*/  IMAD.WIDE R6, R60, 0x2, R26.reuse ;  /* 0x000000023c067825 */ /* 0x100fe200078e021a */
[----:B------:R1:W-:Y:S03]  /*22ec0*/  STL.64 [R1+0x6b8], R18 ;  /* 0x0006b81201007387 */ /* 0x0003e60000100a00 */
[--C-:B0-----:R-:W-:Y:S01]  /*22ed0*/  IMAD.WIDE R16, R61, 0x2, R26.reuse ;  /* 0x000000023d107825 */ /* 0x101fe200078e021a */
[----:B------:R0:W-:Y:S04]  /*22ee0*/  STL.64 [R1+0x6a8], R6 ;  /* 0x0006a80601007387 */ /* 0x0001e80000100a00 */
[----:B------:R2:W-:Y:S01]  /*22ef0*/  STL.64 [R1+0x698], R16 ;  /* 0x0006981001007387 */ /* 0x0005e20000100a00 */
[----:B-1----:R-:W-:-:S04]  /*22f00*/  IMAD.WIDE R18, R8, 0x2, R26 ;  /* 0x0000000208127825 */ /* 0x002fc800078e021a */
[--C-:B0-----:R-:W-:Y:S01]  /*22f10*/  IMAD.WIDE R6, R9, 0x2, R26.reuse ;  /* 0x0000000209067825 */ /* 0x101fe200078e021a */
[----:B------:R-:W-:Y:S03]  /*22f20*/  STL.64 [R1+0x728], R18 ;  /* 0x0007281201007387 */ /* 0x000fe60000100a00 */
[--C-:B--2---:R-:W-:Y:S01]  /*22f30*/  IMAD.WIDE R16, R13, 0x2, R26.reuse ;  /* 0x000000020d107825 */ /* 0x104fe200078e021a */
[----:B------:R3:W-:Y:S03]  /*22f40*/  STL.64 [R1+0x690], R6 ;  /* 0x0006900601007387 */ /* 0x0007e60000100a00 */
[--C-:B------:R-:W-:Y:S01]  /*22f50*/  IMAD.WIDE R8, R10, 0x2, R26.reuse ;  /* 0x000000020a087825 */ /* 0x100fe200078e021a */
[----:B------:R4:W-:Y:S04]  /*22f60*/  STL.64 [R1+0x680], R16 ;  /* 0x0006801001007387 */ /* 0x0009e80000100a00 */
[----:B------:R-:W2:Y:S04]  /*22f70*/  LDL.LU R13, [R1+0x628] ;  /* 0x00062800010d7983 */ /* 0x000ea80000300800 */
[----:B------:R0:W-:Y:S01]  /*22f80*/  STL.64 [R1+0x770], R8 ;  /* 0x0007700801007387 */ /* 0x0001e20000100a00 */
[----:B---3--:R-:W-:-:S03]  /*22f90*/  IMAD.WIDE R6, R11, 0x2, R26 ;  /* 0x000000020b067825 */ /* 0x008fc600078e021a */
[----:B------:R-:W3:Y:S04]  /*22fa0*/  LDL.LU R10, [R1+0x604] ;  /* 0x00060400010a7983 */ /* 0x000ee80000300800 */
[----:B------:R1:W-:Y:S04]  /*22fb0*/  STL.64 [R1+0x678], R6 ;  /* 0x0006780601007387 */ /* 0x0003e80000100a00 */
[----:B------:R-:W3:Y:S01]  /*22fc0*/  LDL.LU R11, [R1+0x600] ;  /* 0x00060000010b7983 */ /* 0x000ee20000300800 */
[----:B----4-:R-:W-:-:S04]  /*22fd0*/  IMAD.WIDE R16, R12, 0x2, R26 ;  /* 0x000000020c107825 */ /* 0x010fc800078e021a */
[--C-:B0-----:R-:W-:Y:S01]  /*22fe0*/  IMAD.WIDE R8, R14, 0x2, R26.reuse ;  /* 0x000000020e087825 */ /* 0x101fe200078e021a */
[----:B------:R-:W-:Y:S03]  /*22ff0*/  STL.64 [R1+0x7a8], R16 ;  /* 0x0007a81001007387 */ /* 0x000fe60000100a00 */
[--C-:B-1----:R-:W-:Y:S02]  /*23000*/  IMAD.WIDE R6, R2, 0x2, R26.reuse ;  /* 0x0000000202067825 */ /* 0x102fe400078e021a */
[----:B------:R-:W4:Y:S04]  /*23010*/  LDL.LU R2, [R1+0x5f4] ;  /* 0x0005f40001027983 */ /* 0x000f280000300800 */
[----:B------:R0:W-:Y:S04]  /*23020*/  STL.64 [R1+0x650], R8 ;  /* 0x0006500801007387 */ /* 0x0001e80000100a00 */
[----:B------:R1:W-:Y:S01]  /*23030*/  STL.64 [R1+0x7d8], R6 ;  /* 0x0007d80601007387 */ /* 0x0003e20000100a00 */
[----:B0-----:R-:W-:-:S03]  /*23040*/  IMAD.WIDE R8, R3, 0x2, R26 ;  /* 0x0000000203087825 */ /* 0x001fc600078e021a */
[----:B------:R-:W4:Y:S04]  /*23050*/  LDL.LU R3, [R1+0x5f0] ;  /* 0x0005f00001037983 */ /* 0x000f280000300800 */
[----:B------:R-:W-:Y:S01]  /*23060*/  STL.64 [R1+0x640], R8 ;  /* 0x0006400801007387 */ /* 0x000fe20000100a00 */
[----:B-1----:R-:W-:-:S03]  /*23070*/  IMAD.WIDE R6, R4, 0x2, R26 ;  /* 0x0000000204067825 */ /* 0x002fc600078e021a */
[----:B------:R-:W4:Y:S04]  /*23080*/  LDL.LU R22, [R1+0x5ec] ;  /* 0x0005ec0001167983 */ /* 0x000f280000300800 */
[----:B------:R-:W4:Y:S04]  /*23090*/  LDL.LU R23, [R1+0x5e8] ;  /* 0x0005e80001177983 */ /* 0x000f280000300800 */
[----:B------:R0:W-:Y:S04]  /*230a0*/  STL.64 [R1+0x800], R6 ;  /* 0x0008000601007387 */ /* 0x0001e80000100a00 */
        /* <DEDUP_REMOVED lines=8> */
[----:B0-----:R-:W-:-:S05]  /*23130*/  IMAD.WIDE R6, R15, 0x2, R26 ;  /* 0x000000020f067825 */ /* 0x001fca00078e021a */
[----:B------:R0:W-:Y:S01]  /*23140*/  STL.64 [R1+0x638], R6 ;  /* 0x0006380601007387 */ /* 0x0001e20000100a00 */
[----:B------:R-:W-:-:S03]  /*23150*/  IMAD.WIDE R8, R5, 0x2, R26 ;  /* 0x0000000205087825 */ /* 0x000fc600078e021a */
[----:B0-----:R-:W4:Y:S04]  /*23160*/  LDL.LU R6, [R1+0x584] ;  /* 0x0005840001067983 */ /* 0x001f280000300800 */
[----:B------:R0:W-:Y:S04]  /*23170*/  STL.64 [R1+0x838], R8 ;  /* 0x0008380801007387 */ /* 0x0001e80000100a00 */
[----:B------:R-:W4:Y:S04]  /*23180*/  LDL.LU R7, [R1+0x580] ;  /* 0x0005800001077983 */ /* 0x000f280000300800 */
[----:B------:R-:W4:Y:S04]  /*23190*/  LDL.LU R60, [R1+0x57c] ;  /* 0x00057c00013c7983 */ /* 0x000f280000300800 */
[----:B------:R-:W4:Y:S04]  /*231a0*/  LDL.LU R61, [R1+0x578] ;  /* 0x00057800013d7983 */ /* 0x000f280000300800 */
[----:B0-----:R-:W4:Y:S04]  /*231b0*/  LDL.LU R8, [R1+0x574] ;  /* 0x0005740001087983 */ /* 0x001f280000300800 */
[----:B------:R-:W4:Y:S04]  /*231c0*/  LDL.LU R9, [R1+0x570] ;  /* 0x0005700001097983 */ /* 0x000f280000300800 */
[----:B------:R-:W4:Y:S04]  /*231d0*/  LDL.LU R12, [R1+0x54c] ;  /* 0x00054c00010c7983 */ /* 0x000f280000300800 */
[----:B------:R-:W4:Y:S04]  /*231e0*/  LDL.LU R15, [R1+0x548] ;  /* 0x00054800010f7983 */ /* 0x000f280000300800 */
[----:B------:R-:W4:Y:S01]  /*231f0*/  LDL.LU R5, [R1+0x544] ;  /* 0x0005440001057983 */ /* 0x000f220000300800 */
[----:B--2---:R-:W-:-:S05]  /*23200*/  IMAD.WIDE R24, R13, 0x2, R26 ;  /* 0x000000020d187825 */ /* 0x004fca00078e021a */
[----:B------:R3:W-:Y:S02]  /*23210*/  STL.64 [R1+0x628], R24 ;  /* 0x0006281801007387 */ /* 0x0007e40000100a00 */
[----:B---3--:R-:W-:-:S05]  /*23220*/  IMAD.WIDE R24, R10, 0x2, R26 ;  /* 0x000000020a187825 */ /* 0x008fca00078e021a */
[----:B------:R0:W-:Y:S04]  /*23230*/  STL.64 [R1+0x870], R24 ;  /* 0x0008701801007387 */ /* 0x0001e80000100a00 */
[----:B------:R-:W2:Y:S04]  /*23240*/  LDL.LU R13, [R1+0x540] ;  /* 0x00054000010d7983 */ /* 0x000ea80000300800 */
[----:B------:R-:W3:Y:S01]  /*23250*/  LDL.LU R10, [R1+0x53c] ;  /* 0x00053c00010a7983 */ /* 0x000ee20000300800 */
[----:B0-----:R-:W-:-:S05]  /*23260*/  IMAD.WIDE R24, R11, 0x2, R26 ;  /* 0x000000020b187825 */ /* 0x001fca00078e021a */
[----:B------:R4:W-:Y:S04]  /*23270*/  STL.64 [R1+0x600], R24 ;  /* 0x0006001801007387 */ /* 0x0009e80000100a00 */
[----:B------:R-:W3:Y:S01]  /*23280*/  LDL.LU R11, [R1+0x538] ;  /* 0x00053800010b7983 */ /* 0x000ee20000300800 */
[----:B----4-:R-:W-:-:S03]  /*23290*/  IMAD.WIDE R24, R2, 0x2, R26 ;  /* 0x0000000202187825 */ /* 0x010fc600078e021a */
        /* <DEDUP_REMOVED lines=39> */
[----:B0-----:R-:W-:-:S04]  /*23510*/  IMAD.WIDE R16, R12, 0x2, R26 ;  /* 0x000000020c107825 */ /* 0x001fc800078e021a */
[--C-:B------:R-:W-:Y:S01]  /*23520*/  IMAD.WIDE R8, R15, 0x2, R26.reuse ;  /* 0x000000020f087825 */ /* 0x100fe200078e021a */
[----:B------:R2:W-:Y:S04]  /*23530*/  STL.64 [R1+0xa60], R16 ;  /* 0x000a601001007387 */ /* 0x0005e80000100a00 */
[----:B------:R-:W4:Y:S01]  /*23540*/  LDL.LU R12, [R1+0x504] ;  /* 0x00050400010c7983 */ /* 0x000f220000300800 */
[----:B-1----:R-:W-:-:S03]  /*23550*/  IMAD.WIDE R6, R5, 0x2, R26 ;  /* 0x0000000205067825 */ /* 0x002fc600078e021a */
[----:B------:R-:W-:Y:S04]  /*23560*/  STL.64 [R1+0x548], R8 ;  /* 0x0005480801007387 */ /* 0x000fe80000100a00 */
[----:B------:R-:W4:Y:S04]  /*23570*/  LDL.LU R15, [R1+0x500] ;  /* 0x00050000010f7983 */ /* 0x000f280000300800 */
[----:B------:R3:W-:Y:S04]  /*23580*/  STL.64 [R1+0xa98], R6 ;  /* 0x000a980601007387 */ /* 0x0007e80000100a00 */
[----:B------:R-:W4:Y:S01]  /*23590*/  LDL.LU R5, [R1+0x4fc] ;  /* 0x0004fc0001057983 */ /* 0x000f220000300800 */
[----:B--2---:R-:W-:-:S04]  /*235a0*/  IMAD.WIDE R16, R13, 0x2, R26 ;  /* 0x000000020d107825 */ /* 0x004fc800078e021a */
[--C-:B---3--:R-:W-:Y:S01]  /*235b0*/  IMAD.WIDE R6, R10, 0x2, R26.reuse ;  /* 0x000000020a067825 */ /* 0x108fe200078e021a */
[----:B------:R-:W-:Y:S04]  /*235c0*/  STL.64 [R1+0x540], R16 ;  /* 0x0005401001007387 */ /* 0x000fe80000100a00 */
[----:B------:R-:W2:Y:S04]  /*235d0*/  LDL.LU R10, [R1+0x4f8] ;  /* 0x0004f800010a7983 */ /* 0x000ea80000300800 */
[----:B------:R4:W-:Y:S01]  /*235e0*/  STL.64 [R1+0xad0], R6 ;  /* 0x000ad00601007387 */ /* 0x0009e20000100a00 */
[----:B------:R-:W-:-:S05]  /*235f0*/  IMAD.WIDE R8, R11, 0x2, R26 ;  /* 0x000000020b087825 */ /* 0x000fca00078e021a */
[----:B------:R-:W-:Y:S04]  /*23600*/  STL.64 [R1+0x538], R8 ;  /* 0x0005380801007387 */ /* 0x000fe80000100a00 */
[----:B------:R-:W3:Y:S01]  /*23610*/  LDL.LU R11, [R1+0x4d4] ;  /* 0x0004d400010b7983 */ /* 0x000ee20000300800 */
[----:B----4-:R-:W-:-:S05]  /*23620*/  IMAD.WIDE R6, R2, 0x2, R26 ;  /* 0x0000000202067825 */ /* 0x010fca00078e021a */
[----:B------:R-:W-:Y:S04]  /*23630*/  STL.64 [R1+0xb00], R6 ;  /* 0x000b000601007387 */ /* 0x000fe80000100a00 */
[----:B------:R-:W4:Y:S04]  /*23640*/  LDL.LU R22, [R1+0x4d0] ;  /* 0x0004d00001167983 */ /* 0x000f280000300800 */
[----:B------:R-:W4:Y:S01]  /*23650*/  LDL.LU R23, [R1+0x4cc] ;  /* 0x0004cc0001177983 */ /* 0x000f220000300800 */
[----:B------:R-:W-:-:S05]  /*23660*/  IMAD.WIDE R2, R3, 0x2, R26 ;  /* 0x0000000203027825 */ /* 0x000fca00078e021a */
[----:B------:R0:W-:Y:S04]  /*23670*/  STL.64 [R1+0x520], R2 ;  /* 0x0005200201007387 */ /* 0x0001e80000100a00 */
[----:B------:R-:W4:Y:S04]  /*23680*/  LDL.LU R20, [R1+0x4c8] ;  /* 0x0004c80001147983 */ /* 0x000f280000300800 */
[----:B------:R-:W4:Y:S04]  /*23690*/  LDL.LU R21, [R1+0x4c4] ;  /* 0x0004c40001157983 */ /* 0x000f280000300800 */
[----:B------:R-:W4:Y:S04]  /*236a0*/  LDL.LU R18, [R1+0x4c0] ;  /* 0x0004c00001127983 */ /* 0x000f280000300800 */
[----:B------:R-:W4:Y:S04]  /*236b0*/  LDL.LU R19, [R1+0x4a4] ;  /* 0x0004a40001137983 */ /* 0x000f280000300800 */
[----:B------:R-:W4:Y:S04]  /*236c0*/  LDL.LU R16, [R1+0x4a0] ;  /* 0x0004a00001107983 */ /* 0x000f280000300800 */
[----:B0-----:R-:W4:Y:S04]  /*236d0*/  LDL.LU R2, [R1+0x494] ;  /* 0x0004940001027983 */ /* 0x001f280000300800 */
[----:B------:R-:W4:Y:S04]  /*236e0*/  LDL.LU R3, [R1+0x490] ;  /* 0x0004900001037983 */ /* 0x000f280000300800 */
[----:B------:R-:W4:Y:S01]  /*236f0*/  LDL.LU R17, [R1+0x48c] ;  /* 0x00048c0001117983 */ /* 0x000f220000300800 */
[----:B------:R-:W-:-:S05]  /*23700*/  IMAD.WIDE R6, R14, 0x2, R26 ;  /* 0x000000020e067825 */ /* 0x000fca00078e021a */
        /* <DEDUP_REMOVED lines=12> */
[----:B------:R-:W-:-:S05]  /*237d0*/  IMAD.WIDE R24, R12, 0x2, R26 ;  /* 0x000000020c187825 */ /* 0x000fca00078e021a */
[----:B------:R0:W-:Y:S02]  /*237e0*/  STL.64 [R1+0xb60], R24 ;  /* 0x000b601801007387 */ /* 0x0001e40000100a00 */
[----:B0-----:R-:W-:-:S05]  /*237f0*/  IMAD.WIDE R24, R15, 0x2, R26 ;  /* 0x000000020f187825 */ /* 0x001fca00078e021a */
[----:B------:R0:W-:Y:S04]  /*23800*/  STL.64 [R1+0x500], R24 ;  /* 0x0005001801007387 */ /* 0x0001e80000100a00 */
[----:B------:R-:W4:Y:S04]  /*23810*/  LDL.LU R12, [R1+0x424] ;  /* 0x00042400010c7983 */ /* 0x000f280000300800 */
[----:B------:R-:W4:Y:S01]  /*23820*/  LDL.LU R15, [R1+0x420] ;  /* 0x00042000010f7983 */ /* 0x000f220000300800 */
[----:B0-----:R-:W-:-:S05]  /*23830*/  IMAD.WIDE R24, R5, 0x2, R26 ;  /* 0x0000000205187825 */ /* 0x001fca00078e021a */
[----:B------:R2:W-:Y:S04]  /*23840*/  STL.64 [R1+0xb98], R24 ;  /* 0x000b981801007387 */ /* 0x0005e80000100a00 */
[----:B------:R-:W4:Y:S01]  /*23850*/  LDL.LU R5, [R1+0x41c] ;  /* 0x00041c0001057983 */ /* 0x000f220000300800 */
[----:B--2---:R-:W-:-:S03]  /*23860*/  IMAD.WIDE R24, R10, 0x2, R26 ;  /* 0x000000020a187825 */ /* 0x004fc600078e021a */
[----:B------:R-:W2:Y:S04]  /*23870*/  LDL.LU R10, [R1+0x418] ;  /* 0x00041800010a7983 */ /* 0x000ea80000300800 */
[----:B------:R3:W-:Y:S02]  /*23880*/  STL.64 [R1+0x4f8], R24 ;  /* 0x0004f81801007387 */ /* 0x0007e40000100a00 */
[--C-:B---3--:R-:W-:Y:S02]  /*23890*/  IMAD.WIDE R24, R11, 0x2, R26.reuse ;  /* 0x000000020b187825 */ /* 0x108fe400078e021a */
[----:B------:R-:W3:Y:S04]  /*238a0*/  LDL.LU R11, [R1+0x414] ;  /* 0x00041400010b7983 */ /* 0x000ee80000300800 */
[----:B------:R4:W-:Y:S02]  /*238b0*/  STL.64 [R1+0xbc8], R24 ;  /* 0x000bc81801007387 */ /* 0x0009e40000100a00 */
        /* <DEDUP_REMOVED lines=15> */
[----:B------:R-:W3:Y:S01]  /*239b0*/  LDL.LU R2, [R1+0x410] ;  /* 0x0004100001027983 */ /* 0x000ee20000300800 */
[----:B----4-:R-:W-:-:S03]  /*239c0*/  IMAD.WIDE R18, R3, 0x2, R26 ;  /* 0x0000000203127825 */ /* 0x010fc600078e021a */
[----:B------:R0:W-:Y:S04]  /*239d0*/  STL.64 [R1+0xc90], R20 ;  /* 0x000c901401007387 */ /* 0x0001e80000100a00 */
[----:B------:R-:W4:Y:S04]  /*239e0*/  LDL.LU R3, [R1+0x404] ;  /* 0x0004040001037983 */ /* 0x000f280000300800 */
[----:B------:R1:W-:Y:S01]  /*239f0*/  STL.64 [R1+0x490], R18 ;  /* 0x0004901201007387 */ /* 0x0003e20000100a00 */
[----:B0-----:R-:W-:-:S05]  /*23a00*/  IMAD.WIDE R20, R17, 0x2, R26 ;  /* 0x0000000211147825 */ /* 0x001fca00078e021a */
[----:B------:R-:W-:Y:S01]  /*23a10*/  STL.64 [R1+0xcb8], R20 ;  /* 0x000cb81401007387 */ /* 0x000fe20000100a00 */
[----:B------:R-:W-:-:S05]  /*23a20*/  IMAD.WIDE R16, R6, 0x2, R26 ;  /* 0x0000000206107825 */ /* 0x000fca00078e021a */
[----:B------:R0:W-:Y:S01]  /*23a30*/  STL.64 [R1+0x488], R16 ;  /* 0x0004881001007387 */ /* 0x0001e20000100a00 */
[----:B-1----:R-:W-:-:S04]  /*23a40*/  IMAD.WIDE R18, R7, 0x2, R26 ;  /* 0x0000000207127825 */ /* 0x002fc800078e021a */
        /* <DEDUP_REMOVED lines=8> */
[--C-:B------:R-:W-:Y:S01]  /*23ad0*/  IMAD.WIDE R16, R13, 0x2, R26.reuse ;  /* 0x000000020d107825 */ /* 0x100fe200078e021a */
[----:B------:R0:W-:Y:S03]  /*23ae0*/  STL.64 [R1+0xd68], R6 ;  /* 0x000d680601007387 */ /* 0x0001e60000100a00 */
[--C-:B------:R-:W-:Y:S01]  /*23af0*/  IMAD.WIDE R8, R14, 0x2, R26.reuse ;  /* 0x000000020e087825 */ /* 0x100fe200078e021a */
[----:B------:R1:W-:Y:S04]  /*23b00*/  STL.64 [R1+0x450], R16 ;  /* 0x0004501001007387 */ /* 0x0003e80000100a00 */
[----:B------:R-:W4:Y:S04]  /*23b10*/  LDL.LU R13, [R1+0x400] ;  /* 0x00040000010d7983 */ /* 0x000f280000300800 */
[----:B------:R-:W-:Y:S01]  /*23b20*/  STL.64 [R1+0xd90], R8 ;  /* 0x000d900801007387 */ /* 0x000fe20000100a00 */
[----:B0-----:R-:W-:-:S03]  /*23b30*/  IMAD.WIDE R6, R4, 0x2, R26 ;  /* 0x0000000204067825 */ /* 0x001fc600078e021a */
[----:B------:R-:W4:Y:S04]  /*23b40*/  LDL.LU R14, [R1+0x3fc] ;  /* 0x0003fc00010e7983 */ /* 0x000f280000300800 */
[----:B------:R0:W-:Y:S04]  /*23b50*/  STL.64 [R1+0x448], R6 ;  /* 0x0004480601007387 */ /* 0x0001e80000100a00 */
[----:B------:R-:W4:Y:S01]  /*23b60*/  LDL.LU R4, [R1+0x3f8] ;  /* 0x0003f80001047983 */ /* 0x000f220000300800 */
[----:B-1----:R-:W-:-:S05]  /*23b70*/  IMAD.WIDE R16, R12, 0x2, R26 ;  /* 0x000000020c107825 */ /* 0x002fca00078e021a */
[----:B------:R-:W-:Y:S01]  /*23b80*/  STL.64 [R1+0xdc8], R16 ;  /* 0x000dc81001007387 */ /* 0x000fe20000100a00 */
[----:B0-----:R-:W-:-:S03]  /*23b90*/  IMAD.WIDE R6, R5, 0x2, R26 ;  /* 0x0000000205067825 */ /* 0x001fc600078e021a */
[----:B------:R-:W4:Y:S01]  /*23ba0*/  LDL.LU R5, [R1+0x3f4] ;  /* 0x0003f40001057983 */ /* 0x000f220000300800 */
[----:B------:R-:W-:-:S05]  /*23bb0*/  IMAD.WIDE R8, R15, 0x2, R26 ;  /* 0x000000020f087825 */ /* 0x000fca00078e021a */
[----:B------:R2:W-:Y:S04]  /*23bc0*/  STL.64 [R1+0x420], R8 ;  /* 0x0004200801007387 */ /* 0x0005e80000100a00 */
[----:B------:R3:W-:Y:S04]  /*23bd0*/  STL.64 [R1+0xe00], R6 ;  /* 0x000e000601007387 */ /* 0x0007e80000100a00 */
[----:B------:R-:W4:Y:S01]  /*23be0*/  LDL.LU R15, [R1+0x3f0] ;  /* 0x0003f000010f7983 */ /* 0x000f220000300800 */
[----:B--2---:R-:W-:-:S05]  /*23bf0*/  IMAD.WIDE R8, R10, 0x2, R26 ;  /* 0x000000020a087825 */ /* 0x004fca00078e021a */
[----:B------:R-:W-:Y:S04]  /*23c00*/  STL.64 [R1+0x418], R8 ;  /* 0x0004180801007387 */ /* 0x000fe80000100a00 */
[----:B------:R-:W2:Y:S04]  /*23c10*/  LDL.LU R22, [R1+0x3ec] ;  /* 0x0003ec0001167983 */ /* 0x000ea80000300800 */
[----:B------:R-:W2:Y:S01]  /*23c20*/  LDL.LU R23, [R1+0x3e8] ;  /* 0x0003e80001177983 */ /* 0x000ea20000300800 */
[----:B---3--:R-:W-:-:S05]  /*23c30*/  IMAD.WIDE R6, R11, 0x2, R26 ;  /* 0x000000020b067825 */ /* 0x008fca00078e021a */
[----:B------:R0:W-:Y:S04]  /*23c40*/  STL.64 [R1+0xe30], R6 ;  /* 0x000e300601007387 */ /* 0x0001e80000100a00 */
[----:B------:R-:W3:Y:S04]  /*23c50*/  LDL.LU R20, [R1+0x3e4] ;  /* 0x0003e40001147983 */ /* 0x000ee80000300800 */
[----:B------:R-:W3:Y:S04]  /*23c60*/  LDL.LU R21, [R1+0x3e0] ;  /* 0x0003e00001157983 */ /* 0x000ee80000300800 */
[----:B------:R-:W3:Y:S04]  /*23c70*/  LDL.LU R18, [R1+0x3dc] ;  /* 0x0003dc0001127983 */ /* 0x000ee80000300800 */
[----:B------:R-:W3:Y:S04]  /*23c80*/  LDL.LU R19, [R1+0x3d8] ;  /* 0x0003d80001137983 */ /* 0x000ee80000300800 */
[----:B------:R-:W3:Y:S04]  /*23c90*/  LDL.LU R16, [R1+0x3d4] ;  /* 0x0003d40001107983 */ /* 0x000ee80000300800 */
[----:B------:R-:W3:Y:S04]  /*23ca0*/  LDL.LU R10, [R1+0x3d0] ;  /* 0x0003d000010a7983 */ /* 0x000ee80000300800 */
[----:B------:R-:W3:Y:S04]  /*23cb0*/  LDL.LU R11, [R1+0x3cc] ;  /* 0x0003cc00010b7983 */ /* 0x000ee80000300800 */
[----:B------:R-:W3:Y:S01]  /*23cc0*/  LDL.LU R17, [R1+0x3c8] ;  /* 0x0003c80001117983 */ /* 0x000ee20000300800 */
[----:B0-----:R-:W-:-:S05]  /*23cd0*/  IMAD.WIDE R6, R2, 0x2, R26 ;  /* 0x0000000202067825 */ /* 0x001fca00078e021a */
[----:B------:R0:W-:Y:S01]  /*23ce0*/  STL.64 [R1+0x410], R6 ;  /* 0x0004100601007387 */ /* 0x0001e20000100a00 */
[----:B----4-:R-:W-:-:S03]  /*23cf0*/  IMAD.WIDE R2, R3, 0x2, R26 ;  /* 0x0000000203027825 */ /* 0x010fc600078e021a */
[----:B0-----:R-:W4:Y:S04]  /*23d00*/  LDL.LU R6, [R1+0x3c4] ;  /* 0x0003c40001067983 */ /* 0x001f280000300800 */
[----:B------:R0:W-:Y:S04]  /*23d10*/  STL.64 [R1+0xe58], R2 ;  /* 0x000e580201007387 */ /* 0x0001e80000100a00 */
[----:B------:R-:W4:Y:S04]  /*23d20*/  LDL.LU R7, [R1+0x3c0] ;  /* 0x0003c00001077983 */ /* 0x000f280000300800 */
[----:B------:R-:W4:Y:S04]  /*23d30*/  LDL.LU R60, [R1+0x3bc] ;  /* 0x0003bc00013c7983 */ /* 0x000f280000300800 */
[----:B------:R-:W4:Y:S04]  /*23d40*/  LDL.LU R61, [R1+0x3b8] ;  /* 0x0003b800013d7983 */ /* 0x000f280000300800 */
[----:B------:R-:W4:Y:S04]  /*23d50*/  LDL.LU R8, [R1+0x3b4] ;  /* 0x0003b40001087983 */ /* 0x000f280000300800 */
[----:B------:R-:W4:Y:S04]  /*23d60*/  LDL.LU R9, [R1+0x3b0] ;  /* 0x0003b00001097983 */ /* 0x000f280000300800 */
[----:B------:R-:W4:Y:S04]  /*23d70*/  LDL.LU R12, [R1+0x3ac] ;  /* 0x0003ac00010c7983 */ /* 0x000f280000300800 */
[----:B0-----:R-:W4:Y:S04]  /*23d80*/  LDL.LU R2, [R1+0x3a8] ;  /* 0x0003a80001027983 */ /* 0x001f280000300800 */
        /* <DEDUP_REMOVED lines=16> */
[----:B--2---:R-:W-:-:S04]  /*23e90*/  IMAD.WIDE R24, R22, 0x2, R26 ;  /* 0x0000000216187825 */ /* 0x004fc800078e021a */
[--C-:B------:R-:W-:Y:S01]  /*23ea0*/  IMAD.WIDE R22, R23, 0x2, R26.reuse ;  /* 0x0000000217167825 */ /* 0x100fe200078e021a */
[----:B------:R3:W-:Y:S04]  /*23eb0*/  STL.64 [R1+0xef8], R24 ;  /* 0x000ef81801007387 */ /* 0x0007e80000100a00 */
[----:B------:R0:W-:Y:S01]  /*23ec0*/  STL.64 [R1+0x3e8], R22 ;  /* 0x0003e81601007387 */ /* 0x0001e20000100a00 */
[----:B---3--:R-:W-:-:S04]  /*23ed0*/  IMAD.WIDE R24, R20, 0x2, R26 ;  /* 0x0000000214187825 */ /* 0x008fc800078e021a */
[--C-:B0-----:R-:W-:Y:S01]  /*23ee0*/  IMAD.WIDE R22, R21, 0x2, R26.reuse ;  /* 0x0000000215167825 */ /* 0x101fe200078e021a */
        /* <DEDUP_REMOVED lines=10> */
[----:B--2---:R-:W-:-:S03]  /*23f90*/  IMAD.WIDE R18, R11, 0x2, R26 ;  /* 0x000000020b127825 */ /* 0x004fc600078e021a */
[----:B------:R0:W-:Y:S04]  /*23fa0*/  STL.64 [R1+0x3d0], R20 ;  /* 0x0003d01401007387 */ /* 0x0001e80000100a00 */
[----:B------:R-:W2:Y:S04]  /*23fb0*/  LDL.LU R11, [R1+0x388] ;  /* 0x00038800010b7983 */ /* 0x000ea80000300800 */
[----:B------:R1:W-:Y:S01]  /*23fc0*/  STL.64 [R1+0xfc0], R18 ;  /* 0x000fc01201007387 */ /* 0x0003e20000100a00 */
[----:B0-----:R-:W-:-:S05]  /*23fd0*/  IMAD.WIDE R20, R17, 0x2, R26 ;  /* 0x0000000211147825 */ /* 0x001fca00078e021a */
[----:B------:R-:W-:Y:S01]  /*23fe0*/  STL.64 [R1+0x3c8], R20 ;  /* 0x0003c81401007387 */ /* 0x000fe20000100a00 */
[----:B----4-:R-:W-:-:S05]  /*23ff0*/  IMAD.WIDE R16, R6, 0x2, R26 ;  /* 0x0000000206107825 */ /* 0x010fca00078e021a */
        /* <DEDUP_REMOVED lines=10> */
[--C-:B----4-:R-:W-:Y:S01]  /*240a0*/  IMAD.WIDE R16, R12, 0x2, R26.reuse ;  /* 0x000000020c107825 */ /* 0x110fe200078e021a */
[----:B------:R0:W-:Y:S03]  /*240b0*/  STL.64 [R1+0x3b0], R6 ;  /* 0x0003b00601007387 */ /* 0x0001e60000100a00 */
[--C-:B------:R-:W-:Y:S01]  /*240c0*/  IMAD.WIDE R8, R2, 0x2, R26.reuse ;  /* 0x0000000202087825 */ /* 0x100fe200078e021a */
[----:B------:R1:W-:Y:S04]  /*240d0*/  STL.64 [R1+0x1088], R16 ;  /* 0x0010881001007387 */ /* 0x0003e80000100a00 */
[----:B------:R-:W4:Y:S04]  /*240e0*/  LDL.LU R12, [R1+0x384] ;  /* 0x00038400010c7983 */ /* 0x000f280000300800 */
[----:B------:R1:W-:Y:S01]  /*240f0*/  STL.64 [R1+0x3a8], R8 ;  /* 0x0003a80801007387 */ /* 0x0003e20000100a00 */
[----:B0-----:R-:W-:-:S03]  /*24100*/  IMAD.WIDE R6, R3, 0x2, R26 ;  /* 0x0000000203067825 */ /* 0x001fc600078e021a */
[----:B------:R-:W4:Y:S04]  /*24110*/  LDL.LU R2, [R1+0x380] ;  /* 0x0003800001027983 */ /* 0x000f280000300800 */
[----:B------:R0:W-:Y:S04]  /*24120*/  STL.64 [R1+0x10b0], R6 ;  /* 0x0010b00601007387 */ /* 0x0001e80000100a00 */
[----:B------:R-:W4:Y:S01]  /*24130*/  LDL.LU R3, [R1+0x37c] ;  /* 0x00037c0001037983 */ /* 0x000f220000300800 */
[----:B-1----:R-:W-:-:S04]  /*24140*/  IMAD.WIDE R16, R13, 0x2, R26 ;  /* 0x000000020d107825 */ /* 0x002fc800078e021a */
[--C-:B------:R-:W-:Y:S01]  /*24150*/  IMAD.WIDE R8, R14, 0x2, R26.reuse ;  /* 0x000000020e087825 */ /* 0x100fe200078e021a */
[----:B------:R-:W-:Y:S03]  /*24160*/  STL.64 [R1+0x3a0], R16 ;  /* 0x0003a01001007387 */ /* 0x000fe60000100a00 */
[--C-:B0-----:R-:W-:Y:S02]  /*24170*/  IMAD.WIDE R6, R4, 0x2, R26.reuse ;  /* 0x0000000204067825 */ /* 0x101fe400078e021a */
        /* <DEDUP_REMOVED lines=18> */
[----:B---3--:R-:W-:-:S05]  /*242a0*/  IMAD.WIDE R6, R10, 0x2, R26 ;  /* 0x000000020a067825 */ /* 0x008fca00078e021a */
[----:B------:R0:W-:Y:S01]  /*242b0*/  STL.64 [R1+0x1150], R6 ;  /* 0x0011500601007387 */ /* 0x0001e20000100a00 */
[----:B--2---:R-:W-:-:S03]  /*242c0*/  IMAD.WIDE R8, R11, 0x2, R26 ;  /* 0x000000020b087825 */ /* 0x004fc600078e021a */
[----:B0-----:R-:W2:Y:S04]  /*242d0*/  LDL.LU R6, [R1+0x344] ;  /* 0x0003440001067983 */ /* 0x001ea80000300800 */
[----:B------:R0:W-:Y:S04]  /*242e0*/  STL.64 [R1+0x388], R8 ;  /* 0x0003880801007387 */ /* 0x0001e80000100a00 */
[----:B------:R-:W3:Y:S04]  /*242f0*/  LDL.LU R7, [R1+0x340] ;  /* 0x0003400001077983 */ /* 0x000ee80000300800 */
[----:B------:R-:W3:Y:S04]  /*24300*/  LDL.LU R60, [R1+0x33c] ;  /* 0x00033c00013c7983 */ /* 0x000ee80000300800 */
[----:B------:R-:W3:Y:S04]  /*24310*/  LDL.LU R61, [R1+0x338] ;  /* 0x00033800013d7983 */ /* 0x000ee80000300800 */
[----:B0-----:R-:W3:Y:S04]  /*24320*/  LDL.LU R8, [R1+0x334] ;  /* 0x0003340001087983 */ /* 0x001ee80000300800 */
[----:B------:R-:W3:Y:S04]  /*24330*/  LDL.LU R9, [R1+0x330] ;  /* 0x0003300001097983 */ /* 0x000ee80000300800 */
[----:B------:R-:W3:Y:S04]  /*24340*/  LDL.LU R15, [R1+0x32c] ;  /* 0x00032c00010f7983 */ /* 0x000ee80000300800 */
[----:B------:R-:W3:Y:S04]  /*24350*/  LDL.LU R10, [R1+0x328] ;  /* 0x00032800010a7983 */ /* 0x000ee80000300800 */
[----:B------:R-:W3:Y:S01]  /*24360*/  LDL.LU R11, [R1+0x324] ;  /* 0x00032400010b7983 */ /* 0x000ee20000300800 */
[----:B----4-:R-:W-:-:S05]  /*24370*/  IMAD.WIDE R24, R12, 0x2, R26 ;  /* 0x000000020c187825 */ /* 0x010fca00078e021a */
        /* <DEDUP_REMOVED lines=34> */
[----:B0-----:R-:W-:-:S05]  /*245a0*/  IMAD.WIDE R20, R17, 0x2, R26 ;  /* 0x0000000211147825 */ /* 0x001fca00078e021a */
[----:B------:R-:W-:Y:S01]  /*245b0*/  STL.64 [R1+0x348], R20 ;  /* 0x0003481401007387 */ /* 0x000fe20000100a00 */
[----:B--2---:R-:W-:-:S05]  /*245c0*/  IMAD.WIDE R16, R6, 0x2, R26 ;  /* 0x0000000206107825 */ /* 0x004fca00078e021a */
[----:B------:R0:W-:Y:S01]  /*245d0*/  STL.64 [R1+0x12f8], R16 ;  /* 0x0012f81001007387 */ /* 0x0001e20000100a00 */
[----:B---3--:R-:W-:-:S04]  /*245e0*/  IMAD.WIDE R18, R7, 0x2, R26 ;  /* 0x0000000207127825 */ /* 0x008fc800078e021a */
        /* <DEDUP_REMOVED lines=13> */
[----:B------:R-:W-:Y:S01]  /*246c0*/  STL.64 [R1+0x328], R8 ;  /* 0x0003280801007387 */ /* 0x000fe20000100a00 */
[----:B0-----:R-:W-:-:S03]  /*246d0*/  IMAD.WIDE R6, R11, 0x2, R26 ;  /* 0x000000020b067825 */ /* 0x001fc600078e021a */
[----:B------:R-:W3:Y:S04]  /*246e0*/  LDL.LU R10, [R1+0x300] ;  /* 0x00030000010a7983 */ /* 0x000ee80000300800 */
[----:B------:R0:W-:Y:S04]  /*246f0*/  STL.64 [R1+0x13c0], R6 ;  /* 0x0013c00601007387 */ /* 0x0001e80000100a00 */
[----:B------:R-:W3:Y:S01]  /*24700*/  LDL.LU R11, [R1+0x2fc] ;  /* 0x0002fc00010b7983 */ /* 0x000ee20000300800 */
[----:B----4-:R-:W-:-:S04]  /*24710*/  IMAD.WIDE R16, R12, 0x2, R26 ;  /* 0x000000020c107825 */ /* 0x010fc800078e021a */
[--C-:B0-----:R-:W-:Y:S01]  /*24720*/  IMAD.WIDE R6, R2, 0x2, R26.reuse ;  /* 0x0000000202067825 */ /* 0x101fe200078e021a */
[----:B------:R-:W-:Y:S04]  /*24730*/  STL.64 [R1+0x320], R16 ;  /* 0x0003201001007387 */ /* 0x000fe80000100a00 */
[----:B------:R-:W4:Y:S04]  /*24740*/  LDL.LU R2, [R1+0x2f8] ;  /* 0x0002f80001027983 */ /* 0x000f280000300800 */
[----:B------:R0:W-:Y:S01]  /*24750*/  STL.64 [R1+0x13f0], R6 ;  /* 0x0013f00601007387 */ /* 0x0001e20000100a00 */
[----:B------:R-:W-:-:S05]  /*24760*/  IMAD.WIDE R8, R3, 0x2, R26 ;  /* 0x0000000203087825 */ /* 0x000fca00078e021a */
[----:B------:R-:W-:Y:S04]  /*24770*/  STL.64 [R1+0x318], R8 ;  /* 0x0003180801007387 */ /* 0x000fe80000100a00 */
[----:B------:R-:W4:Y:S01]  /*24780*/  LDL.LU R3, [R1+0x2f4] ;  /* 0x0002f40001037983 */ /* 0x000f220000300800 */
[----:B0-----:R-:W-:-:S05]  /*24790*/  IMAD.WIDE R6, R4, 0x2, R26 ;  /* 0x0000000204067825 */ /* 0x001fca00078e021a */
        /* <DEDUP_REMOVED lines=73> */
[----:B------:R0:W-:Y:S03]  /*24c30*/  STL.64 [R1+0x2b8], R18 ;  /* 0x0002b81201007387 */ /* 0x0001e60000100a00 */
[--C-:B------:R-:W-:Y:S01]  /*24c40*/  IMAD.WIDE R16, R12, 0x2, R26.reuse ;  /* 0x000000020c107825 */ /* 0x100fe200078e021a */
[----:B------:R1:W-:Y:S03]  /*24c50*/  STL.64 [R1+0x1680], R6 ;  /* 0x0016800601007387 */ /* 0x0003e60000100a00 */
[--C-:B------:R-:W-:Y:S01]  /*24c60*/  IMAD.WIDE R8, R13, 0x2, R26.reuse ;  /* 0x000000020d087825 */ /* 0x100fe200078e021a */
[----:B------:R1:W-:Y:S04]  /*24c70*/  STL.64 [R1+0x2b0], R16 ;  /* 0x0002b01001007387 */ /* 0x0003e80000100a00 */
[----:B0-----:R-:W4:Y:S04]  /*24c80*/  LDL.LU R19, [R1+0x288] ;  /* 0x0002880001137983 */ /* 0x001f280000300800 */
[----:B------:R2:W-:Y:S01]  /*24c90*/  STL.64 [R1+0x16b8], R8 ;  /* 0x0016b80801007387 */ /* 0x0005e20000100a00 */
[----:B-1----:R-:W-:-:S03]  /*24ca0*/  IMAD.WIDE R6, R14, 0x2, R26 ;  /* 0x000000020e067825 */ /* 0x002fc600078e021a */
[----:B------:R-:W4:Y:S04]  /*24cb0*/  LDL.LU R16, [R1+0x284] ;  /* 0x0002840001107983 */ /* 0x000f280000300800 */
[----:B------:R3:W-:Y:S04]  /*24cc0*/  STL.64 [R1+0x2a8], R6 ;  /* 0x0002a80601007387 */ /* 0x0007e80000100a00 */
[----:B------:R-:W4:Y:S01]  /*24cd0*/  LDL.LU R17, [R1+0x280] ;  /* 0x0002800001117983 */ /* 0x000f220000300800 */
[----:B--2---:R-:W-:-:S04]  /*24ce0*/  IMAD.WIDE R8, R15, 0x2, R26 ;  /* 0x000000020f087825 */ /* 0x004fc800078e021a */
[--C-:B---3--:R-:W-:Y:S01]  /*24cf0*/  IMAD.WIDE R6, R10, 0x2, R26.reuse ;  /* 0x000000020a067825 */ /* 0x108fe200078e021a */
[----:B------:R0:W-:Y:S03]  /*24d00*/  STL.64 [R1+0x16e0], R8 ;  /* 0x0016e00801007387 */ /* 0x0001e60000100a00 */
[--C-:B------:R-:W-:Y:S01]  /*24d10*/  IMAD.WIDE R10, R11, 0x2, R26.reuse ;  /* 0x000000020b0a7825 */ /* 0x100fe200078e021a */
[----:B0-----:R-:W2:Y:S04]  /*24d20*/  LDL.LU R8, [R1+0x27c] ;  /* 0x00027c0001087983 */ /* 0x001ea80000300800 */
[----:B------:R4:W-:Y:S04]  /*24d30*/  STL.64 [R1+0x2a0], R6 ;  /* 0x0002a00601007387 */ /* 0x0009e80000100a00 */
[----:B------:R-:W-:Y:S04]  /*24d40*/  STL.64 [R1+0x1710], R10 ;  /* 0x0017100a01007387 */ /* 0x000fe80000100a00 */
[----:B------:R-:W3:Y:S01]  /*24d50*/  LDL.LU R9, [R1+0x278] ;  /* 0x0002780001097983 */ /* 0x000ee20000300800 */
[----:B----4-:R-:W-:-:S05]  /*24d60*/  IMAD.WIDE R6, R2, 0x2, R26 ;  /* 0x0000000202067825 */ /* 0x010fca00078e021a */
[----:B------:R0:W-:Y:S04]  /*24d70*/  STL.64 [R1+0x298], R6 ;  /* 0x0002980601007387 */ /* 0x0001e80000100a00 */
[----:B------:R-:W4:Y:S04]  /*24d80*/  LDL.LU R22, [R1+0x274] ;  /* 0x0002740001167983 */ /* 0x000f280000300800 */
[----:B------:R-:W4:Y:S01]  /*24d90*/  LDL.LU R23, [R1+0x270] ;  /* 0x0002700001177983 */ /* 0x000f220000300800 */
[----:B------:R-:W-:-:S05]  /*24da0*/  IMAD.WIDE R2, R3, 0x2, R26 ;  /* 0x0000000203027825 */ /* 0x000fca00078e021a */
        /* <DEDUP_REMOVED lines=10> */
[----:B------:R0:W-:Y:S01]  /*24e50*/  STL.64 [R1+0x290], R10 ;  /* 0x0002900a01007387 */ /* 0x0001e20000100a00 */
[----:B-1----:R-:W-:-:S03]  /*24e60*/  IMAD.WIDE R2, R5, 0x2, R26 ;  /* 0x0000000205027825 */ /* 0x002fc600078e021a */
[----:B------:R-:W4:Y:S04]  /*24e70*/  LDL.LU R61, [R1+0x24c] ;  /* 0x00024c00013d7983 */ /* 0x000f280000300800 */
[----:B------:R1:W-:Y:S04]  /*24e80*/  STL.64 [R1+0x1780], R2 ;  /* 0x0017800201007387 */ /* 0x0003e80000100a00 */
[----:B------:R-:W4:Y:S04]  /*24e90*/  LDL.LU R14, [R1+0x248] ;  /* 0x00024800010e7983 */ /* 0x000f280000300800 */
[----:B------:R-:W4:Y:S04]  /*24ea0*/  LDL.LU R15, [R1+0x244] ;  /* 0x00024400010f7983 */ /* 0x000f280000300800 */
[----:B0-----:R-:W4:Y:S04]  /*24eb0*/  LDL.LU R10, [R1+0x240] ;  /* 0x00024000010a7983 */ /* 0x001f280000300800 */
[----:B------:R-:W4:Y:S04]  /*24ec0*/  LDL.LU R11, [R1+0x23c] ;  /* 0x00023c00010b7983 */ /* 0x000f280000300800 */
[----:B-1----:R-:W4:Y:S04]  /*24ed0*/  LDL.LU R2, [R1+0x238] ;  /* 0x0002380001027983 */ /* 0x002f280000300800 */
        /* <DEDUP_REMOVED lines=21> */
[----:B0-----:R-:W4:Y:S04]  /*25030*/  LDL.LU.64 R24, [R1+0x4440] ;  /* 0x0044400001187983 */ /* 0x001f280000300a00 */
[----:B------:R0:W-:Y:S02]  /*25040*/  STL.64 [R1+0x270], R22 ;  /* 0x0002701601007387 */ /* 0x0001e40000100a00 */
[----:B0-----:R-:W-:-:S04]  /*25050*/  IMAD.WIDE R22, R20, 0x2, R26 ;  /* 0x0000000214167825 */ /* 0x001fc800078e021a */
[--C-:B------:R-:W-:Y:S01]  /*25060*/  IMAD.WIDE R20, R21, 0x2, R26.reuse ;  /* 0x0000000215147825 */ /* 0x100fe200078e021a */
[----:B------:R0:W-:Y:S04]  /*25070*/  STL.64 [R1+0x2fe8], R22 ;  /* 0x002fe81601007387 */ /* 0x0001e80000100a00 */
[----:B0-----:R-:W2:Y:S04]  /*25080*/  LDL.LU.64 R22, [R1+0x4438] ;  /* 0x0044380001167983 */ /* 0x001ea80000300a00 */
[----:B------:R0:W-:Y:S02]  /*25090*/  STL.64 [R1+0x268], R20 ;  /* 0x0002681401007387 */ /* 0x0001e40000100a00 */
[----:B0-----:R-:W-:-:S05]  /*250a0*/  IMAD.WIDE R20, R18, 0x2, R26 ;  /* 0x0000000212147825 */ /* 0x001fca00078e021a */
        /* <DEDUP_REMOVED lines=8> */
[----:B------:R-:W2:Y:S01]  /*25130*/  LDL.LU R12, [R1+0x1f4] ;  /* 0x0001f400010c7983 */ /* 0x000ea20000300800 */
[----:B0-----:R-:W-:-:S03]  /*25140*/  IMAD.WIDE R6, R13, 0x2, R26 ;  /* 0x000000020d067825 */ /* 0x001fc600078e021a */
[----:B------:R-:W2:Y:S04]  /*25150*/  LDL.LU R13, [R1+0x1f0] ;  /* 0x0001f000010d7983 */ /* 0x000ea80000300800 */
        /* <DEDUP_REMOVED lines=26> */
[----:B0-----:R-:W2:Y:S02]  /*25300*/  LDL.LU R4, [R1+0x4404] ;  /* 0x0044040001047983 */ /* 0x001ea40000300800 */
[----:B--2---:R-:W-:-:S05]  /*25310*/  IMAD.WIDE R4, R4, 0x2, R26 ;  /* 0x0000000204047825 */ /* 0x004fca00078e021a */
[----:B------:R0:W-:Y:S04]  /*25320*/  STL.64 [R1+0x228], R4 ;  /* 0x0002280401007387 */ /* 0x0001e80000100a00 */
[----:B0-----:R-:W2:Y:S01]  /*25330*/  LDL.LU R5, [R1+0x4400] ;  /* 0x0044000001057983 */ /* 0x001ea20000300800 */
[----:B------:R-:W-:-:S04]  /*25340*/  IMAD.WIDE R18, R19, 0x2, R26 ;  /* 0x0000000213127825 */ /* 0x000fc800078e021a */
[----:B--2---:R-:W-:-:S05]  /*25350*/  IMAD.WIDE R4, R5, 0x2, R26 ;  /* 0x0000000205047825 */ /* 0x004fca00078e021a */
        /* <DEDUP_REMOVED lines=9> */
[--C-:B---3--:R-:W-:Y:S01]  /*253f0*/  IMAD.WIDE R8, R9, 0x2, R26.reuse ;  /* 0x0000000209087825 */ /* 0x108fe200078e021a */
[----:B------:R0:W-:Y:S04]  /*25400*/  STL.64 [R1+0x32a8], R16 ;  /* 0x0032a81001007387 */ /* 0x0001e80000100a00 */
[----:B0-----:R-:W3:Y:S04]  /*25410*/  LDL.LU.64 R16, [R1+0x70] ;  /* 0x0000700001107983 */ /* 0x001ee80000300a00 */
[----:B------:R0:W-:Y:S02]  /*25420*/  STL.64 [R1+0x210], R8 ;  /* 0x0002100801007387 */ /* 0x0001e40000100a00 */
[----:B0-----:R-:W-:-:S05]  /*25430*/  IMAD.WIDE R8, R10, 0x2, R26 ;  /* 0x000000020a087825 */ /* 0x001fca00078e021a */
[----:B------:R0:W-:Y:S02]  /*25440*/  STL.64 [R1+0x32e8], R8 ;  /* 0x0032e80801007387 */ /* 0x0001e40000100a00 */
[----:B0-----:R-:W-:-:S05]  /*25450*/  IMAD.WIDE R8, R2, 0x2, R26 ;  /* 0x0000000202087825 */ /* 0x001fca00078e021a */
[----:B------:R0:W-:Y:S02]  /*25460*/  STL.64 [R1+0x208], R8 ;  /* 0x0002080801007387 */ /* 0x0001e40000100a00 */
[--C-:B0-----:R-:W-:Y:S02]  /*25470*/  IMAD.WIDE R8, R3, 0x2, R26.reuse ;  /* 0x0000000203087825 */ /* 0x101fe400078e021a */
[----:B------:R-:W2:Y:S04]  /*25480*/  LDL.LU.64 R2, [R1+0x1c8] ;  /* 0x0001c80001027983 */ /* 0x000ea80000300a00 */
[----:B------:R0:W-:Y:S02]  /*25490*/  STL.64 [R1+0x3328], R8 ;  /* 0x0033280801007387 */ /* 0x0001e40000100a00 */
[----:B0-----:R-:W-:-:S02]  /*254a0*/  IMAD.WIDE R8, R11, 0x2, R26 ;  /* 0x000000020b087825 */ /* 0x001fc400078e021a */
[----:B------:R-:W2:Y:S04]  /*254b0*/  LDL.LU.64 R10, [R1+0x118] ;  /* 0x00011800010a7983 */ /* 0x000ea80000300a00 */
[----:B------:R0:W-:Y:S02]  /*254c0*/  STL.64 [R1+0x200], R8 ;  /* 0x0002000801007387 */ /* 0x0001e40000100a00 */
[----:B0-----:R-:W-:-:S05]  /*254d0*/  IMAD.WIDE R8, R14, 0x2, R26 ;  /* 0x000000020e087825 */ /* 0x001fca00078e021a */
[----:B------:R0:W-:Y:S02]  /*254e0*/  STL.64 [R1+0x3368], R8 ;  /* 0x0033680801007387 */ /* 0x0001e40000100a00 */
[--C-:B0-----:R-:W-:Y:S02]  /*254f0*/  IMAD.WIDE R8, R15, 0x2, R26.reuse ;  /* 0x000000020f087825 */ /* 0x101fe400078e021a */
[----:B------:R-:W2:Y:S04]  /*25500*/  LDL.LU.64 R14, [R1+0x68] ;  /* 0x00006800010e7983 */ /* 0x000ea80000300a00 */
        /* <DEDUP_REMOVED lines=8> */
[----:B------:R0:W-:Y:S02]  /*25590*/  STL.64 [R1+0x33e8], R12 ;  /* 0x0033e80c01007387 */ /* 0x0001e40000100a00 */
[--C-:B0-----:R-:W-:Y:S02]  /*255a0*/  IMAD.WIDE R12, R61, 0x2, R26.reuse ;  /* 0x000000023d0c7825 */ /* 0x101fe400078e021a */
[----:B------:R-:W2:Y:S04]  /*255b0*/  LDL.LU R61, [R1+0x43ec] ;  /* 0x0043ec00013d7983 */ /* 0x000ea80000300800 */
[----:B------:R0:W-:Y:S04]  /*255c0*/  STL.64 [R1+0x1e8], R12 ;  /* 0x0001e80c01007387 */ /* 0x0001e80000100a00 */
[----:B0-----:R-:W2:Y:S01]  /*255d0*/  LDL.LU R13, [R1+0x43e8] ;  /* 0x0043e800010d7983 */ /* 0x001ea20000300800 */
[----:B------:R-:W-:-:S04]  /*255e0*/  IMAD.WIDE R28, R39, 0x2, R26 ;  /* 0x00000002271c7825 */ /* 0x000fc800078e021a */
        /* <DEDUP_REMOVED lines=15> */
[----:B--2---:R-:W-:-:S05]  /*256e0*/  IMAD.WIDE R12, R13, 0x2, R26 ;  /* 0x000000020d0c7825 */ /* 0x004fca00078e021a */
[----:B------:R0:W-:Y:S02]  /*256f0*/  STL.64 [R1+0x3430], R12 ;  /* 0x0034300c01007387 */ /* 0x0001e40000100a00 */
[----:B0-----:R-:W-:-:S05]  /*25700*/  IMAD.WIDE R12, R8, 0x2, R26 ;  /* 0x00000002080c7825 */ /* 0x001fca00078e021a */
[----:B------:R0:W-:Y:S02]  /*25710*/  STL.64 [R1+0x3450], R12 ;  /* 0x0034500c01007387 */ /* 0x0001e40000100a00 */
[--C-:B0-----:R-:W-:Y:S02]  /*25720*/  IMAD.WIDE R12, R9, 0x2, R26.reuse ;  /* 0x00000002090c7825 */ /* 0x101fe400078e021a */
[----:B------:R-:W2:Y:S04]  /*25730*/  LDL.LU.64 R8, [R1+0x110] ;  /* 0x0001100001087983 */ /* 0x000ea80000300a00 */
[----:B------:R0:W-:Y:S02]  /*25740*/  STL.64 [R1+0x1d8], R12 ;  /* 0x0001d80c01007387 */ /* 0x0001e40000100a00 */
[----:B0-----:R-:W-:-:S05]  /*25750*/  IMAD.WIDE R12, R60, 0x2, R26 ;  /* 0x000000023c0c7825 */ /* 0x001fca00078e021a */
[----:B------:R0:W-:Y:S04]  /*25760*/  STL.64 [R1+0x3490], R12 ;  /* 0x0034900c01007387 */ /* 0x0001e80000100a00 */
[----:B0-----:R-:W2:Y:S04]  /*25770*/  LDL.LU.64 R12, [R1+0x60] ;  /* 0x00006000010c7983 */ /* 0x001ea80000300a00 */
[----:B------:R0:W-:Y:S02]  /*25780*/  STL [R1+0x4398], R61 ;  /* 0x0043983d01007387 */ /* 0x0001e40000100800 */
[----:B0-----:R-:W-:-:S04]  /*25790*/  IMAD.WIDE R60, R0, 0x2, R26 ;  /* 0x00000002003c7825 */ /* 0x001fc800078e021a */
[----:B------:R-:W-:Y:S01]  /*257a0*/  IMAD.MOV.U32 R0, RZ, RZ, R5 ;  /* 0x000000ffff007224 */ /* 0x000fe200078e0005 */
[----:B------:R0:W-:Y:S04]  /*257b0*/  STL.64 [R1+0x34b0], R60 ;  /* 0x0034b03c01007387 */ /* 0x0001e80000100a00 */
[----:B------:R1:W-:Y:S01]  /*257c0*/  STL [R1+0x3f8c], R4 ;  /* 0x003f8c0401007387 */ /* 0x0003e20000100800 */
[----:B0-----:R-:W-:-:S04]  /*257d0*/  IMAD.WIDE R60, R6, 0x2, R26 ;  /* 0x00000002063c7825 */ /* 0x001fc800078e021a */
[----:B------:R-:W-:Y:S02]  /*257e0*/  IMAD.WIDE R26, R7, 0x2, R26 ;  /* 0x00000002071a7825 */ /* 0x000fe400078e021a */
[----:B------:R-:W2:Y:S04]  /*257f0*/  LDL.LU.64 R6, [R1+0x1b8] ;  /* 0x0001b80001067983 */ /* 0x000ea80000300a00 */
[----:B-1----:R-:W2:Y:S04]  /*25800*/  LDL.LU.64 R4, [R1+0x108] ;  /* 0x0001080001047983 */ /* 0x002ea80000300a00 */
[----:B------:R0:W-:Y:S04]  /*25810*/  STL [R1+0x3f84], R0 ;  /* 0x003f840001007387 */ /* 0x0001e80000100800 */
[----:B------:R1:W-:Y:S01]  /*25820*/  STL [R1+0x3f88], R18 ;  /* 0x003f881201007387 */ /* 0x0003e20000100800 */
[----:B0-----:R-:W-:-:S03]  /*25830*/  IMAD.MOV.U32 R0, RZ, RZ, R19 ;  /* 0x000000ffff007224 */ /* 0x001fc600078e0013 */
[----:B-1----:R-:W2:Y:S04]  /*25840*/  LDL.LU.64 R18, [R1+0x43e0] ;  /* 0x0043e00001127983 */ /* 0x002ea80000300a00 */
[----:B---3--:R-:W-:Y:S04]  /*25850*/  STL [R1+0x3f80], R16 ;  /* 0x003f801001007387 */ /* 0x008fe80000100800 */
[----:B------:R0:W-:Y:S02]  /*25860*/  STL [R1+0x3f7c], R0 ;  /* 0x003f7c0001007387 */ /* 0x0001e40000100800 */
[----:B0-----:R-:W-:-:S02]  /*25870*/  IMAD.MOV.U32 R0, RZ, RZ, R17 ;  /* 0x000000ffff007224 */ /* 0x001fc400078e0011 */
[----:B------:R-:W3:Y:S04]  /*25880*/  LDL.LU.64 R16, [R1+0x43d8] ;  /* 0x0043d80001107983 */ /* 0x000ee80000300a00 */
[----:B---3--:R-:W-:Y:S04]  /*25890*/  STL [R1+0x3f78], R16 ;  /* 0x003f781001007387 */ /* 0x008fe80000100800 */
[----:B------:R-:W-:Y:S04]  /*258a0*/  STL [R1+0x3f74], R0 ;  /* 0x003f740001007387 */ /* 0x000fe80000100800 */
[----:B------:R0:W-:Y:S04]  /*258b0*/  STL [R1+0x3f6c], R17 ;  /* 0x003f6c1101007387 */ /* 0x0001e80000100800 */
[----:B0-----:R-:W3:Y:S01]  /*258c0*/  LDL.LU.64 R16, [R1+0x1c0] ;  /* 0x0001c00001107983 */ /* 0x001ee20000300a00 */
[----:B------:R-:W-:-:S03]  /*258d0*/  IMAD.MOV.U32 R0, RZ, RZ, R3 ;  /* 0x000000ffff007224 */ /* 0x000fc600078e0003 */
[----:B------:R0:W-:Y:S04]  /*258e0*/  STL [R1+0x3f70], R2 ;  /* 0x003f700201007387 */ /* 0x0001e80000100800 */
[----:B------:R-:W-:Y:S04]  /*258f0*/  STL [R1+0x3f68], R10 ;  /* 0x003f680a01007387 */ /* 0x000fe80000100800 */
[----:B------:R1:W-:Y:S04]  /*25900*/  STL [R1+0x3f64], R0 ;  /* 0x003f640001007387 */ /* 0x0003e80000100800 */
[----:B0-----:R-:W4:Y:S01]  /*25910*/  LDL.LU.64 R2, [R1+0x100] ;  /* 0x0001000001027983 */ /* 0x001f220000300a00 */
[----:B-1----:R-:W-:-:S03]  /*25920*/  IMAD.MOV.U32 R0, RZ, RZ, R11 ;  /* 0x000000ffff007224 */ /* 0x002fc600078e000b */
[----:B------:R-:W-:Y:S04]  /*25930*/  STL [R1+0x3f60], R14 ;  /* 0x003f600e01007387 */ /* 0x000fe80000100800 */
[----:B------:R0:W-:Y:S04]  /*25940*/  STL [R1+0x3f5c], R0 ;  /* 0x003f5c0001007387 */ /* 0x0001e80000100800 */
[----:B------:R-:W4:Y:S01]  /*25950*/  LDL.LU.64 R10, [R1+0x50] ;  /* 0x00005000010a7983 */ /* 0x000f220000300a00 */
[----:B0-----:R-:W-:-:S03]  /*25960*/  IMAD.MOV.U32 R0, RZ, RZ, R15 ;  /* 0x000000ffff007224 */ /* 0x001fc600078e000f */
[----:B------:R-:W4:Y:S04]  /*25970*/  LDL.LU.64 R14, [R1+0x43d0] ;  /* 0x0043d000010e7983 */ /* 0x000f280000300a00 */
[----:B--2---:R-:W-:Y:S04]  /*25980*/  STL [R1+0x3f58], R18 ;  /* 0x003f581201007387 */ /* 0x004fe80000100800 */
[----:B------:R-:W-:Y:S04]  /*25990*/  STL [R1+0x3f54], R0 ;  /* 0x003f540001007387 */ /* 0x000fe80000100800 */
[----:B------:R0:W-:Y:S04]  /*259a0*/  STL [R1+0x3f4c], R19 ;  /* 0x003f4c1301007387 */ /* 0x0001e80000100800 */
[----:B0-----:R-:W2:Y:S01]  /*259b0*/  LDL.LU.64 R18, [R1+0x1b0] ;  /* 0x0001b00001127983 */ /* 0x001ea20000300a00 */
[----:B---3--:R-:W-:-:S03]  /*259c0*/  IMAD.MOV.U32 R0, RZ, RZ, R17 ;  /* 0x000000ffff007224 */ /* 0x008fc600078e0011 */
[----:B------:R0:W-:Y:S04]  /*259d0*/  STL [R1+0x3f50], R16 ;  /* 0x003f501001007387 */ /* 0x0001e80000100800 */
[----:B0-----:R-:W3:Y:S04]  /*259e0*/  LDL.LU.64 R16, [R1+0x1a8] ;  /* 0x0001a80001107983 */ /* 0x001ee80000300a00 */
[----:B------:R0:W-:Y:S04]  /*259f0*/  STL [R1+0x3f44], R0 ;  /* 0x003f440001007387 */ /* 0x0001e80000100800 */
[----:B------:R1:W-:Y:S01]  /*25a00*/  STL [R1+0x3f48], R8 ;  /* 0x003f480801007387 */ /* 0x0003e20000100800 */
[----:B0-----:R-:W-:-:S03]  /*25a10*/  IMAD.MOV.U32 R0, RZ, RZ, R9 ;  /* 0x000000ffff007224 */ /* 0x001fc600078e0009 */
[----:B------:R-:W-:Y:S04]  /*25a20*/  STL [R1+0x3f40], R12 ;  /* 0x003f400c01007387 */ /* 0x000fe80000100800 */
[----:B------:R0:W-:Y:S04]  /*25a30*/  STL [R1+0x3f3c], R0 ;  /* 0x003f3c0001007387 */ /* 0x0001e80000100800 */
[----:B-1----:R-:W2:Y:S01]  /*25a40*/  LDL.LU.64 R8, [R1+0x48] ;  /* 0x0000480001087983 */ /* 0x002ea20000300a00 */
[----:B0-----:R-:W-:-:S03]  /*25a50*/  IMAD.MOV.U32 R0, RZ, RZ, R13 ;  /* 0x000000ffff007224 */ /* 0x001fc600078e000d */
[----:B------:R-:W2:Y:S04]  /*25a60*/  LDL.LU.64 R12, [R1+0x43c8] ;  /* 0x0043c800010c7983 */ /* 0x000ea80000300a00 */
[----:B------:R-:W-:Y:S04]  /*25a70*/  STL [R1+0x3f38], R20 ;  /* 0x003f381401007387 */ /* 0x000fe80000100800 */
[----:B------:R-:W-:Y:S04]  /*25a80*/  STL [R1+0x3f34], R0 ;  /* 0x003f340001007387 */ /* 0x000fe80000100800 */
[----:B------:R0:W-:Y:S04]  /*25a90*/  STL [R1+0x3f2c], R21 ;  /* 0x003f2c1501007387 */ /* 0x0001e80000100800 */
[----:B0-----:R-:W2:Y:S01]  /*25aa0*/  LDL.LU.64 R20, [R1+0x58] ;  /* 0x0000580001147983 */ /* 0x001ea20000300a00 */
[----:B------:R-:W-:-:S03]  /*25ab0*/  IMAD.MOV.U32 R0, RZ, RZ, R7 ;  /* 0x000000ffff007224 */ /* 0x000fc600078e0007 */
[----:B------:R0:W-:Y:S04]  /*25ac0*/  STL [R1+0x3f30], R6 ;  /* 0x003f300601007387 */ /* 0x0001e80000100800 */
[----:B------:R-:W-:Y:S04]  /*25ad0*/  STL [R1+0x3f28], R4 ;  /* 0x003f280401007387 */ /* 0x000fe80000100800 */
[----:B------:R1:W-:Y:S04]  /*25ae0*/  STL [R1+0x3f24], R0 ;  /* 0x003f240001007387 */ /* 0x0003e80000100800 */
[----:B0-----:R-:W3:Y:S01]  /*25af0*/  LDL.LU.64 R6, [R1+0xf0] ;  /* 0x0000f00001067983 */ /* 0x001ee20000300a00 */
[----:B-1----:R-:W-:-:S05]  /*25b00*/  IMAD.MOV.U32 R0, RZ, RZ, R5 ;  /* 0x000000ffff007224 */ /* 0x002fca00078e0005 */
[----:B------:R2:W-:Y:S02]  /*25b10*/  STL [R1+0x3f1c], R0 ;  /* 0x003f1c0001007387 */ /* 0x0005e40000100800 */
[----:B--2---:R-:W-:Y:S02]  /*25b20*/  IMAD.MOV.U32 R0, RZ, RZ, R21 ;  /* 0x000000ffff007224 */ /* 0x004fe400078e0015 */
[----:B------:R-:W-:Y:S04]  /*25b30*/  STL [R1+0x3f20], R20 ;  /* 0x003f201401007387 */ /* 0x000fe80000100800 */
[----:B------:R-:W2:Y:S04]  /*25b40*/  LDL.LU.64 R4, [R1+0x40] ;  /* 0x0000400001047983 */ /* 0x000ea80000300a00 */
[----:B------:R-:W-:Y:S04]  /*25b50*/  STL [R1+0x3f18], R22 ;  /* 0x003f181601007387 */ /* 0x000fe80000100800 */
[----:B------:R0:W-:Y:S04]  /*25b60*/  STL [R1+0x3f14], R0 ;  /* 0x003f140001007387 */ /* 0x0001e80000100800 */
[----:B------:R1:W-:Y:S01]  /*25b70*/  STL [R1+0x3f0c], R23 ;  /* 0x003f0c1701007387 */ /* 0x0003e20000100800 */
[----:B0-----:R-:W-:-:S03]  /*25b80*/  IMAD.MOV.U32 R0, RZ, RZ, R19 ;  /* 0x000000ffff007224 */ /* 0x001fc600078e0013 */
[----:B-1----:R-:W2:Y:S04]  /*25b90*/  LDL.LU.64 R22, [R1+0x1a0] ;  /* 0x0001a00001167983 */ /* 0x002ea80000300a00 */
[----:B------:R0:W-:Y:S04]  /*25ba0*/  STL [R1+0x3f10], R18 ;  /* 0x003f101201007387 */ /* 0x0001e80000100800 */
[----:B------:R-:W2:Y:S04]  /*25bb0*/  LDL.LU.64 R20, [R1+0x198] ;  /* 0x0001980001147983 */ /* 0x000ea80000300a00 */
[----:B----4-:R-:W-:Y:S04]  /*25bc0*/  STL [R1+0x3f08], R2 ;  /* 0x003f080201007387 */ /* 0x010fe80000100800 */
[----:B------:R1:W-:Y:S04]  /*25bd0*/  STL [R1+0x3f04], R0 ;  /* 0x003f040001007387 */ /* 0x0003e80000100800 */
[----:B0-----:R-:W4:Y:S01]  /*25be0*/  LDL.LU.64 R18, [R1+0xe8] ;  /* 0x0000e80001127983 */ /* 0x001f220000300a00 */
[----:B-1----:R-:W-:-:S03]  /*25bf0*/  IMAD.MOV.U32 R0, RZ, RZ, R3 ;  /* 0x000000ffff007224 */ /* 0x002fc600078e0003 */
[----:B------:R-:W-:Y:S04]  /*25c00*/  STL [R1+0x3f00], R10 ;  /* 0x003f000a01007387 */ /* 0x000fe80000100800 */
[----:B------:R0:W-:Y:S04]  /*25c10*/  STL [R1+0x3efc], R0 ;  /* 0x003efc0001007387 */ /* 0x0001e80000100800 */
[----:B------:R-:W2:Y:S01]  /*25c20*/  LDL.LU.64 R2, [R1+0x38] ;  /* 0x0000380001027983 */ /* 0x000ea20000300a00 */
[----:B0-----:R-:W-:-:S03]  /*25c30*/  IMAD.MOV.U32 R0, RZ, RZ, R11 ;  /* 0x000000ffff007224 */ /* 0x001fc600078e000b */
[----:B------:R-:W2:Y:S04]  /*25c40*/  LDL.LU.64 R10, [R1+0x43c0] ;  /* 0x0043c000010a7983 */ /* 0x000ea80000300a00 */
[----:B------:R-:W-:Y:S04]  /*25c50*/  STL [R1+0x3ef8], R24 ;  /* 0x003ef81801007387 */ /* 0x000fe80000100800 */
[----:B------:R-:W-:Y:S04]  /*25c60*/  STL [R1+0x3ef4], R0 ;  /* 0x003ef40001007387 */ /* 0x000fe80000100800 */
[----:B------:R0:W-:Y:S04]  /*25c70*/  STL [R1+0x3eec], R25 ;  /* 0x003eec1901007387 */ /* 0x0001e80000100800 */
[----:B0-----:R-:W2:Y:S01]  /*25c80*/  LDL.LU.64 R24, [R1+0xf8] ;  /* 0x0000f80001187983 */ /* 0x001ea20000300a00 */
[----:B---3--:R-:W-:-:S03]  /*25c90*/  IMAD.MOV.U32 R0, RZ, RZ, R17 ;  /* 0x000000ffff007224 */ /* 0x008fc600078e0011 */
[----:B------:R0:W-:Y:S04]  /*25ca0*/  STL [R1+0x3ef0], R16 ;  /* 0x003ef01001007387 */ /* 0x0001e80000100800 */
[----:B--2---:R-:W-:Y:S04]  /*25cb0*/  STL [R1+0x3ee8], R24 ;  /* 0x003ee81801007387 */ /* 0x004fe80000100800 */
[----:B------:R1:W-:Y:S04]  /*25cc0*/  STL [R1+0x3ee4], R0 ;  /* 0x003ee40001007387 */ /* 0x0003e80000100800 */
[----:B0-----:R-:W2:Y:S01]  /*25cd0*/  LDL.LU.64 R16, [R1+0xe0] ;  /* 0x0000e00001107983 */ /* 0x001ea20000300a00 */
[----:B-1----:R-:W-:-:S03]  /*25ce0*/  IMAD.MOV.U32 R0, RZ, RZ, R25 ;  /* 0x000000ffff007224 */ /* 0x002fc600078e0019 */
[----:B------:R-:W-:Y:S04]  /*25cf0*/  STL [R1+0x3ee0], R8 ;  /* 0x003ee00801007387 */ /* 0x000fe80000100800 */
[----:B------:R0:W-:Y:S04]  /*25d00*/  STL [R1+0x3edc], R0 ;  /* 0x003edc0001007387 */ /* 0x0001e80000100800 */
[----:B------:R-:W3:Y:S01]  /*25d10*/  LDL.LU.64 R24, [R1+0x30] ;  /* 0x0000300001187983 */ /* 0x000ee20000300a00 */
        /* <DEDUP_REMOVED lines=8> */
[----:B0-----:R-:W3:Y:S04]  /*25da0*/  LDL.LU.64 R22, [R1+0x188] ;  /* 0x0001880001167983 */ /* 0x001ee80000300a00 */
[----:B------:R0:W-:Y:S04]  /*25db0*/  STL [R1+0x3ec4], R0 ;  /* 0x003ec40001007387 */ /* 0x0001e80000100800 */
[----:B------:R1:W-:Y:S01]  /*25dc0*/  STL [R1+0x3ec8], R6 ;  /* 0x003ec80601007387 */ /* 0x0003e20000100800 */
[----:B0-----:R-:W-:-:S03]  /*25dd0*/  IMAD.MOV.U32 R0, RZ, RZ, R7 ;  /* 0x000000ffff007224 */ /* 0x001fc600078e0007 */
[----:B-1----:R-:W3:Y:S04]  /*25de0*/  LDL.LU.64 R6, [R1+0x43b0] ;  /* 0x0043b00001067983 */ /* 0x002ee80000300a00 */
[----:B------:R-:W-:Y:S04]  /*25df0*/  STL [R1+0x3ec0], R4 ;  /* 0x003ec00401007387 */ /* 0x000fe80000100800 */
[----:B------:R0:W-:Y:S02]  /*25e00*/  STL [R1+0x3ebc], R0 ;  /* 0x003ebc0001007387 */ /* 0x0001e40000100800 */
[----:B0-----:R-:W-:-:S02]  /*25e10*/  IMAD.MOV.U32 R0, RZ, RZ, R5 ;  /* 0x000000ffff007224 */ /* 0x001fc400078e0005 */
[----:B------:R-:W3:Y:S04]  /*25e20*/  LDL.LU.64 R4, [R1+0x43a8] ;  /* 0x0043a80001047983 */ /* 0x000ee80000300a00 */
[----:B------:R-:W-:Y:S04]  /*25e30*/  STL [R1+0x3eb8], R30 ;  /* 0x003eb81e01007387 */ /* 0x000fe80000100800 */
[----:B------:R0:W-:Y:S04]  /*25e40*/  STL [R1+0x3eb4], R0 ;  /* 0x003eb40001007387 */ /* 0x0001e80000100800 */
[----:B------:R1:W-:Y:S01]  /*25e50*/  STL [R1+0x3eac], R31 ;  /* 0x003eac1f01007387 */ /* 0x0003e20000100800 */
[----:B0-----:R-:W-:-:S03]  /*25e60*/  IMAD.MOV.U32 R0, RZ, RZ, R21 ;  /* 0x000000ffff007224 */ /* 0x001fc600078e0015 */
[----:B-1----:R-:W3:Y:S04]  /*25e70*/  LDL.LU.64 R30, [R1+0x28] ;  /* 0x00002800011e7983 */ /* 0x002ee80000300a00 */
[----:B------:R0:W-:Y:S04]  /*25e80*/  STL [R1+0x3eb0], R20 ;  /* 0x003eb01401007387 */ /* 0x0001e80000100800 */
[----:B0-----:R-:W3:Y:S04]  /*25e90*/  LDL.LU.64 R20, [R1+0x180] ;  /* 0x0001800001147983 */ /* 0x001ee80000300a00 */
[----:B------:R0:W-:Y:S04]  /*25ea0*/  STL [R1+0x3ea4], R0 ;  /* 0x003ea40001007387 */ /* 0x0001e80000100800 */
[----:B----4-:R1:W-:Y:S01]  /*25eb0*/  STL [R1+0x3ea8], R18 ;  /* 0x003ea81201007387 */ /* 0x0103e20000100800 */
[----:B0-----:R-:W-:-:S03]  /*25ec0*/  IMAD.MOV.U32 R0, RZ, RZ, R19 ;  /* 0x000000ffff007224 */ /* 0x001fc600078e0013 */
[----:B-1----:R-:W4:Y:S04]  /*25ed0*/  LDL.LU.64 R18, [R1+0xd0] ;  /* 0x0000d00001127983 */ /* 0x002f280000300a00 */
[----:B------:R0:W-:Y:S04]  /*25ee0*/  STL [R1+0x3e9c], R0 ;  /* 0x003e9c0001007387 */ /* 0x0001e80000100800 */
[----:B------:R1:W-:Y:S01]  /*25ef0*/  STL [R1+0x3ea0], R2 ;  /* 0x003ea00201007387 */ /* 0x0003e20000100800 */
[----:B0-----:R-:W-:-:S03]  /*25f00*/  IMAD.MOV.U32 R0, RZ, RZ, R3 ;  /* 0x000000ffff007224 */ /* 0x001fc600078e0003 */
[----:B-1----:R-:W4:Y:S04]  /*25f10*/  LDL.LU.64 R2, [R1+0x43a0] ;  /* 0x0043a00001027983 */ /* 0x002f280000300a00 */
[----:B------:R-:W-:Y:S04]  /*25f20*/  STL [R1+0x3e98], R32 ;  /* 0x003e982001007387 */ /* 0x000fe80000100800 */
[----:B------:R-:W-:Y:S04]  /*25f30*/  STL [R1+0x3e94], R0 ;  /* 0x003e940001007387 */ /* 0x000fe80000100800 */
[----:B------:R0:W-:Y:S04]  /*25f40*/  STL [R1+0x3e8c], R33 ;  /* 0x003e8c2101007387 */ /* 0x0001e80000100800 */
[----:B0-----:R-:W4:Y:S01]  /*25f50*/  LDL.LU.64 R32, [R1+0xd8] ;  /* 0x0000d80001207983 */ /* 0x001f220000300a00 */
[----:B--2---:R-:W-:-:S03]  /*25f60*/  IMAD.MOV.U32 R0, RZ, RZ, R29 ;  /* 0x000000ffff007224 */ /* 0x004fc600078e001d */
[----:B------:R0:W-:Y:S04]  /*25f70*/  STL [R1+0x3e90], R28 ;  /* 0x003e901c01007387 */ /* 0x0001e80000100800 */
[----:B0-----:R-:W2:Y:S04]  /*25f80*/  LDL.LU.64 R28, [R1+0x178] ;  /* 0x00017800011c7983 */ /* 0x001ea80000300a00 */
[----:B------:R0:W-:Y:S04]  /*25f90*/  STL [R1+0x3e84], R0 ;  /* 0x003e840001007387 */ /* 0x0001e80000100800 */
[----:B------:R1:W-:Y:S01]  /*25fa0*/  STL [R1+0x3e88], R16 ;  /* 0x003e881001007387 */ /* 0x0003e20000100800 */
[----:B0-----:R-:W-:-:S03]  /*25fb0*/  IMAD.MOV.U32 R0, RZ, RZ, R17 ;  /* 0x000000ffff007224 */ /* 0x001fc600078e0011 */
[----:B-1----:R-:W2:Y:S04]  /*25fc0*/  LDL.LU.64 R16, [R1+0xc8] ;  /* 0x0000c80001107983 */ /* 0x002ea80000300a00 */
[----:B------:R0:W-:Y:S04]  /*25fd0*/  STL [R1+0x3e7c], R0 ;  /* 0x003e7c0001007387 */ /* 0x0001e80000100800 */
[----:B---3--:R1:W-:Y:S01]  /*25fe0*/  STL [R1+0x3e80], R24 ;  /* 0x003e801801007387 */ /* 0x0083e20000100800 */
[----:B0-----:R-:W-:-:S03]  /*25ff0*/  IMAD.MOV.U32 R0, RZ, RZ, R25 ;  /* 0x000000ffff007224 */ /* 0x001fc600078e0019 */
[----:B------:R-:W-:Y:S04]  /*26000*/  STL [R1+0x3e78], R34 ;  /* 0x003e782201007387 */ /* 0x000fe80000100800 */
[----:B------:R-:W-:Y:S04]  /*26010*/  STL [R1+0x3e74], R0 ;  /* 0x003e740001007387 */ /* 0x000fe80000100800 */
[----:B-1----:R-:W3:Y:S04]  /*26020*/  LDL.LU.64 R24, [R1+0x18] ;  /* 0x0000180001187983 */ /* 0x002ee80000300a00 */
[----:B------:R0:W-:Y:S04]  /*26030*/  STL [R1+0x3e6c], R35 ;  /* 0x003e6c2301007387 */ /* 0x0001e80000100800 */
[----:B0-----:R-:W2:Y:S01]  /*26040*/  LDL.LU.64 R34, [R1+0x20] ;  /* 0x0000200001227983 */ /* 0x001ea20000300a00 */
[----:B------:R-:W-:-:S03]  /*26050*/  IMAD.MOV.U32 R0, RZ, RZ, R23 ;  /* 0x000000ffff007224 */ /* 0x000fc600078e0017 */
[----:B------:R0:W-:Y:S04]  /*26060*/  STL [R1+0x3e70], R22 ;  /* 0x003e701601007387 */ /* 0x0001e80000100800 */
[----:B0-----:R-:W3:Y:S04]  /*26070*/  LDL.LU.64 R22, [R1+0x170] ;  /* 0x0001700001167983 */ /* 0x001ee80000300a00 */
[----:B------:R4:W-:Y:S02]  /*26080*/  STL [R1+0x3e64], R0 ;  /* 0x003e640001007387 */ /* 0x0009e40000100800 */
[----:B----4-:R-:W-:-:S02]  /*26090*/  IMAD.MOV.U32 R0, RZ, RZ, R33 ;  /* 0x000000ffff007224 */ /* 0x010fc400078e0021 */
[----:B------:R0:W-:Y:S04]  /*260a0*/  STL [R1+0x3e68], R32 ;  /* 0x003e682001007387 */ /* 0x0001e80000100800 */
[----:B------:R-:W-:Y:S04]  /*260b0*/  STL [R1+0x3e60], R30 ;  /* 0x003e601e01007387 */ /* 0x000fe80000100800 */
[----:B------:R1:W-:Y:S04]  /*260c0*/  STL [R1+0x3e5c], R0 ;  /* 0x003e5c0001007387 */ /* 0x0003e80000100800 */
[----:B0-----:R-:W4:Y:S01]  /*260d0*/  LDL.LU.64 R32, [R1+0x10] ;  /* 0x0000100001207983 */ /* 0x001f220000300a00 */
[----:B-1----:R-:W-:-:S05]  /*260e0*/  IMAD.MOV.U32 R0, RZ, RZ, R31 ;  /* 0x000000ffff007224 */ /* 0x002fca00078e001f */
[----:B------:R-:W-:Y:S04]  /*260f0*/  STL [R1+0x3e54], R0 ;  /* 0x003e540001007387 */ /* 0x000fe80000100800 */
[----:B------:R-:W-:Y:S04]  /*26100*/  STL [R1+0x3e58], R36 ;  /* 0x003e582401007387 */ /* 0x000fe80000100800 */
[----:B------:R0:W-:Y:S04]  /*26110*/  STL [R1+0x3e4c], R37 ;  /* 0x003e4c2501007387 */ /* 0x0001e80000100800 */
[----:B0-----:R-:W4:Y:S01]  /*26120*/  LDL.LU.64 R36, [R1+0xc0] ;  /* 0x0000c00001247983 */ /* 0x001f220000300a00 */
[----:B------:R-:W-:-:S03]  /*26130*/  IMAD.MOV.U32 R0, RZ, RZ, R21 ;  /* 0x000000ffff007224 */ /* 0x000fc600078e0015 */
[----:B------:R0:W-:Y:S04]  /*26140*/  STL [R1+0x3e50], R20 ;  /* 0x003e501401007387 */ /* 0x0001e80000100800 */
[----:B0-----:R-:W4:Y:S04]  /*26150*/  LDL.LU.64 R20, [R1+0x168] ;  /* 0x0001680001147983 */ /* 0x001f280000300a00 */
[----:B------:R0:W-:Y:S04]  /*26160*/  STL [R1+0x3e44], R0 ;  /* 0x003e440001007387 */ /* 0x0001e80000100800 */
[----:B------:R-:W-:Y:S04]  /*26170*/  STL [R1+0x3e48], R18 ;  /* 0x003e481201007387 */ /* 0x000fe80000100800 */
[----:B------:R-:W4:Y:S01]  /*26180*/  LDL.LU.64 R30, [R1+0xb8] ;  /* 0x0000b800011e7983 */ /* 0x000f220000300a00 */
[----:B0-----:R-:W-:-:S05]  /*26190*/  IMAD.MOV.U32 R0, RZ, RZ, R19 ;  /* 0x000000ffff007224 */ /* 0x001fca00078e0013 */
[----:B------:R0:W-:Y:S04]  /*261a0*/  STL [R1+0x3e3c], R0 ;  /* 0x003e3c0001007387 */ /* 0x0001e80000100800 */
[----:B--2---:R-:W-:Y:S01]  /*261b0*/  STL [R1+0x3e40], R34 ;  /* 0x003e402201007387 */ /* 0x004fe20000100800 */
[----:B0-----:R-:W-:-:S03]  /*261c0*/  IMAD.MOV.U32 R0, RZ, RZ, R35 ;  /* 0x000000ffff007224 */ /* 0x001fc600078e0023 */
[----:B------:R-:W2:Y:S04]  /*261d0*/  LDL.LU.64 R18, [R1+0x8] ;  /* 0x0000080001127983 */ /* 0x000ea80000300a00 */
[----:B------:R-:W-:Y:S04]  /*261e0*/  STL [R1+0x3e38], R38 ;  /* 0x003e382601007387 */ /* 0x000fe80000100800 */
[----:B------:R0:W-:Y:S04]  /*261f0*/  STL [R1+0x3e34], R0 ;  /* 0x003e340001007387 */ /* 0x0001e80000100800 */
[----:B------:R-:W-:Y:S04]  /*26200*/  STL [R1+0x3e2c], R39 ;  /* 0x003e2c2701007387 */ /* 0x000fe80000100800 */
[----:B------:R1:W-:Y:S01]  /*26210*/  STL [R1+0x3e30], R28 ;  /* 0x003e301c01007387 */ /* 0x0003e20000100800 */
[----:B0-----:R-:W-:-:S03]  /*26220*/  IMAD.MOV.U32 R0, RZ, RZ, R29 ;  /* 0x000000ffff007224 */ /* 0x001fc600078e001d */
[----:B------:R-:W2:Y:S04]  /*26230*/  LDL.LU.64 R34, [R1+0x160] ;  /* 0x0001600001227983 */ /* 0x000ea80000300a00 */
[----:B------:R-:W-:Y:S04]  /*26240*/  STL [R1+0x3e28], R16 ;  /* 0x003e281001007387 */ /* 0x000fe80000100800 */
[----:B------:R0:W-:Y:S04]  /*26250*/  STL [R1+0x3e24], R0 ;  /* 0x003e240001007387 */ /* 0x0001e80000100800 */
[----:B-1----:R-:W2:Y:S01]  /*26260*/  LDL.LU.64 R28, [R1+0xb0] ;  /* 0x0000b000011c7983 */ /* 0x002ea20000300a00 */
[----:B0-----:R-:W-:-:S03]  /*26270*/  IMAD.MOV.U32 R0, RZ, RZ, R17 ;  /* 0x000000ffff007224 */ /* 0x001fc600078e0011 */
[----:B------:R-:W2:Y:S04]  /*26280*/  LDL.LU.64 R16, [R1] ;  /* 0x0000000001107983 */ /* 0x000ea80000300a00 */
[----:B------:R0:W-:Y:S04]  /*26290*/  STL [R1+0x3e1c], R0 ;  /* 0x003e1c0001007387 */ /* 0x0001e80000100800 */
[----:B---3--:R1:W-:Y:S01]  /*262a0*/  STL [R1+0x3e20], R24 ;  /* 0x003e201801007387 */ /* 0x0083e20000100800 */
[----:B0-----:R-:W-:-:S03]  /*262b0*/  IMAD.MOV.U32 R0, RZ, RZ, R25 ;  /* 0x000000ffff007224 */ /* 0x001fc600078e0019 */
[----:B------:R-:W-:Y:S04]  /*262c0*/  STL [R1+0x3e18], R40 ;  /* 0x003e182801007387 */ /* 0x000fe80000100800 */
[----:B------:R0:W-:Y:S04]  /*262d0*/  STL [R1+0x3e14], R0 ;  /* 0x003e140001007387 */ /* 0x0001e80000100800 */
[----:B------:R-:W-:Y:S04]  /*262e0*/  STL [R1+0x3e0c], R41 ;  /* 0x003e0c2901007387 */ /* 0x000fe80000100800 */
[----:B------:R3:W-:Y:S04]  /*262f0*/  STL [R1+0x3e10], R22 ;  /* 0x003e101601007387 */ /* 0x0007e80000100800 */
[----:B-1----:R-:W2:Y:S01]  /*26300*/  LDL.LU.64 R24, [R1+0x158] ;  /* 0x0001580001187983 */ /* 0x002ea20000300a00 */
[----:B0-----:R-:W-:-:S03]  /*26310*/  IMAD.MOV.U32 R0, RZ, RZ, R23 ;  /* 0x000000ffff007224 */ /* 0x001fc600078e0017 */
[----:B---3--:R-:W3:Y:S04]  /*26320*/  LDL.LU.64 R22, [R1+0xa8] ;  /* 0x0000a80001167983 */ /* 0x008ee80000300a00 */
[----:B------:R4:W-:Y:S02]  /*26330*/  STL [R1+0x3e04], R0 ;  /* 0x003e040001007387 */ /* 0x0009e40000100800 */
[----:B----4-:R-:W-:Y:S02]  /*26340*/  IMAD.MOV.U32 R0, RZ, RZ, R37 ;  /* 0x000000ffff007224 */ /* 0x010fe400078e0025 */
[----:B------:R-:W-:Y:S04]  /*26350*/  STL [R1+0x3e08], R36 ;  /* 0x003e082401007387 */ /* 0x000fe80000100800 */
[----:B------:R-:W-:Y:S04]  /*26360*/  STL [R1+0x3e00], R32 ;  /* 0x003e002001007387 */ /* 0x000fe80000100800 */
[----:B------:R0:W-:Y:S04]  /*26370*/  STL [R1+0x3dfc], R0 ;  /* 0x003dfc0001007387 */ /* 0x0001e80000100800 */
[----:B------:R-:W-:Y:S01]  /*26380*/  STL [R1+0x3df8], R42 ;  /* 0x003df82a01007387 */ /* 0x000fe20000100800 */
[----:B0-----:R-:W-:-:S05]  /*26390*/  IMAD.MOV.U32 R0, RZ, RZ, R33 ;  /* 0x000000ffff007224 */ /* 0x001fca00078e0021 */
[----:B------:R0:W-:Y:S04]  /*263a0*/  STL [R1+0x3df4], R0 ;  /* 0x003df40001007387 */ /* 0x0001e80000100800 */
[----:B------:R-:W-:Y:S04]  /*263b0*/  STL [R1+0x3dec], R43 ;  /* 0x003dec2b01007387 */ /* 0x000fe80000100800 */
[----:B------:R-:W4:Y:S01]  /*263c0*/  LDL.LU.64 R32, [R1+0x150] ;  /* 0x0001500001207983 */ /* 0x000f220000300a00 */
[----:B0-----:R-:W-:-:S03]  /*263d0*/  IMAD.MOV.U32 R0, RZ, RZ, R21 ;  /* 0x000000ffff007224 */ /* 0x001fc600078e0015 */
[----:B------:R0:W-:Y:S04]  /*263e0*/  STL [R1+0x3df0], R20 ;  /* 0x003df01401007387 */ /* 0x0001e80000100800 */
[----:B0-----:R-:W4:Y:S04]  /*263f0*/  LDL.LU.64 R20, [R1+0xa0] ;  /* 0x0000a00001147983 */ /* 0x001f280000300a00 */
[----:B------:R0:W-:Y:S04]  /*26400*/  STL [R1+0x3de4], R0 ;  /* 0x003de40001007387 */ /* 0x0001e80000100800 */
[----:B------:R-:W-:Y:S01]  /*26410*/  STL [R1+0x3de8], R30 ;  /* 0x003de81e01007387 */ /* 0x000fe20000100800 */
[----:B0-----:R-:W-:-:S03]  /*26420*/  IMAD.MOV.U32 R0, RZ, RZ, R31 ;  /* 0x000000ffff007224 */ /* 0x001fc600078e001f */
[----:B--2---:R-:W-:Y:S04]  /*26430*/  STL [R1+0x3de0], R18 ;  /* 0x003de01201007387 */ /* 0x004fe80000100800 */
[----:B------:R0:W-:Y:S04]  /*26440*/  STL [R1+0x3ddc], R0 ;  /* 0x003ddc0001007387 */ /* 0x0001e80000100800 */
[----:B------:R-:W-:Y:S01]  /*26450*/  STL [R1+0x3dd8], R44 ;  /* 0x003dd82c01007387 */ /* 0x000fe20000100800 */
[----:B0-----:R-:W-:-:S05]  /*26460*/  IMAD.MOV.U32 R0, RZ, RZ, R19 ;  /* 0x000000ffff007224 */ /* 0x001fca00078e0013 */
[----:B------:R0:W-:Y:S04]  /*26470*/  STL [R1+0x3dd4], R0 ;  /* 0x003dd40001007387 */ /* 0x0001e80000100800 */
[----:B------:R-:W2:Y:S04]  /*26480*/  LDL.LU.64 R18, [R1+0x148] ;  /* 0x0001480001127983 */ /* 0x000ea80000300a00 */
[----:B------:R-:W-:Y:S01]  /*26490*/  STL [R1+0x3dcc], R45 ;  /* 0x003dcc2d01007387 */ /* 0x000fe20000100800 */
[----:B0-----:R-:W-:-:S03]  /*264a0*/  IMAD.MOV.U32 R0, RZ, RZ, R35 ;  /* 0x000000ffff007224 */ /* 0x001fc600078e0023 */
[----:B------:R-:W-:Y:S04]  /*264b0*/  STL [R1+0x3dd0], R34 ;  /* 0x003dd02201007387 */ /* 0x000fe80000100800 */
[----:B------:R-:W2:Y:S04]  /*264c0*/  LDL.LU.64 R30, [R1+0x98] ;  /* 0x00009800011e7983 */ /* 0x000ea80000300a00 */
[----:B------:R-:W-:Y:S04]  /*264d0*/  STL [R1+0x3dc8], R28 ;  /* 0x003dc81c01007387 */ /* 0x000fe80000100800 */
[----:B------:R0:W-:Y:S04]  /*264e0*/  STL [R1+0x3dc4], R0 ;  /* 0x003dc40001007387 */ /* 0x0001e80000100800 */
[----:B------:R-:W-:Y:S01]  /*264f0*/  STL [R1+0x3dc0], R16 ;  /* 0x003dc01001007387 */ /* 0x000fe20000100800 */
[----:B0-----:R-:W-:-:S05]  /*26500*/  IMAD.MOV.U32 R0, RZ, RZ, R29 ;  /* 0x000000ffff007224 */ /* 0x001fca00078e001d */
[----:B------:R0:W-:Y:S04]  /*26510*/  STL [R1+0x3dbc], R0 ;  /* 0x003dbc0001007387 */ /* 0x0001e80000100800 */
[----:B------:R-:W-:Y:S01]  /*26520*/  STL [R1+0x3db8], R46 ;  /* 0x003db82e01007387 */ /* 0x000fe20000100800 */
[----:B0-----:R-:W-:-:S05]  /*26530*/  IMAD.MOV.U32 R0, RZ, RZ, R17 ;  /* 0x000000ffff007224 */ /* 0x001fca00078e0011 */
[----:B------:R0:W-:Y:S04]  /*26540*/  STL [R1+0x3db4], R0 ;  /* 0x003db40001007387 */ /* 0x0001e80000100800 */
[----:B------:R-:W2:Y:S04]  /*26550*/  LDL.LU.64 R16, [R1+0x140] ;  /* 0x0001400001107983 */ /* 0x000ea80000300a00 */
[----:B------:R-:W-:Y:S04]  /*26560*/  STL [R1+0x3dac], R47 ;  /* 0x003dac2f01007387 */ /* 0x000fe80000100800 */
[----:B------:R-:W2:Y:S01]  /*26570*/  LDL.LU.64 R28, [R1+0x90] ;  /* 0x00009000011c7983 */ /* 0x000ea20000300a00 */
[----:B0-----:R-:W-:-:S03]  /*26580*/  IMAD.MOV.U32 R0, RZ, RZ, R25 ;  /* 0x000000ffff007224 */ /* 0x001fc600078e0019 */
[----:B------:R-:W-:Y:S04]  /*26590*/  STL [R1+0x3db0], R24 ;  /* 0x003db01801007387 */ /* 0x000fe80000100800 */
[----:B---3--:R-:W-:Y:S04]  /*265a0*/  STL [R1+0x3da8], R22 ;  /* 0x003da81601007387 */ /* 0x008fe80000100800 */
[----:B------:R0:W-:Y:S04]  /*265b0*/  STL [R1+0x3da4], R0 ;  /* 0x003da40001007387 */ /* 0x0001e80000100800 */
[----:B------:R-:W-:Y:S01]  /*265c0*/  STL [R1+0x3da0], R2 ;  /* 0x003da00201007387 */ /* 0x000fe20000100800 */
[----:B0-----:R-:W-:-:S05]  /*265d0*/  IMAD.MOV.U32 R0, RZ, RZ, R23 ;  /* 0x000000ffff007224 */ /* 0x001fca00078e0017 */
[----:B------:R0:W-:Y:S04]  /*265e0*/  STL [R1+0x3d9c], R0 ;  /* 0x003d9c0001007387 */ /* 0x0001e80000100800 */
[----:B------:R-:W-:Y:S04]  /*265f0*/  STL [R1+0x3d94], R3 ;  /* 0x003d940301007387 */ /* 0x000fe80000100800 */
[----:B------:R-:W-:Y:S04]  /*26600*/  STL [R1+0x3d98], R48 ;  /* 0x003d983001007387 */ /* 0x000fe80000100800 */
[----:B------:R-:W3:Y:S04]  /*26610*/  LDL.LU.64 R24, [R1+0x138] ;  /* 0x0001380001187983 */ /* 0x000ee80000300a00 */
[----:B------:R-:W-:Y:S04]  /*26620*/  STL [R1+0x3d8c], R49 ;  /* 0x003d8c3101007387 */ /* 0x000fe80000100800 */
[----:B----4-:R-:W-:Y:S04]  /*26630*/  STL [R1+0x3d90], R32 ;  /* 0x003d902001007387 */ /* 0x010fe80000100800 */
[----:B------:R-:W4:Y:S01]  /*26640*/  LDL.LU.64 R22, [R1+0x88] ;  /* 0x0000880001167983 */ /* 0x000f220000300a00 */
[----:B0-----:R-:W-:-:S03]  /*26650*/  IMAD.MOV.U32 R0, RZ, RZ, R33 ;  /* 0x000000ffff007224 */ /* 0x001fc600078e0021 */
[----:B------:R-:W-:Y:S04]  /*26660*/  STL [R1+0x3d88], R20 ;  /* 0x003d881401007387 */ /* 0x000fe80000100800 */
[----:B------:R0:W-:Y:S04]  /*26670*/  STL [R1+0x3d84], R0 ;  /* 0x003d840001007387 */ /* 0x0001e80000100800 */
[----:B------:R-:W-:Y:S01]  /*26680*/  STL [R1+0x3d80], R4 ;  /* 0x003d800401007387 */ /* 0x000fe20000100800 */
[----:B0-----:R-:W-:-:S05]  /*26690*/  IMAD.MOV.U32 R0, RZ, RZ, R21 ;  /* 0x000000ffff007224 */ /* 0x001fca00078e0015 */
[----:B------:R0:W-:Y:S04]  /*266a0*/  STL [R1+0x3d7c], R0 ;  /* 0x003d7c0001007387 */ /* 0x0001e80000100800 */
[----:B------:R-:W-:Y:S04]  /*266b0*/  STL [R1+0x3d74], R5 ;  /* 0x003d740501007387 */ /* 0x000fe80000100800 */
[----:B------:R-:W-:Y:S04]  /*266c0*/  STL [R1+0x3d78], R50 ;  /* 0x003d783201007387 */ /* 0x000fe80000100800 */
[----:B------:R-:W-:Y:S04]  /*266d0*/  STL [R1+0x3d6c], R51 ;  /* 0x003d6c3301007387 */ /* 0x000fe80000100800 */
[----:B--2---:R1:W-:Y:S01]  /*266e0*/  STL [R1+0x3d70], R18 ;  /* 0x003d701201007387 */ /* 0x0043e20000100800 */
[----:B0-----:R-:W-:-:S03]  /*266f0*/  IMAD.MOV.U32 R0, RZ, RZ, R19 ;  /* 0x000000ffff007224 */ /* 0x001fc600078e0013 */
[----:B------:R-:W2:Y:S04]  /*26700*/  LDL.LU.64 R20, [R1+0x130] ;  /* 0x0001300001147983 */ /* 0x000ea80000300a00 */
[----:B------:R-:W-:Y:S04]  /*26710*/  STL [R1+0x3d68], R30 ;  /* 0x003d681e01007387 */ /* 0x000fe80000100800 */
[----:B------:R0:W-:Y:S04]  /*26720*/  STL [R1+0x3d64], R0 ;  /* 0x003d640001007387 */ /* 0x0001e80000100800 */
[----:B-1----:R-:W2:Y:S01]  /*26730*/  LDL.LU.64 R18, [R1+0x80] ;  /* 0x0000800001127983 */ /* 0x002ea20000300a00 */
[----:B0-----:R-:W-:-:S03]  /*26740*/  IMAD.MOV.U32 R0, RZ, RZ, R31 ;  /* 0x000000ffff007224 */ /* 0x001fc600078e001f */
[----:B------:R-:W-:Y:S04]  /*26750*/  STL [R1+0x3d60], R6 ;  /* 0x003d600601007387 */ /* 0x000fe80000100800 */
[----:B------:R0:W-:Y:S04]  /*26760*/  STL [R1+0x3d5c], R0 ;  /* 0x003d5c0001007387 */ /* 0x0001e80000100800 */
[----:B------:R-:W-:Y:S04]  /*26770*/  STL [R1+0x3d54], R7 ;  /* 0x003d540701007387 */ /* 0x000fe80000100800 */
[----:B------:R-:W-:Y:S04]  /*26780*/  STL [R1+0x3d58], R52 ;  /* 0x003d583401007387 */ /* 0x000fe80000100800 */
[----:B------:R-:W-:Y:S01]  /*26790*/  STL [R1+0x3d4c], R53 ;  /* 0x003d4c3501007387 */ /* 0x000fe20000100800 */
[----:B0-----:R-:W-:-:S03]  /*267a0*/  IMAD.MOV.U32 R0, RZ, RZ, R17 ;  /* 0x000000ffff007224 */ /* 0x001fc600078e0011 */
[----:B------:R0:W-:Y:S04]  /*267b0*/  STL [R1+0x3d50], R16 ;  /* 0x003d501001007387 */ /* 0x0001e80000100800 */
[----:B------:R-:W-:Y:S04]  /*267c0*/  STL [R1+0x3d48], R28 ;  /* 0x003d481c01007387 */ /* 0x000fe80000100800 */
[----:B------:R1:W-:Y:S04]  /*267d0*/  STL [R1+0x3d44], R0 ;  /* 0x003d440001007387 */ /* 0x0003e80000100800 */
[----:B0-----:R-:W2:Y:S01]  /*267e0*/  LDL.LU.64 R16, [R1+0x128] ;  /* 0x0001280001107983 */ /* 0x001ea20000300a00 */
[----:B-1----:R-:W-:-:S03]  /*267f0*/  IMAD.MOV.U32 R0, RZ, RZ, R29 ;  /* 0x000000ffff007224 */ /* 0x002fc600078e001d */
[----:B------:R-:W-:Y:S04]  /*26800*/  STL [R1+0x3d40], R8 ;  /* 0x003d400801007387 */ /* 0x000fe80000100800 */
[----:B------:R0:W-:Y:S04]  /*26810*/  STL [R1+0x3d3c], R0 ;  /* 0x003d3c0001007387 */ /* 0x0001e80000100800 */
[----:B------:R-:W2:Y:S04]  /*26820*/  LDL.LU.64 R32, [R1+0x78] ;  /* 0x0000780001207983 */ /* 0x000ea80000300a00 */
[----:B------:R-:W-:Y:S04]  /*26830*/  STL [R1+0x3d34], R9 ;  /* 0x003d340901007387 */ /* 0x000fe80000100800 */
[----:B------:R-:W-:Y:S04]  /*26840*/  STL [R1+0x3d38], R54 ;  /* 0x003d383601007387 */ /* 0x000fe80000100800 */
[----:B------:R-:W-:Y:S04]  /*26850*/  STL [R1+0x3d2c], R55 ;  /* 0x003d2c3701007387 */ /* 0x000fe80000100800 */
[----:B---3--:R-:W-:Y:S04]  /*26860*/  STL [R1+0x3d30], R24 ;  /* 0x003d301801007387 */ /* 0x008fe80000100800 */
[----:B------:R-:W3:Y:S01]  /*26870*/  LDL.LU.64 R30, [R1+0x408] ;  /* 0x00040800011e7983 */ /* 0x000ee20000300a00 */
[----:B0-----:R-:W-:-:S05]  /*26880*/  IMAD.MOV.U32 R0, RZ, RZ, R25 ;  /* 0x000000ffff007224 */ /* 0x001fca00078e0019 */
[----:B------:R4:W-:Y:S02]  /*26890*/  STL [R1+0x3d24], R0 ;  /* 0x003d240001007387 */ /* 0x0009e40000100800 */
[----:B----4-:R-:W-:Y:S02]  /*268a0*/  IMAD.MOV.U32 R0, RZ, RZ, R23 ;  /* 0x000000ffff007224 */ /* 0x010fe400078e0017 */
[----:B------:R-:W-:Y:S04]  /*268b0*/  STL [R1+0x3d28], R22 ;  /* 0x003d281601007387 */ /* 0x000fe80000100800 */
[----:B------:R-:W4:Y:S04]  /*268c0*/  LDL.LU.64 R38, [R1+0x428] ;  /* 0x0004280001267983 */ /* 0x000f280000300a00 */
[----:B------:R2:W-:Y:S04]  /*268d0*/  STL [R1+0x3d1c], R0 ;  /* 0x003d1c0001007387 */ /* 0x0005e80000100800 */
[----:B------:R-:W-:Y:S04]  /*268e0*/  STL [R1+0x3d20], R10 ;  /* 0x003d200a01007387 */ /* 0x000fe80000100800 */
[----:B------:R-:W-:Y:S04]  /*268f0*/  STL [R1+0x3d14], R11 ;  /* 0x003d140b01007387 */ /* 0x000fe80000100800 */
[----:B------:R-:W4:Y:S04]  /*26900*/  LDL.LU.64 R36, [R1+0x430] ;  /* 0x0004300001247983 */ /* 0x000f280000300a00 */
[----:B------:R-:W-:Y:S04]  /*26910*/  STL [R1+0x3d18], R56 ;  /* 0x003d183801007387 */ /* 0x000fe80000100800 */
[----:B------:R-:W-:Y:S04]  /*26920*/  STL [R1+0x3d0c], R57 ;  /* 0x003d0c3901007387 */ /* 0x000fe80000100800 */
[----:B------:R-:W4:Y:S01]  /*26930*/  LDL.LU.64 R28, [R1+0x438] ;  /* 0x00043800011c7983 */ /* 0x000f220000300a00 */
[----:B--2---:R-:W-:-:S03]  /*26940*/  IMAD.MOV.U32 R0, RZ, RZ, R21 ;  /* 0x000000ffff007224 */ /* 0x004fc600078e0015 */
[----:B------:R-:W-:Y:S04]  /*26950*/  STL [R1+0x3d10], R20 ;  /* 0x003d101401007387 */ /* 0x000fe80000100800 */
[----:B------:R-:W2:Y:S04]  /*26960*/  LDL.LU.64 R24, [R1+0x440] ;  /* 0x0004400001187983 */ /* 0x000ea80000300a00 */
[----:B------:R0:W-:Y:S04]  /*26970*/  STL [R1+0x3d04], R0 ;  /* 0x003d040001007387 */ /* 0x0001e80000100800 */
[----:B------:R1:W-:Y:S01]  /*26980*/  STL [R1+0x3d08], R18 ;  /* 0x003d081201007387 */ /* 0x0003e20000100800 */
[----:B0-----:R-:W-:-:S03]  /*26990*/  IMAD.MOV.U32 R0, RZ, RZ, R19 ;  /* 0x000000ffff007224 */ /* 0x001fc600078e0013 */
[----:B------:R-:W2:Y:S04]  /*269a0*/  LDL.LU.64 R22, [R1+0x460] ;  /* 0x0004600001167983 */ /* 0x000ea80000300a00 */
[----:B------:R0:W-:Y:S04]  /*269b0*/  STL [R1+0x3cfc], R0 ;  /* 0x003cfc0001007387 */ /* 0x0001e80000100800 */
[----:B------:R-:W-:Y:S04]  /*269c0*/  STL [R1+0x3d00], R12 ;  /* 0x003d000c01007387 */ /* 0x000fe80000100800 */
[----:B------:R-:W-:Y:S04]  /*269d0*/  STL [R1+0x3cf4], R13 ;  /* 0x003cf40d01007387 */ /* 0x000fe80000100800 */
[----:B------:R-:W2:Y:S04]  /*269e0*/  LDL.LU.64 R20, [R1+0x468] ;  /* 0x0004680001147983 */ /* 0x000ea80000300a00 */
[----:B------:R-:W-:Y:S04]  /*269f0*/  STL [R1+0x3cf8], R58 ;  /* 0x003cf83a01007387 */ /* 0x000fe80000100800 */
[----:B------:R-:W-:Y:S04]  /*26a00*/  STL [R1+0x3cec], R59 ;  /* 0x003cec3b01007387 */ /* 0x000fe80000100800 */
[----:B-1----:R-:W2:Y:S01]  /*26a10*/  LDL.LU.64 R18, [R1+0x470] ;  /* 0x0004700001127983 */ /* 0x002ea20000300a00 */
[----:B0-----:R-:W-:-:S03]  /*26a20*/  IMAD.MOV.U32 R0, RZ, RZ, R17 ;  /* 0x000000ffff007224 */ /* 0x001fc600078e0011 */
[----:B------:R0:W-:Y:S04]  /*26a30*/  STL [R1+0x3cf0], R16 ;  /* 0x003cf01001007387 */ /* 0x0001e80000100800 */
[----:B0-----:R-:W2:Y:S04]  /*26a40*/  LDL.LU.64 R16, [R1+0x480] ;  /* 0x0004800001107983 */ /* 0x001ea80000300a00 */
[----:B------:R0:W-:Y:S04]  /*26a50*/  STL [R1+0x3ce4], R0 ;  /* 0x003ce40001007387 */ /* 0x0001e80000100800 */
[----:B------:R1:W-:Y:S04]  /*26a60*/  STL [R1+0x3ce8], R32 ;  /* 0x003ce82001007387 */ /* 0x0003e80000100800 */
[----:B------:R-:W2:Y:S01]  /*26a70*/  LDL.LU.64 R34, [R1+0x498] ;  /* 0x0004980001227983 */ /* 0x000ea20000300a00 */
[----:B0-----:R-:W-:-:S05]  /*26a80*/  IMAD.MOV.U32 R0, RZ, RZ, R33 ;  /* 0x000000ffff007224 */ /* 0x001fca00078e0021 */
[----:B------:R3:W-:Y:S04]  /*26a90*/  STL [R1+0x3cdc], R0 ;  /* 0x003cdc0001007387 */ /* 0x0007e80000100800 */
[----:B------:R-:W-:Y:S04]  /*26aa0*/  STL [R1+0x3ce0], R14 ;  /* 0x003ce00e01007387 */ /* 0x000fe80000100800 */
[----:B------:R-:W-:Y:S04]  /*26ab0*/  STL [R1+0x17a0], R15 ;  /* 0x0017a00f01007387 */ /* 0x000fe80000100800 */
[----:B-1----:R-:W2:Y:S01]  /*26ac0*/  LDL.LU.64 R32, [R1+0x4a8] ;  /* 0x0004a80001207983 */ /* 0x002ea20000300a00 */
[----:B---3--:R-:W-:-:S03]  /*26ad0*/  IMAD.MOV.U32 R0, RZ, RZ, R31 ;  /* 0x000000ffff007224 */ /* 0x008fc600078e001f */
        /* <DEDUP_REMOVED lines=10> */
[----:B------:R0:W-:Y:S04]  /*26b80*/  STL [R1+0x17b4], R0 ;  /* 0x0017b40001007387 */ /* 0x0001e80000100800 */
[----:B------:R1:W-:Y:S01]  /*26b90*/  STL [R1+0x17c0], R28 ;  /* 0x0017c01c01007387 */ /* 0x0003e20000100800 */
[----:B0-----:R-:W-:-:S03]  /*26ba0*/  IMAD.MOV.U32 R0, RZ, RZ, R29 ;  /* 0x000000ffff007224 */ /* 0x001fc600078e001d */
[----:B-1----:R-:W4:Y:S04]  /*26bb0*/  LDL.LU.64 R28, [R1+0x4e0] ;  /* 0x0004e000011c7983 */ /* 0x002f280000300a00 */
[----:B------:R0:W-:Y:S04]  /*26bc0*/  STL [R1+0x17bc], R0 ;  /* 0x0017bc0001007387 */ /* 0x0001e80000100800 */
[----:B--2---:R1:W-:Y:S01]  /*26bd0*/  STL [R1+0x17c8], R24 ;  /* 0x0017c81801007387 */ /* 0x0043e20000100800 */
[----:B0-----:R-:W-:-:S03]  /*26be0*/  IMAD.MOV.U32 R0, RZ, RZ, R25 ;  /* 0x000000ffff007224 */ /* 0x001fc600078e0019 */
[----:B-1----:R-:W2:Y:S04]  /*26bf0*/  LDL.LU.64 R24, [R1+0x4e8] ;  /* 0x0004e80001187983 */ /* 0x002ea80000300a00 */
[----:B------:R0:W-:Y:S04]  /*26c00*/  STL [R1+0x17c4], R0 ;  /* 0x0017c40001007387 */ /* 0x0001e80000100800 */
[----:B------:R1:W-:Y:S01]  /*26c10*/  STL [R1+0x17d0], R22 ;  /* 0x0017d01601007387 */ /* 0x0003e20000100800 */
        /* <DEDUP_REMOVED lines=23> */
[----:B---3--:R1:W-:Y:S01]  /*26d90*/  STL [R1+0x1800], R30 ;  /* 0x0018001e01007387 */ /* 0x0083e20000100800 */
[----:B0-----:R-:W-:-:S03]  /*26da0*/  IMAD.MOV.U32 R0, RZ, RZ, R31 ;  /* 0x000000ffff007224 */ /* 0x001fc600078e001f */
[----:B-1----:R-:W3:Y:S04]  /*26db0*/  LDL.LU.64 R30, [R1+0x558] ;  /* 0x00055800011e7983 */ /* 0x002ee80000300a00 */
        /* <DEDUP_REMOVED lines=2019> */
[----:B-1----:R-:W2:Y:S02]  /*2ebf0*/  LDL.LU.64 R32, [R1+0x1458] ;  /* 0x0014580001207983 */ /* 0x002ea40000300a00 */
[----:B------:R0:W-:Y:S02]  /*2ec00*/  STL [R1+0x27c4], R0 ;  /* 0x0027c40001007387 */ /* 0x0001e40000100800 */
[----:B---3--:R1:W-:Y:S01]  /*2ec10*/  STL [R1+0x27d0], R30 ;  /* 0x0027d01e01007387 */ /* 0x0083e20000100800 */
[----:B0-----:R-:W-:-:S03]  /*2ec20*/  IMAD.MOV.U32 R0, RZ, RZ, R31 ;  /* 0x000000ffff007224 */ /* 0x001fc600078e001f */
[----:B-1----:R-:W3:Y:S02]  /*2ec30*/  LDL.LU.64 R30, [R1+0x368] ;  /* 0x00036800011e7983 */ /* 0x002ee40000300a00 */
[----:B------:R0:W-:Y:S02]  /*2ec40*/  STL [R1+0x27cc], R0 ;  /* 0x0027cc0001007387 */ /* 0x0001e40000100800 */
[----:B----4-:R1:W-:Y:S01]  /*2ec50*/  STL [R1+0x27d8], R38 ;  /* 0x0027d82601007387 */ /* 0x0103e20000100800 */
[----:B0-----:R-:W-:-:S03]  /*2ec60*/  IMAD.MOV.U32 R0, RZ, RZ, R39 ;  /* 0x000000ffff007224 */ /* 0x001fc600078e0027 */
[----:B-1----:R-:W4:Y:S02]  /*2ec70*/  LDL.LU.64 R38, [R1+0x1468] ;  /* 0x0014680001267983 */ /* 0x002f240000300a00 */
[----:B------:R0:W-:Y:S02]  /*2ec80*/  STL [R1+0x27d4], R0 ;  /* 0x0027d40001007387 */ /* 0x0001e40000100800 */
[----:B------:R1:W-:Y:S01]  /*2ec90*/  STL [R1+0x27e0], R36 ;  /* 0x0027e02401007387 */ /* 0x0003e20000100800 */
[----:B0-----:R-:W-:-:S03]  /*2eca0*/  IMAD.MOV.U32 R0, RZ, RZ, R37 ;  /* 0x000000ffff007224 */ /* 0x001fc600078e0025 */
[----:B-1----:R-:W4:Y:S02]  /*2ecb0*/  LDL.LU.64 R36, [R1+0x1470] ;  /* 0x0014700001247983 */ /* 0x002f240000300a00 */
[----:B------:R0:W-:Y:S02]  /*2ecc0*/  STL [R1+0x27dc], R0 ;  /* 0x0027dc0001007387 */ /* 0x0001e40000100800 */
[----:B------:R1:W-:Y:S01]  /*2ecd0*/  STL [R1+0x27e8], R28 ;  /* 0x0027e81c01007387 */ /* 0x0003e20000100800 */
[----:B0-----:R-:W-:-:S03]  /*2ece0*/  IMAD.MOV.U32 R0, RZ, RZ, R29 ;  /* 0x000000ffff007224 */ /* 0x001fc600078e001d */
[----:B-1----:R-:W4:Y:S02]  /*2ecf0*/  LDL.LU.64 R28, [R1+0x1478] ;  /* 0x00147800011c7983 */ /* 0x002f240000300a00 */
[----:B------:R0:W-:Y:S02]  /*2ed00*/  STL [R1+0x27e4], R0 ;  /* 0x0027e40001007387 */ /* 0x0001e40000100800 */
[----:B--2---:R1:W-:Y:S01]  /*2ed10*/  STL [R1+0x27f0], R24 ;  /* 0x0027f01801007387 */ /* 0x0043e20000100800 */
[----:B0-----:R-:W-:-:S03]  /*2ed20*/  IMAD.MOV.U32 R0, RZ, RZ, R25 ;  /* 0x000000ffff007224 */ /* 0x001fc600078e0019 */
[----:B-1----:R-:W2:Y:S02]  /*2ed30*/  LDL.LU.64 R24, [R1+0x1240] ;  /* 0x0012400001187983 */ /* 0x002ea40000300a00 */
[----:B------:R0:W-:Y:S02]  /*2ed40*/  STL [R1+0x27ec], R0 ;  /* 0x0027ec0001007387 */ /* 0x0001e40000100800 */
[----:B------:R1:W-:Y:S01]  /*2ed50*/  STL [R1+0x27f8], R22 ;  /* 0x0027f81601007387 */ /* 0x0003e20000100800 */
        /* <DEDUP_REMOVED lines=1359> */
[----:B--2---:R-:W-:Y:S01]  /*34250*/  IMAD.MOV.U32 R0, RZ, RZ, R25 ;  /* 0x000000ffff007224 */ /* 0x004fe200078e0019 */
[----:B------:R0:W-:Y:S04]  /*34260*/  STL [R1+0x3298], R24 ;  /* 0x0032981801007387 */ /* 0x0001e80000100800 */
[----:B0-----:R-:W2:Y:S01]  /*34270*/  LDL.LU.64 R24, [R1+0x32f0] ;  /* 0x0032f00001187983 */ /* 0x001ea20000300a00 */
[----:B------:R0:W-:Y:S03]  /*34280*/  STL [R1+0x3294], R0 ;  /* 0x0032940001007387 */ /* 0x0001e60000100800 */
        /* <DEDUP_REMOVED lines=32> */
[----:B------:R-:W-:Y:S01]  /*34490*/  STL [R1+0x32e0], R36 ;  /* 0x0032e02401007387 */ /* 0x000fe20000100800 */
[----:B------:R-:W4:Y:S02]  /*344a0*/  LDL.LU.64 R40, [R1+0x3338] ;  /* 0x0033380001287983 */ /* 0x000f240000300a00 */
[----:B0-----:R-:W-:-:S05]  /*344b0*/  IMAD.MOV.U32 R0, RZ, RZ, R37 ;  /* 0x000000ffff007224 */ /* 0x001fca00078e0025 */
[----:B------:R0:W-:Y:S04]  /*344c0*/  STL [R1+0x32dc], R0 ;  /* 0x0032dc0001007387 */ /* 0x0001e80000100800 */
        /* <DEDUP_REMOVED lines=21> */
[----:B------:R-:W2:Y:S02]  /*34620*/  LDL.LU.64 R36, [R1+0x3368] ;  /* 0x0033680001247983 */ /* 0x000ea40000300a00 */
[----:B0-----:R-:W-:-:S05]  /*34630*/  IMAD.MOV.U32 R0, RZ, RZ, R17 ;  /* 0x000000ffff007224 */ /* 0x001fca00078e0011 */
[----:B------:R0:W-:Y:S04]  /*34640*/  STL [R1+0x330c], R0 ;  /* 0x00330c0001007387 */ /* 0x0001e80000100800 */
[----:B------:R0:W-:Y:S01]  /*34650*/  STL [R1+0x3318], R34 ;  /* 0x0033182201007387 */ /* 0x0001e20000100800 */
[----:B-1----:R-:W2:Y:S02]  /*34660*/  LDL.LU.64 R16, [R1+0x3370] ;  /* 0x0033700001107983 */ /* 0x002ea40000300a00 */
[----:B0-----:R-:W-:Y:S01]  /*34670*/  IMAD.MOV.U32 R0, RZ, RZ, R35 ;  /* 0x000000ffff007224 */ /* 0x001fe200078e0023 */
[----:B------:R-:W-:Y:S04]  /*34680*/  STL [R1+0x3320], R32 ;  /* 0x0033202001007387 */ /* 0x000fe80000100800 */
[----:B------:R0:W-:Y:S01]  /*34690*/  STL [R1+0x3314], R0 ;  /* 0x0033140001007387 */ /* 0x0001e20000100800 */
[----:B------:R-:W2:Y:S02]  /*346a0*/  LDL.LU.64 R34, [R1+0x3378] ;  /* 0x0033780001227983 */ /* 0x000ea40000300a00 */
[----:B0-----:R-:W-:Y:S01]  /*346b0*/  IMAD.MOV.U32 R0, RZ, RZ, R33 ;  /* 0x000000ffff007224 */ /* 0x001fe200078e0021 */
[----:B---3--:R-:W-:Y:S04]  /*346c0*/  STL [R1+0x3328], R30 ;  /* 0x0033281e01007387 */ /* 0x008fe80000100800 */
[----:B------:R0:W-:Y:S01]  /*346d0*/  STL [R1+0x331c], R0 ;  /* 0x00331c0001007387 */ /* 0x0001e20000100800 */
[----:B------:R-:W3:Y:S02]  /*346e0*/  LDL.LU.64 R32, [R1+0x3380] ;  /* 0x0033800001207983 */ /* 0x000ee40000300a00 */
[----:B0-----:R-:W-:Y:S01]  /*346f0*/  IMAD.MOV.U32 R0, RZ, RZ, R31 ;  /* 0x000000ffff007224 */ /* 0x001fe200078e001f */
[----:B----4-:R-:W-:Y:S04]  /*34700*/  STL [R1+0x3330], R38 ;  /* 0x0033302601007387 */ /* 0x010fe80000100800 */
[----:B------:R0:W-:Y:S01]  /*34710*/  STL [R1+0x3324], R0 ;  /* 0x0033240001007387 */ /* 0x0001e20000100800 */
[----:B------:R-:W4:Y:S02]  /*34720*/  LDL.LU.64 R30, [R1+0x1f8] ;  /* 0x0001f800011e7983 */ /* 0x000f240000300a00 */
[----:B0-----:R-:W-:Y:S01]  /*34730*/  IMAD.MOV.U32 R0, RZ, RZ, R39 ;  /* 0x000000ffff007224 */ /* 0x001fe200078e0027 */
[----:B------:R-:W-:Y:S04]  /*34740*/  STL [R1+0x3338], R40 ;  /* 0x0033382801007387 */ /* 0x000fe80000100800 */
[----:B------:R0:W-:Y:S01]  /*34750*/  STL [R1+0x332c], R0 ;  /* 0x00332c0001007387 */ /* 0x0001e20000100800 */
[----:B------:R-:W4:Y:S02]  /*34760*/  LDL.LU.64 R38, [R1+0x3390] ;  /* 0x0033900001267983 */ /* 0x000f240000300a00 */
[----:B0-----:R-:W-:Y:S01]  /*34770*/  IMAD.MOV.U32 R0, RZ, RZ, R41 ;  /* 0x000000ffff007224 */ /* 0x001fe200078e0029 */
[----:B------:R-:W-:Y:S04]  /*34780*/  STL [R1+0x3340], R28 ;  /* 0x0033401c01007387 */ /* 0x000fe80000100800 */
[----:B------:R0:W-:Y:S02]  /*34790*/  STL [R1+0x3334], R0 ;  /* 0x0033340001007387 */ /* 0x0001e40000100800 */
[----:B0-----:R-:W-:-:S02]  /*347a0*/  IMAD.MOV.U32 R0, RZ, RZ, R29 ;  /* 0x000000ffff007224 */ /* 0x001fc400078e001d */
[----:B------:R-:W4:Y:S03]  /*347b0*/  LDL.LU.64 R28, [R1+0x3398] ;  /* 0x00339800011c7983 */ /* 0x000f260000300a00 */
        /* <DEDUP_REMOVED lines=17> */
[----:B------:R1:W-:Y:S02]  /*348d0*/  STL [R1+0x3368], R36 ;  /* 0x0033682401007387 */ /* 0x0003e40000100800 */
[----:B0-----:R-:W-:Y:S01]  /*348e0*/  IMAD.MOV.U32 R0, RZ, RZ, R37 ;  /* 0x000000ffff007224 */ /* 0x001fe200078e0025 */
[----:B------:R-:W-:Y:S04]  /*348f0*/  STL [R1+0x3370], R16 ;  /* 0x0033701001007387 */ /* 0x000fe80000100800 */
        /* <DEDUP_REMOVED lines=18> */
[----:B------:R-:W4:Y:S02]  /*34a20*/  LDL.LU.64 R40, [R1+0x33e8] ;  /* 0x0033e80001287983 */ /* 0x000f240000300a00 */
[----:B0-----:R-:W-:-:S05]  /*34a30*/  IMAD.MOV.U32 R0, RZ, RZ, R39 ;  /* 0x000000ffff007224 */ /* 0x001fca00078e0027 */
[----:B------:R0:W-:Y:S04]  /*34a40*/  STL [R1+0x338c], R0 ;  /* 0x00338c0001007387 */ /* 0x0001e80000100800 */
        /* <DEDUP_REMOVED lines=9> */
[----:B------:R-:W2:Y:S02]  /*34ae0*/  LDL.LU.64 R38, [R1+0x3400] ;  /* 0x0034000001267983 */ /* 0x000ea40000300a00 */
        /* <DEDUP_REMOVED lines=8> */
[----:B0-----:R-:W-:-:S02]  /*34b70*/  IMAD.MOV.U32 R0, RZ, RZ, R19 ;  /* 0x000000ffff007224 */ /* 0x001fc400078e0013 */
[----:B------:R-:W2:Y:S03]  /*34b80*/  LDL.LU.64 R18, [R1+0x3418] ;  /* 0x0034180001127983 */ /* 0x000ea60000300a00 */
[----:B------:R0:W-:Y:S01]  /*34b90*/  STL [R1+0x33b4], R0 ;  /* 0x0033b40001007387 */ /* 0x0001e20000100800 */
        /* <DEDUP_REMOVED lines=17> */
[----:B------:R-:W-:Y:S01]  /*34cb0*/  STL [R1+0x33e8], R40 ;  /* 0x0033e82801007387 */ /* 0x000fe20000100800 */
[----:B0-----:R-:W-:-:S05]  /*34cc0*/  IMAD.MOV.U32 R0, RZ, RZ, R31 ;  /* 0x000000ffff007224 */ /* 0x001fca00078e001f */
[----:B------:R0:W-:Y:S01]  /*34cd0*/  STL [R1+0x33dc], R0 ;  /* 0x0033dc0001007387 */ /* 0x0001e20000100800 */
[----:B-1----:R-:W4:Y:S02]  /*34ce0*/  LDL.LU.64 R30, [R1+0x3440] ;  /* 0x00344000011e7983 */ /* 0x002f240000300a00 */
        /* <DEDUP_REMOVED lines=8> */
[----:B------:R-:W-:Y:S01]  /*34d70*/  STL [R1+0x3400], R38 ;  /* 0x0034002601007387 */ /* 0x000fe20000100800 */
[----:B------:R1:W-:Y:S03]  /*34d80*/  STL [R1+0x33f4], R0 ;  /* 0x0033f40001007387 */ /* 0x0003e60000100800 */
[----:B0-----:R-:W2:Y:S01]  /*34d90*/  LDL.LU.64 R24, [R1+0x3450] ;  /* 0x0034500001187983 */ /* 0x001ea20000300a00 */
[----:B-1----:R-:W-:-:S03]  /*34da0*/  IMAD.MOV.U32 R0, RZ, RZ, R39 ;  /* 0x000000ffff007224 */ /* 0x002fc600078e0027 */
[----:B------:R-:W-:Y:S04]  /*34db0*/  STL [R1+0x3408], R22 ;  /* 0x0034081601007387 */ /* 0x000fe80000100800 */
[----:B------:R0:W-:Y:S02]  /*34dc0*/  STL [R1+0x33fc], R0 ;  /* 0x0033fc0001007387 */ /* 0x0001e40000100800 */
[----:B0-----:R-:W-:Y:S02]  /*34dd0*/  IMAD.MOV.U32 R0, RZ, RZ, R23 ;  /* 0x000000ffff007224 */ /* 0x001fe400078e0017 */
[----:B------:R-:W2:Y:S03]  /*34de0*/  LDL.LU.64 R22, [R1+0x3458] ;  /* 0x0034580001167983 */ /* 0x000ea60000300a00 */
[----:B------:R0:W-:Y:S01]  /*34df0*/  STL [R1+0x3404], R0 ;  /* 0x0034040001007387 */ /* 0x0001e20000100800 */
[----:B------:R1:W-:Y:S01]  /*34e00*/  STL [R1+0x3410], R20 ;  /* 0x0034101401007387 */ /* 0x0003e20000100800 */
[----:B0-----:R-:W-:-:S03]  /*34e10*/  IMAD.MOV.U32 R0, RZ, RZ, R21 ;  /* 0x000000ffff007224 */ /* 0x001fc600078e0015 */
[----:B------:R-:W-:Y:S04]  /*34e20*/  STL [R1+0x3418], R18 ;  /* 0x0034181201007387 */ /* 0x000fe80000100800 */
[----:B------:R0:W-:Y:S01]  /*34e30*/  STL [R1+0x340c], R0 ;  /* 0x00340c0001007387 */ /* 0x0001e20000100800 */
[----:B-1----:R-:W2:Y:S02]  /*34e40*/  LDL.LU.64 R20, [R1+0x3460] ;  /* 0x0034600001147983 */ /* 0x002ea40000300a00 */
[----:B0-----:R-:W-:-:S05]  /*34e50*/  IMAD.MOV.U32 R0, RZ, RZ, R19 ;  /* 0x000000ffff007224 */ /* 0x001fca00078e0013 */
[----:B------:R0:W-:Y:S01]  /*34e60*/  STL [R1+0x3414], R0 ;  /* 0x0034140001007387 */ /* 0x0001e20000100800 */
[----:B------:R-:W-:Y:S02]  /*34e70*/  STL [R1+0x3420], R36 ;  /* 0x0034202401007387 */ /* 0x000fe40000100800 */
[----:B------:R-:W2:Y:S02]  /*34e80*/  LDL.LU.64 R18, [R1+0x3468] ;  /* 0x0034680001127983 */ /* 0x000ea40000300a00 */
[----:B0-----:R-:W-:Y:S01]  /*34e90*/  IMAD.MOV.U32 R0, RZ, RZ, R37 ;  /* 0x000000ffff007224 */ /* 0x001fe200078e0025 */
[----:B------:R-:W-:Y:S04]  /*34ea0*/  STL [R1+0x3428], R16 ;  /* 0x0034281001007387 */ /* 0x000fe80000100800 */
[----:B------:R0:W-:Y:S01]  /*34eb0*/  STL [R1+0x341c], R0 ;  /* 0x00341c0001007387 */ /* 0x0001e20000100800 */
[----:B------:R-:W2:Y:S02]  /*34ec0*/  LDL.LU.64 R44, [R1+0x1d8] ;  /* 0x0001d800012c7983 */ /* 0x000ea40000300a00 */
[----:B0-----:R-:W-:-:S05]  /*34ed0*/  IMAD.MOV.U32 R0, RZ, RZ, R17 ;  /* 0x000000ffff007224 */ /* 0x001fca00078e0011 */
[----:B------:R0:W-:Y:S04]  /*34ee0*/  STL [R1+0x3424], R0 ;  /* 0x0034240001007387 */ /* 0x0001e80000100800 */
[----:B---3--:R-:W-:Y:S01]  /*34ef0*/  STL [R1+0x3430], R34 ;  /* 0x0034302201007387 */ /* 0x008fe20000100800 */
[----:B------:R-:W3:Y:S02]  /*34f00*/  LDL.LU.64 R16, [R1+0x3478] ;  /* 0x0034780001107983 */ /* 0x000ee40000300a00 */
[----:B0-----:R-:W-:Y:S01]  /*34f10*/  IMAD.MOV.U32 R0, RZ, RZ, R35 ;  /* 0x000000ffff007224 */ /* 0x001fe200078e0023 */
[----:B----4-:R-:W-:Y:S04]  /*34f20*/  STL [R1+0x3438], R32 ;  /* 0x0034382001007387 */ /* 0x010fe80000100800 */
[----:B------:R0:W-:Y:S01]  /*34f30*/  STL [R1+0x342c], R0 ;  /* 0x00342c0001007387 */ /* 0x0001e20000100800 */
[----:B------:R-:W4:Y:S02]  /*34f40*/  LDL.LU.64 R42, [R1+0x3480] ;  /* 0x00348000012a7983 */ /* 0x000f240000300a00 */
[----:B------:R-:W4:Y:S02]  /*34f50*/  LDL.LU.64 R40, [R1+0x3488] ;  /* 0x0034880001287983 */ /* 0x000f240000300a00 */
[----:B0-----:R-:W-:-:S05]  /*34f60*/  IMAD.MOV.U32 R0, RZ, RZ, R33 ;  /* 0x000000ffff007224 */ /* 0x001fca00078e0021 */
[----:B------:R0:W-:Y:S01]  /*34f70*/  STL [R1+0x3434], R0 ;  /* 0x0034340001007387 */ /* 0x0001e20000100800 */
[----:B------:R-:W-:Y:S02]  /*34f80*/  STL [R1+0x3440], R30 ;  /* 0x0034401e01007387 */ /* 0x000fe40000100800 */
[----:B------:R-:W4:Y:S02]  /*34f90*/  LDL.LU.64 R38, [R1+0x3490] ;  /* 0x0034900001267983 */ /* 0x000f240000300a00 */
[----:B------:R-:W4:Y:S02]  /*34fa0*/  LDL.LU.64 R36, [R1+0x3498] ;  /* 0x0034980001247983 */ /* 0x000f240000300a00 */
[----:B0-----:R-:W-:-:S05]  /*34fb0*/  IMAD.MOV.U32 R0, RZ, RZ, R31 ;  /* 0x000000ffff007224 */ /* 0x001fca00078e001f */
[----:B------:R0:W-:Y:S04]  /*34fc0*/  STL [R1+0x343c], R0 ;  /* 0x00343c0001007387 */ /* 0x0001e80000100800 */
[----:B------:R-:W-:Y:S01]  /*34fd0*/  STL [R1+0x3448], R28 ;  /* 0x0034481c01007387 */ /* 0x000fe20000100800 */
[----:B------:R-:W4:Y:S02]  /*34fe0*/  LDL.LU.64 R34, [R1+0x34a0] ;  /* 0x0034a00001227983 */ /* 0x000f240000300a00 */
[----:B0-----:R-:W-:Y:S01]  /*34ff0*/  IMAD.MOV.U32 R0, RZ, RZ, R29 ;  /* 0x000000ffff007224 */ /* 0x001fe200078e001d */
[----:B------:R-:W4:Y:S04]  /*35000*/  LDL.LU.64 R32, [R1+0x34a8] ;  /* 0x0034a80001207983 */ /* 0x000f280000300a00 */
[----:B------:R0:W-:Y:S04]  /*35010*/  STL [R1+0x3444], R0 ;  /* 0x0034440001007387 */ /* 0x0001e80000100800 */
[----:B--2---:R1:W-:Y:S01]  /*35020*/  STL [R1+0x3450], R24 ;  /* 0x0034501801007387 */ /* 0x0043e20000100800 */
[----:B------:R-:W2:Y:S02]  /*35030*/  LDL.LU.64 R30, [R1+0x34b0] ;  /* 0x0034b000011e7983 */ /* 0x000ea40000300a00 */
[----:B0-----:R-:W-:-:S02]  /*35040*/  IMAD.MOV.U32 R0, RZ, RZ, R25 ;  /* 0x000000ffff007224 */ /* 0x001fc400078e0019 */
[----:B------:R-:W2:Y:S03]  /*35050*/  LDL.LU.64 R28, [R1+0x34b8] ;  /* 0x0034b800011c7983 */ /* 0x000ea60000300a00 */
[----:B------:R0:W-:Y:S01]  /*35060*/  STL [R1+0x344c], R0 ;  /* 0x00344c0001007387 */ /* 0x0001e20000100800 */
[----:B------:R-:W-:-:S03]  /*35070*/  IMAD.MOV.U32 R2, RZ, RZ, R23 ;  /* 0x000000ffff027224 */ /* 0x000fc600078e0017 */
[----:B------:R0:W-:Y:S01]  /*35080*/  STL [R1+0x3458], R22 ;  /* 0x0034581601007387 */ /* 0x0001e20000100800 */
[----:B-1----:R-:W2:Y:S03]  /*35090*/  LDL.LU.64 R24, [R1+0x34c0] ;  /* 0x0034c00001187983 */ /* 0x002ea60000300a00 */
[----:B0-----:R-:W2:Y:S04]  /*350a0*/  LDL.LU R0, [R1+0x940] ;  /* 0x0009400001007983 */ /* 0x001ea80000300800 */
[----:B------:R-:W2:Y:S01]  /*350b0*/  LDL.LU.64 R22, [R1+0x34c8] ;  /* 0x0034c80001167983 */ /* 0x000ea20000300a00 */
[----:B------:R0:W-:Y:S03]  /*350c0*/  STL [R1+0x3454], R2 ;  /* 0x0034540201007387 */ /* 0x0001e60000100800 */
[----:B------:R1:W-:Y:S01]  /*350d0*/  STL [R1+0x3460], R20 ;  /* 0x0034601401007387 */ /* 0x0003e20000100800 */
[----:B0-----:R-:W-:-:S03]  /*350e0*/  IMAD.MOV.U32 R2, RZ, RZ, R21 ;  /* 0x000000ffff027224 */ /* 0x001fc600078e0015 */
[----:B------:R-:W-:Y:S04]  /*350f0*/  STL [R1+0x3468], R18 ;  /* 0x0034681201007387 */ /* 0x000fe80000100800 */
[----:B------:R0:W-:Y:S01]  /*35100*/  STL [R1+0x345c], R2 ;  /* 0x00345c0201007387 */ /* 0x0001e20000100800 */
[----:B-1----:R-:W2:Y:S02]  /*35110*/  LDL.LU R21, [R1+0xce4] ;  /* 0x000ce40001157983 */ /* 0x002ea40000300800 */
[----:B0-----:R-:W-:Y:S02]  /*35120*/  IMAD.MOV.U32 R2, RZ, RZ, R19 ;  /* 0x000000ffff027224 */ /* 0x001fe400078e0013 */
[----:B------:R-:W2:Y:S03]  /*35130*/  LDL.LU.64 R18, [R1+0x34d8] ;  /* 0x0034d80001127983 */ /* 0x000ea60000300a00 */
[----:B------:R0:W-:Y:S02]  /*35140*/  STL [R1+0x3464], R2 ;  /* 0x0034640201007387 */ /* 0x0001e40000100800 */
[----:B0-----:R-:W-:Y:S01]  /*35150*/  IMAD.MOV.U32 R2, RZ, RZ, R45 ;  /* 0x000000ffff027224 */ /* 0x001fe200078e002d */
[----:B------:R-:W-:Y:S04]  /*35160*/  STL [R1+0x3470], R44 ;  /* 0x0034702c01007387 */ /* 0x000fe80000100800 */
[----:B---3--:R-:W-:Y:S01]  /*35170*/  STL [R1+0x3478], R16 ;  /* 0x0034781001007387 */ /* 0x008fe20000100800 */
[----:B------:R0:W-:Y:S02]  /*35180*/  STL [R1+0x346c], R2 ;  /* 0x00346c0201007387 */ /* 0x0001e40000100800 */
[----:B0-----:R-:W-:-:S02]  /*35190*/  IMAD.MOV.U32 R2, RZ, RZ, R17 ;  /* 0x000000ffff027224 */ /* 0x001fc400078e0011 */
[----:B------:R-:W3:Y:S03]  /*351a0*/  LDL.LU.64 R16, [R1+0x34e0] ;  /* 0x0034e00001107983 */ /* 0x000ee60000300a00 */
[----:B------:R0:W-:Y:S01]  /*351b0*/  STL [R1+0x3474], R2 ;  /* 0x0034740201007387 */ /* 0x0001e20000100800 */
[----:B----4-:R-:W-:Y:S01]  /*351c0*/  STL [R1+0x3480], R42 ;  /* 0x0034802a01007387 */ /* 0x010fe20000100800 */
[----:B0-----:R-:W-:-:S03]  /*351d0*/  IMAD.MOV.U32 R2, RZ, RZ, R43 ;  /* 0x000000ffff027224 */ /* 0x001fc600078e002b */
[----:B------:R-:W-:Y:S04]  /*351e0*/  STL [R1+0x3488], R40 ;  /* 0x0034882801007387 */ /* 0x000fe80000100800 */
[----:B------:R0:W-:Y:S02]  /*351f0*/  STL [R1+0x347c], R2 ;  /* 0x00347c0201007387 */ /* 0x0001e40000100800 */
[----:B0-----:R-:W-:Y:S02]  /*35200*/  IMAD.MOV.U32 R2, RZ, RZ, R41 ;  /* 0x000000ffff027224 */ /* 0x001fe400078e0029 */
[----:B------:R-:W-:Y:S04]  /*35210*/  STL [R1+0x3490], R38 ;  /* 0x0034902601007387 */ /* 0x000fe80000100800 */
[----:B------:R0:W-:Y:S01]  /*35220*/  STL [R1+0x3484], R2 ;  /* 0x0034840201007387 */ /* 0x0001e20000100800 */
[----:B------:R-:W-:Y:S02]  /*35230*/  STL [R1+0x3498], R36 ;  /* 0x0034982401007387 */ /* 0x000fe40000100800 */
[----:B0-----:R-:W-:-:S05]  /*35240*/  IMAD.MOV.U32 R2, RZ, RZ, R39 ;  /* 0x000000ffff027224 */ /* 0x001fca00078e0027 */
        /* <DEDUP_REMOVED lines=8> */
[----:B--2---:R-:W-:Y:S03]  /*352d0*/  STL [R1+0x34b0], R30 ;  /* 0x0034b01e01007387 */ /* 0x004fe60000100800 */
[----:B------:R0:W-:Y:S02]  /*352e0*/  STL [R1+0x34a4], R2 ;  /* 0x0034a40201007387 */ /* 0x0001e40000100800 */
[----:B------:R-:W-:Y:S02]  /*352f0*/  STL [R1+0x34b8], R28 ;  /* 0x0034b81c01007387 */ /* 0x000fe40000100800 */
[----:B0-----:R-:W-:-:S05]  /*35300*/  IMAD.MOV.U32 R2, RZ, RZ, R31 ;  /* 0x000000ffff027224 */ /* 0x001fca00078e001f */
[----:B------:R0:W-:Y:S02]  /*35310*/  STL [R1+0x34ac], R2 ;  /* 0x0034ac0201007387 */ /* 0x0001e40000100800 */
[----:B0-----:R-:W-:Y:S02]  /*35320*/  IMAD.MOV.U32 R2, RZ, RZ, R29 ;  /* 0x000000ffff027224 */ /* 0x001fe400078e001d */
[----:B------:R-:W-:Y:S04]  /*35330*/  STL [R1+0x34c0], R24 ;  /* 0x0034c01801007387 */ /* 0x000fe80000100800 */
[----:B------:R0:W-:Y:S01]  /*35340*/  STL [R1+0x34b4], R2 ;  /* 0x0034b40201007387 */ /* 0x0001e20000100800 */
[----:B------:R-:W-:Y:S02]  /*35350*/  IMAD R0, R0, c[0x0][0x184], RZ ;  /* 0x0000610000007a24 */ /* 0x000fe400078e02ff */
[----:B0-----:R-:W-:-:S05]  /*35360*/  IMAD.MOV.U32 R2, RZ, RZ, R25 ;  /* 0x000000ffff027224 */ /* 0x001fca00078e0019 */
[----:B------:R0:W-:Y:S01]  /*35370*/  STL [R1+0x34bc], R2 ;  /* 0x0034bc0201007387 */ /* 0x0001e20000100800 */
[----:B------:R-:W-:Y:S02]  /*35380*/  STL [R1+0x34c8], R22 ;  /* 0x0034c81601007387 */ /* 0x000fe40000100800 */
[----:B------:R-:W-:Y:S01]  /*35390*/  STL [R1+0x34d0], R26 ;  /* 0x0034d01a01007387 */ /* 0x000fe20000100800 */
[----:B------:R-:W-:Y:S01]  /*353a0*/  LEA R12, P1, R0, c[0x0][0x160], 0x1 ;  /* 0x00005800000c7a11 */ /* 0x000fe200078208ff */
[----:B0-----:R-:W-:-:S03]  /*353b0*/  IMAD.MOV.U32 R2, RZ, RZ, R23 ;  /* 0x000000ffff027224 */ /* 0x001fc600078e0017 */
[----:B------:R-:W-:Y:S02]  /*353c0*/  LEA.HI.X.SX32 R13, R0, c[0x0][0x164], 0x1, P1 ;  /* 0x00005900000d7a11 */ /* 0x000fe400008f0eff */
[----:B------:R0:W-:Y:S01]  /*353d0*/  STL [R1+0x34c4], R2 ;  /* 0x0034c40201007387 */ /* 0x0001e20000100800 */
[----:B------:R-:W-:-:S03]  /*353e0*/  IMAD R3, R21, c[0x0][0x184], RZ ;  /* 0x0000610015037a24 */ /* 0x000fc600078e02ff */
[----:B------:R-:W-:Y:S01]  /*353f0*/  STL [R1+0x34cc], R27 ;  /* 0x0034cc1b01007387 */ /* 0x000fe20000100800 */
[----:B0-----:R-:W-:Y:S01]  /*35400*/  IMAD.MOV.U32 R2, RZ, RZ, c[0x0][0x188] ;  /* 0x00006200ff027624 */ /* 0x001fe200078e00ff */
[C---:B------:R-:W-:Y:S01]  /*35410*/  LEA R10, P0, R3.reuse, c[0x0][0x160], 0x1 ;  /* 0x00005800030a7a11 */ /* 0x040fe200078008ff */
[----:B------:R-:W-:Y:S02]  /*35420*/  IMAD.MOV.U32 R4, RZ, RZ, R19 ;  /* 0x000000ffff047224 */ /* 0x000fe400078e0013 */
[----:B------:R-:W-:Y:S01]  /*35430*/  IMAD R6, R2, 0x7f, RZ ;  /* 0x0000007f02067824 */ /* 0x000fe200078e02ff */
[----:B------:R-:W-:Y:S02]  /*35440*/  STL [R1+0x3cc8], R18 ;  /* 0x003cc81201007387 */ /* 0x000fe40000100800 */
[----:B------:R0:W-:Y:S01]  /*35450*/  STL [R1+0x3cc4], R4 ;  /* 0x003cc40401007387 */ /* 0x0001e20000100800 */
[----:B------:R-:W-:Y:S01]  /*35460*/  LEA.HI.X.SX32 R11, R3, c[0x0][0x164], 0x1, P0 ;  /* 0x00005900030b7a11 */ /* 0x000fe200000f0eff */
[----:B------:R-:W-:-:S02]  /*35470*/  IMAD.MOV.U32 R3, RZ, RZ, R61 ;  /* 0x000000ffff037224 */ /* 0x000fc400078e003d */
[----:B0-----:R-:W-:-:S04]  /*35480*/  IMAD.WIDE R4, R6, 0x2, R12 ;  /* 0x0000000206047825 */ /* 0x001fc800078e020c */
[----:B------:R-:W-:-:S04]  /*35490*/  IMAD.WIDE R6, R6, 0x2, R10 ;  /* 0x0000000206067825 */ /* 0x000fc800078e020a */
[C---:B------:R-:W-:Y:S02]  /*354a0*/  IMAD R8, R2.reuse, 0x7d, RZ ;  /* 0x0000007d02087824 */ /* 0x040fe400078e02ff */
[----:B---3--:R-:W-:Y:S01]  /*354b0*/  IMAD.MOV.U32 R0, RZ, RZ, R17 ;  /* 0x000000ffff007224 */ /* 0x008fe200078e0011 */
[----:B------:R-:W-:Y:S01]  /*354c0*/  STL [R1+0x3cd0], R16 ;  /* 0x003cd01001007387 */ /* 0x000fe20000100800 */
[----:B------:R-:W-:Y:S03]  /*354d0*/  STL.64 [R1+0x948], R12 ;  /* 0x0009480c01007387 */ /* 0x000fe60000100a00 */
[----:B------:R0:W-:Y:S01]  /*354e0*/  STL [R1+0x3ccc], R0 ;  /* 0x003ccc0001007387 */ /* 0x0001e20000100800 */
[----:B------:R1:W-:Y:S02]  /*354f0*/  STL [R1+0x3cd8], R60 ;  /* 0x003cd83c01007387 */ /* 0x0003e40000100800 */
[----:B------:R-:W-:Y:S02]  /*35500*/  STL.64 [R1+0x950], R10 ;  /* 0x0009500a01007387 */ /* 0x000fe40000100a00 */
[----:B0-----:R-:W-:Y:S01]  /*35510*/  IMAD R0, R2, 0x7e, RZ ;  /* 0x0000007e02007824 */ /* 0x001fe200078e02ff */
[----:B-1----:R0:W5:Y:S01]  /*35520*/  LDL.LU R61, [R1+0x4398] ;  /* 0x00439800013d7983 */ /* 0x0021620000300800 */
[----:B------:R-:W-:Y:S02]  /*35530*/  STL [R1+0x34d8], R4 ;  /* 0x0034d80401007387 */ /* 0x000fe40000100800 */
[----:B------:R-:W-:Y:S02]  /*35540*/  STL [R1+0x3cd4], R3 ;  /* 0x003cd40301007387 */ /* 0x000fe40000100800 */
[----:B------:R1:W-:Y:S01]  /*35550*/  STL [R1+0x34d4], R5 ;  /* 0x0034d40501007387 */ /* 0x0003e20000100800 */
[----:B------:R-:W-:Y:S01]  /*35560*/  STL [R1+0x34e0], R6 ;  /* 0x0034e00601007387 */ /* 0x000fe20000100800 */
[----:B------:R2:W-:Y:S02]  /*35570*/  STL [R1+0x34dc], R7 ;  /* 0x0034dc0701007387 */ /* 0x0005e40000100800 */
[----:B-1----:R-:W-:-:S04]  /*35580*/  IMAD.WIDE R4, R0, 0x2, R12 ;  /* 0x0000000200047825 */ /* 0x002fc800078e020c */
[----:B--2---:R-:W-:Y:S01]  /*35590*/  IMAD.WIDE R6, R0, 0x2, R10 ;  /* 0x0000000200067825 */ /* 0x004fe200078e020a */
[----:B------:R-:W-:Y:S03]  /*355a0*/  STL [R1+0x34e8], R4 ;  /* 0x0034e80401007387 */ /* 0x000fe60000100800 */
[----:B------:R1:W-:Y:S02]  /*355b0*/  STL [R1+0x34e4], R5 ;  /* 0x0034e40501007387 */ /* 0x0003e40000100800 */
[----:B------:R-:W-:Y:S02]  /*355c0*/  IMAD R0, R2, 0x7c, RZ ;  /* 0x0000007c02007824 */ /* 0x000fe400078e02ff */
[----:B------:R-:W-:Y:S01]  /*355d0*/  STL [R1+0x34f0], R6 ;  /* 0x0034f00601007387 */ /* 0x000fe20000100800 */
[----:B------:R2:W-:Y:S01]  /*355e0*/  STL [R1+0x34ec], R7 ;  /* 0x0034ec0701007387 */ /* 0x0005e20000100800 */
[----:B-1----:R-:W-:-:S04]  /*355f0*/  IMAD.WIDE R4, R8, 0x2, R12 ;  /* 0x0000000208047825 */ /* 0x002fc800078e020c */
[--C-:B------:R-:W-:Y:S01]  /*35600*/  IMAD.WIDE R8, R8, 0x2, R10.reuse ;  /* 0x0000000208087825 */ /* 0x100fe200078e020a */
[----:B------:R-:W-:Y:S03]  /*35610*/  STL [R1+0x34f8], R4 ;  /* 0x0034f80401007387 */ /* 0x000fe60000100800 */
[----:B------:R1:W-:Y:S02]  /*35620*/  STL [R1+0x34f4], R5 ;  /* 0x0034f40501007387 */ /* 0x0003e40000100800 */
[----:B------:R3:W-:Y:S02]  /*35630*/  STL [R1+0x3500], R8 ;  /* 0x0035000801007387 */ /* 0x0007e40000100800 */
[----:B------:R-:W-:Y:S02]  /*35640*/  STL [R1+0x34fc], R9 ;  /* 0x0034fc0901007387 */ /* 0x000fe40000100800 */
[----:B--2---:R-:W-:-:S04]  /*35650*/  IMAD.WIDE R6, R0, 0x2, R10 ;  /* 0x0000000200067825 */ /* 0x004fc800078e020a */
[----:B-1----:R-:W-:-:S04]  /*35660*/  IMAD.WIDE R4, R0, 0x2, R12 ;  /* 0x0000000200047825 */ /* 0x002fc800078e020c */
[C---:B---3--:R-:W-:Y:S01]  /*35670*/  IMAD R8, R2.reuse, 0x7b, RZ ;  /* 0x0000007b02087824 */ /* 0x048fe200078e02ff */
[----:B------:R-:W-:Y:S01]  /*35680*/  STL [R1+0x3508], R4 ;  /* 0x0035080401007387 */ /* 0x000fe20000100800 */
        /* <DEDUP_REMOVED lines=407> */
[----:B------:R-:W-:Y:S02]  /*37000*/  IMAD.SHL.U32 R0, R2, 0x40, RZ ;  /* 0x0000004002007824 */ /* 0x000fe400078e00ff */
        /* <DEDUP_REMOVED lines=427> */
[----:B------:R-:W-:Y:S01]  /*38ac0*/  STL [R1+0x3c7c], R9 ;  /* 0x003c7c0901007387 */ /* 0x000fe20000100800 */
[----:B------:R-:W4:Y:S01]  /*38ad0*/  S2R R17, SR_TID.X ;  /* 0x0000000000117919 */ /* 0x000f220000002100 */
        /* <DEDUP_REMOVED lines=12> */
[----:B------:R-:W-:Y:S02]  /*38ba0*/  STL [R1+0x3ca0], R8 ;  /* 0x003ca00801007387 */ /* 0x000fe40000100800 */
[C---:B--2---:R-:W-:Y:S01]  /*38bb0*/  IMAD.WIDE R6, R0.reuse, 0x2, R10 ;  /* 0x0000000200067825 */ /* 0x044fe200078e020a */
[----:B------:R2:W-:Y:S03]  /*38bc0*/  STL [R1+0x3c9c], R9 ;  /* 0x003c9c0901007387 */ /* 0x0005e60000100800 */
[----:B-1----:R-:W-:-:S04]  /*38bd0*/  IMAD.WIDE R4, R0, 0x2, R12 ;  /* 0x0000000200047825 */ /* 0x002fc800078e020c */
[C---:B--2---:R-:W-:Y:S01]  /*38be0*/  IMAD.WIDE R8, R2.reuse, 0x2, R12 ;  /* 0x0000000202087825 */ /* 0x044fe200078e020c */
[----:B------:R-:W-:Y:S03]  /*38bf0*/  STL [R1+0x3ca8], R4 ;  /* 0x003ca80401007387 */ /* 0x000fe60000100800 */
[----:B------:R1:W-:Y:S02]  /*38c00*/  STL [R1+0x3ca4], R5 ;  /* 0x003ca40501007387 */ /* 0x0003e40000100800 */
[----:B------:R-:W-:Y:S02]  /*38c10*/  STL [R1+0x3cb0], R6 ;  /* 0x003cb00601007387 */ /* 0x000fe40000100800 */
[----:B------:R-:W-:Y:S01]  /*38c20*/  STL [R1+0x3cac], R7 ;  /* 0x003cac0701007387 */ /* 0x000fe20000100800 */
[----:B------:R-:W-:Y:S01]  /*38c30*/  STL [R1+0x3cb8], R8 ;  /* 0x003cb80801007387 */ /* 0x000fe20000100800 */
[----:B------:R-:W-:Y:S02]  /*38c40*/  STL [R1+0x3cb4], R9 ;  /* 0x003cb40901007387 */ /* 0x000fe40000100800 */
[----:B-1----:R-:W-:-:S05]  /*38c50*/  IMAD.WIDE R4, R2, 0x2, R10 ;  /* 0x0000000202047825 */ /* 0x002fca00078e020a */
[----:B------:R-:W-:Y:S01]  /*38c60*/  STL [R1+0x3cc0], R4 ;  /* 0x003cc00401007387 */ /* 0x000fe20000100800 */
[----:B------:R4:W-:Y:S02]  /*38c70*/  STL [R1+0x3cbc], R5 ;  /* 0x003cbc0501007387 */ /* 0x0009e40000100800 */
[----:B------:R0:W-:Y:S02]  /*38c80*/  STL [R1+0x179c], RZ ;  /* 0x00179cff01007387 */ /* 0x0001e40000100800 */
[----:B------:R0:W-:Y:S02]  /*38c90*/  STL [R1+0x930], RZ ;  /* 0x000930ff01007387 */ /* 0x0001e40000100800 */
[----:B----4-:R-:W-:-:S05]  /*38ca0*/  IMAD.SHL.U32 R5, R17, 0x40, RZ ;  /* 0x0000004011057824 */ /* 0x010fca00078e00ff */
[----:B------:R0:W-:Y:S01]  /*38cb0*/  STL [R1+0x3f98], R5 ;  /* 0x003f980501007387 */ /* 0x0001e20000100800 */
[----:B------:R0:W-:Y:S02]  /*38cc0*/  STL [R1+0x934], RZ ;  /* 0x000934ff01007387 */ /* 0x0001e40000100800 */
[----:B------:R0:W-:Y:S02]  /*38cd0*/  STL [R1+0x938], RZ ;  /* 0x000938ff01007387 */ /* 0x0001e40000100800 */
[----:B------:R0:W-:Y:S01]  /*38ce0*/  STL [R1+0x93c], RZ ;  /* 0x00093cff01007387 */ /* 0x0001e20000100800 */
[----:B------:R0:W-:Y:S01]  /*38cf0*/  STL [R1+0x920], RZ ;  /* 0x000920ff01007387 */ /* 0x0001e20000100800 */
        /* <DEDUP_REMOVED lines=309> */
[----:B------:R0:W-:Y:S01]  /*3a050*/  STL [R1+0x4e8], RZ ;  /* 0x0004e8ff01007387 */ /* 0x0001e20000100800 */
[----:B------:R-:W-:Y:S01]  /*3a060*/  LOP3.LUT R60, R17, 0x1f, RZ, 0xc0, !PT ;  /* 0x0000001f113c7812 */ /* 0x000fe200078ec0ff */
[----:B------:R-:W-:-:S04]  /*3a070*/  IMAD.SHL.U32 R3, R2, 0x80, RZ ;  /* 0x0000008002037824 */ /* 0x000fc800078e00ff */
[----:B------:R-:W-:Y:S02]  /*3a080*/  IMAD.SHL.U32 R0, R60, 0x2, RZ ;  /* 0x000000023c007824 */ /* 0x000fe400078e00ff */
[----:B------:R-:W-:Y:S01]  /*3a090*/  IMAD.MOV.U32 R60, RZ, RZ, c[0x0][0x18c] ;  /* 0x00006300ff3c7624 */ /* 0x000fe200078e00ff */
[----:B------:R-:W-:-:S03]  /*3a0a0*/  SHF.R.S32.HI R2, RZ, 0x1f, R3 ;  /* 0x0000001fff027819 */ /* 0x000fc60000011403 */
[----:B------:R-:W-:Y:S02]  /*3a0b0*/  IMAD.SHL.U32 R60, R60, 0x80, RZ ;  /* 0x000000803c3c7824 */ /* 0x000fe400078e00ff */
[----:B0-----:R-:W2:Y:S04]  /*3a0c0*/  LDL R16, [R1+0x3f90] ;  /* 0x003f900001107983 */ /* 0x001ea80000100800 */
[----:B------:R-:W3:Y:S01]  /*3a0d0*/  LDL.LU R17, [R1+0xcf0] ;  /* 0x000cf00001117983 */ /* 0x000ee20000300800 */
[----:B------:R-:W-:Y:S02]  /*3a0e0*/  SHF.R.S32.HI R4, RZ, 0x1f, R60 ;  /* 0x0000001fff047819 */ /* 0x000fe4000001143c */
[----:B------:R-:W-:Y:S02]  /*3a0f0*/  SHF.L.U64.HI R2, R3, 0x1, R2 ;  /* 0x0000000103027819 */ /* 0x000fe40000010202 */
[C---:B------:R-:W-:Y:S01]  /*3a100*/  SHF.L.U64.HI R3, R60.reuse, 0x1, R4 ;  /* 0x000000013c037819 */ /* 0x040fe20000010204 */
[----:B------:R-:W-:Y:S01]  /*3a110*/  IMAD.SHL.U32 R60, R60, 0x2, RZ ;  /* 0x000000023c3c7824 */ /* 0x000fe200078e00ff */
[----:B------:R-:W-:-:S02]  /*3a120*/  LOP3.LUT R4, R0, 0x10, RZ, 0x3c, !PT ;  /* 0x0000001000047812 */ /* 0x000fc400078e3cff */
[----:B------:R-:W-:Y:S02]  /*3a130*/  LOP3.LUT R7, R0, 0x20, RZ, 0x3c, !PT ;  /* 0x0000002000077812 */ /* 0x000fe400078e3cff */
[----:B-----5:R-:W-:Y:S02]  /*3a140*/  LOP3.LUT R4, R61, 0x40, RZ, 0x3c, !PT ;  /* 0x000000403d047812 */ /* 0x020fe400078e3cff */
[----:B--2---:R-:W-:Y:S02]  /*3a150*/  SHF.R.S32.HI R6, RZ, 0x7, R16 ;  /* 0x00000007ff067819 */ /* 0x004fe40000011410 */
[----:B---3--:R-:W-:-:S03]  /*3a160*/  LOP3.LUT R5, R17, 0x400, R5, 0xf8, !PT ;  /* 0x0000040011057812 */ /* 0x008fc600078ef805 */
[----:B------:R0:W-:Y:S01]  /*3a170*/  STL [R1+0x3f94], R6 ;  /* 0x003f940601007387 */ /* 0x0001e20000100800 */
[----:B------:R-:W-:-:S03]  /*3a180*/  LOP3.LUT R7, R5, 0x20, RZ, 0x3c, !PT ;  /* 0x0000002005077812 */ /* 0x000fc600078e3cff */
[----:B------:R1:W-:Y:S01]  /*3a190*/  STL [R1+0x4ec], RZ ;  /* 0x0004ecff01007387 */ /* 0x0003e20000100800 */
[----:B------:R-:W-:-:S03]  /*3a1a0*/  LOP3.LUT R4, R5, 0x60, RZ, 0x3c, !PT ;  /* 0x0000006005047812 */ /* 0x000fc600078e3cff */
[----:B------:R1:W-:Y:S01]  /*3a1b0*/  STL [R1+0x4d0], RZ ;  /* 0x0004d0ff01007387 */ /* 0x0003e20000100800 */
[----:B0-----:R-:W-:-:S03]  /*3a1c0*/  LOP3.LUT R6, R0, 0x30, RZ, 0x3c, !PT ;  /* 0x0000003000067812 */ /* 0x001fc600078e3cff */
[----:B------:R1:W-:Y:S01]  /*3a1d0*/  STL [R1+0x4d4], RZ ;  /* 0x0004d4ff01007387 */ /* 0x0003e20000100800 */
[----:B------:R-:W-:-:S03]  /*3a1e0*/  LOP3.LUT R6, R5, 0x40, RZ, 0x3c, !PT ;  /* 0x0000004005067812 */ /* 0x000fc600078e3cff */
[----:B------:R1:W-:Y:S04]  /*3a1f0*/  STL [R1+0x13e4], R5 ;  /* 0x0013e40501007387 */ /* 0x0003e80000100800 */
        /* <DEDUP_REMOVED lines=194> */
[----:B------:R1:W-:Y:S04]  /*3ae20*/  STL [R1+0x145c], R7 ;  /* 0x00145c0701007387 */ /* 0x0003e80000100800 */
[----:B------:R1:W-:Y:S04]  /*3ae30*/  STL [R1+0x1454], R4 ;  /* 0x0014540401007387 */ /* 0x0003e80000100800 */
[----:B------:R1:W-:Y:S02]  /*3ae40*/  STL [R1+0x1458], R6 ;  /* 0x0014580601007387 */ /* 0x0003e40000100800 */
.L_x_3:
[----:B-1---5:R-:W2:Y:S01]  /*3ae50*/  LDL.64 R6, [R1+0x950] ;  /* 0x0009500001067983 */ /* 0x022ea20000100a00 */
[----:B0-----:R-:W-:-:S03]  /*3ae60*/  IMAD.MOV.U32 R4, RZ, RZ, -0x80 ;  /* 0xffffff80ff047424 */ /* 0x001fc600078e00ff */
[----:B--2---:R0:W-:Y:S04]  /*3ae70*/  STL [R1+0x55c0], R7 ;  /* 0x0055c00701007387 */ /* 0x0041e80000100800 */
[----:B0-----:R-:W2:Y:S04]  /*3ae80*/  LDL R7, [R1+0x179c] ;  /* 0x00179c0001077983 */ /* 0x001ea80000100800 */
[----:B------:R-:W-:Y:S04]  /*3ae90*/  STL [R1+0x5410], R29 ;  /* 0x0054101d01007387 */ /* 0x000fe80000100800 */
        /* <DEDUP_REMOVED lines=73> */
[----:B------:R-:W-:Y:S01]  /*3b330*/  STL [R1+0x54ac], R28 ;  /* 0x0054ac1c01007387 */ /* 0x000fe20000100800 */
[----:B--2---:R-:W-:-:S03]  /*3b340*/  IMAD R4, R7, R4, c[0x0][0x180] ;  /* 0x0000600007047624 */ /* 0x004fc600078e0204 */
        /* <DEDUP_REMOVED lines=94> */
[----:B------:R-:W2:Y:S01]  /*3b930*/  LDL.LU R7, [R1+0x55c0] ;  /* 0x0055c00001077983 */ /* 0x000ea20000300800 */
[----:B------:R-:W-:-:S02]  /*3b940*/  ISETP.GT.AND P0, PT, R4, RZ, PT ;  /* 0x000000ff0400720c */ /* 0x000fc40003f04270 */
[----:B0-----:R-:W-:Y:S02]  /*3b950*/  PRMT R28, RZ, 0x7610, R28 ;  /* 0x00007610ff1c7816 */ /* 0x001fe4000000001c */
[----:B------:R-:W-:Y:S02]  /*3b960*/  PRMT R29, RZ, 0x7610, R29 ;  /* 0x00007610ff1d7816 */ /* 0x000fe4000000001d */
[C---:B------:R-:W-:Y:S02]  /*3b970*/  ISETP.GT.AND P1, PT, R4.reuse, 0x1, PT ;  /* 0x000000010400780c */ /* 0x040fe40003f24270 */
[----:B------:R-:W-:-:S05]  /*3b980*/  ISETP.GT.AND P2, PT, R4, 0x2, PT ;  /* 0x000000020400780c */ /* 0x000fca0003f44270 */
[----:B--2---:R-:W2:Y:S04]  /*3b990*/  @P0 LDG.E.U16 R28, [R6.64] ;  /* 0x00000004061c0981 */ /* 0x004ea8000c1e1500 */
[----:B--2---:R0:W-:Y:S04]  /*3b9a0*/  STL [R1+0x248], R28 ;  /* 0x0002481c01007387 */ /* 0x0041e80000100800 */
[----:B0-----:R-:W2:Y:S04]  /*3b9b0*/  LDL.LU R28, [R1+0x55bc] ;  /* 0x0055bc00011c7983 */ /* 0x001ea80000300800 */
[----:B------:R-:W3:Y:S01]  /*3b9c0*/  LDL.64 R6, [R1+0x948] ;  /* 0x0009480001067983 */ /* 0x000ee20000100a00 */
[----:B--2---:R-:W-:-:S03]  /*3b9d0*/  PRMT R28, RZ, 0x7610, R28 ;  /* 0x00007610ff1c7816 */ /* 0x004fc6000000001c */
[----:B---3--:R-:W2:Y:S04]  /*3b9e0*/  @P0 LDG.E.U16 R29, [R6.64] ;  /* 0x00000004061d0981 */ /* 0x008ea8000c1e1500 */
[----:B--2---:R0:W-:Y:S04]  /*3b9f0*/  STL [R1+0x244], R29 ;  /* 0x0002441d01007387 */ /* 0x0041e80000100800 */
[----:B0-----:R-:W2:Y:S04]  /*3ba00*/  LDL.LU R29, [R1+0x55b8] ;  /* 0x0055b800011d7983 */ /* 0x001ea80000300800 */
[----:B------:R-:W3:Y:S04]  /*3ba10*/  LDL R6, [R1+0x3cbc] ;  /* 0x003cbc0001067983 */ /* 0x000ee80000100800 */
[----:B------:R-:W3:Y:S01]  /*3ba20*/  LDL R7, [R1+0x3cc0] ;  /* 0x003cc00001077983 */ /* 0x000ee20000100800 */
[----:B--2---:R-:W-:-:S02]  /*3ba30*/  PRMT R29, RZ, 0x7610, R29 ;  /* 0x00007610ff1d7816 */ /* 0x004fc4000000001d */
[----:B---3--:R-:W-:-:S04]  /*3ba40*/  @P1 LOP3.LUT R7, R7, R6, RZ, 0x3c, !PT ;  /* 0x0000000607071212 */ /* 0x008fc800078e3cff */
[----:B------:R-:W-:-:S04]  /*3ba50*/  @P1 LOP3.LUT R6, R7, R6, RZ, 0x3c, !PT ;  /* 0x0000000607061212 */ /* 0x000fc800078e3cff */
[----:B------:R-:W-:-:S05]  /*3ba60*/  @P1 LOP3.LUT R7, R7, R6, RZ, 0x3c, !PT ;  /* 0x0000000607071212 */ /* 0x000fca00078e3cff */
[----:B------:R-:W2:Y:S04]  /*3ba70*/  @P1 LDG.E.U16 R28, [R6.64] ;  /* 0x00000004061c1981 */ /* 0x000ea8000c1e1500 */
[----:B--2---:R0:W-:Y:S04]  /*3ba80*/  STL [R1+0x240], R28 ;  /* 0x0002401c01007387 */ /* 0x0041e80000100800 */
[----:B0-----:R-:W2:Y:S04]  /*3ba90*/  LDL.LU R28, [R1+0x55b4] ;  /* 0x0055b400011c7983 */ /* 0x001ea80000300800 */
[----:B------:R-:W3:Y:S04]  /*3baa0*/  LDL R6, [R1+0x3cb4] ;  /* 0x003cb40001067983 */ /* 0x000ee80000100800 */
[----:B------:R-:W3:Y:S01]  /*3bab0*/  LDL R7, [R1+0x3cb8] ;  /* 0x003cb80001077983 */ /* 0x000ee20000100800 */
[----:B------:R-:W-:-:S02]  /*3bac0*/  ISETP.GT.AND P0, PT, R4, 0x3, PT ;  /* 0x000000030400780c */ /* 0x000fc40003f04270 */
[----:B--2---:R-:W-:Y:S02]  /*3bad0*/  PRMT R28, RZ, 0x7610, R28 ;  /* 0x00007610ff1c7816 */ /* 0x004fe4000000001c */
        /* <DEDUP_REMOVED lines=986> */
[----:B------:R-:W-:-:S02]  /*3f880*/  PRMT R59, RZ, 0x7610, R59 ;  /* 0x00007610ff3b7816 */ /* 0x000fc4000000003b */
[----:B------:R-:W-:Y:S02]  /*3f890*/  ISETP.GT.AND P1, PT, R4, 0x37, PT ;  /* 0x000000370400780c */ /* 0x000fe40003f24270 */
        /* <DEDUP_REMOVED lines=8> */
[----:B------:R-:W3:Y:S02]  /*3f920*/  LDL R7, [R1+0x3970] ;  /* 0x0039700001077983 */ /* 0x000ee40000100800 */
[----:B---3--:R-:W-:-:S04]  /*3f930*/  @P0 LOP3.LUT R7, R7, R6, RZ, 0x3c, !PT ;  /* 0x0000000607070212 */ /* 0x008fc800078e3cff */
[----:B------:R-:W-:-:S04]  /*3f940*/  @P0 LOP3.LUT R6, R7, R6, RZ, 0x3c, !PT ;  /* 0x0000000607060212 */ /* 0x000fc800078e3cff */
[----:B------:R-:W-:-:S05]  /*3f950*/  @P0 LOP3.LUT R7, R7, R6, RZ, 0x3c, !PT ;  /* 0x0000000607070212 */ /* 0x000fca00078e3cff */
[----:B------:R-:W3:Y:S04]  /*3f960*/  @P0 LDG.E.U16 R28, [R6.64] ;  /* 0x00000004061c0981 */ /* 0x000ee8000c1e1500 */
[----:B---3--:R0:W-:Y:S04]  /*3f970*/  STL [R1+0xe0], R28 ;  /* 0x0000e01c01007387 */ /* 0x0081e80000100800 */
[----:B0-----:R-:W3:Y:S04]  /*3f980*/  LDL.LU R28, [R1+0x540c] ;  /* 0x00540c00011c7983 */ /* 0x001ee80000300800 */
[----:B------:R-:W4:Y:S04]  /*3f990*/  LDL R6, [R1+0x3964] ;  /* 0x0039640001067983 */ /* 0x000f280000100800 */
[----:B------:R-:W4:Y:S01]  /*3f9a0*/  LDL R7, [R1+0x3968] ;  /* 0x0039680001077983 */ /* 0x000f220000100800 */
[----:B------:R-:W-:-:S02]  /*3f9b0*/  PRMT R61, RZ, 0x7610, R61 ;  /* 0x00007610ff3d7816 */ /* 0x000fc4000000003d */
[----:B------:R-:W-:Y:S02]  /*3f9c0*/  PRMT R3, RZ, 0x7610, R3 ;  /* 0x00007610ff037816 */ /* 0x000fe40000000003 */
[----:B------:R-:W-:Y:S02]  /*3f9d0*/  ISETP.GT.AND P2, PT, R4, 0x38, PT ;  /* 0x000000380400780c */ /* 0x000fe40003f44270 */
[----:B----4-:R-:W-:-:S04]  /*3f9e0*/  @P0 LOP3.LUT R7, R7, R6, RZ, 0x3c, !PT ;  /* 0x0000000607070212 */ /* 0x010fc800078e3cff */
[----:B------:R-:W-:-:S04]  /*3f9f0*/  @P0 LOP3.LUT R6, R7, R6, RZ, 0x3c, !PT ;  /* 0x0000000607060212 */ /* 0x000fc800078e3cff */
[----:B------:R-:W-:-:S05]  /*3fa00*/  @P0 LOP3.LUT R7, R7, R6, RZ, 0x3c, !PT ;  /* 0x0000000607070212 */ /* 0x000fca00078e3cff */
[----:B------:R-:W4:Y:S04]  /*3fa10*/  @P0 LDG.E.U16 R59, [R6.64] ;  /* 0x00000004063b0981 */ /* 0x000f28000c1e1500 */
[----:B----4-:R0:W-:Y:S04]  /*3fa20*/  STL [R1+0xdc], R59 ;  /* 0x0000dc3b01007387 */ /* 0x0101e80000100800 */
[----:B0-----:R-:W4:Y:S04]  /*3fa30*/  LDL.LU R59, [R1+0x5408] ;  /* 0x00540800013b7983 */ /* 0x001f280000300800 */
[----:B------:R-:W2:Y:S04]  /*3fa40*/  LDL R6, [R1+0x395c] ;  /* 0x00395c0001067983 */ /* 0x000ea80000100800 */
[----:B------:R-:W2:Y:S01]  /*3fa50*/  LDL R7, [R1+0x3960] ;  /* 0x0039600001077983 */ /* 0x000ea20000100800 */
[----:B------:R-:W-:-:S02]  /*3fa60*/  PRMT R56, RZ, 0x7610, R56 ;  /* 0x00007610ff387816 */ /* 0x000fc40000000038 */
[----:B------:R-:W-:Y:S02]  /*3fa70*/  PRMT R55, RZ, 0x7610, R55 ;  /* 0x00007610ff377816 */ /* 0x000fe40000000037 */
[----:B------:R-:W-:Y:S02]  /*3fa80*/  ISETP.GT.AND P0, PT, R4, 0x39, PT ;  /* 0x000000390400780c */ /* 0x000fe40003f04270 */
[----:B--2---:R-:W-:-:S04]  /*3fa90*/  @P1 LOP3.LUT R7, R7, R6, RZ, 0x3c, !PT ;  /* 0x0000000607071212 */ /* 0x004fc800078e3cff */
[----:B------:R-:W-:-:S04]  /*3faa0*/  @P1 LOP3.LUT R6, R7, R6, RZ, 0x3c, !PT ;  /* 0x0000000607061212 */ /* 0x000fc800078e3cff */
[----:B------:R-:W-:-:S05]  /*3fab0*/  @P1 LOP3.LUT R7, R7, R6, RZ, 0x3c, !PT ;  /* 0x0000000607071212 */ /* 0x000fca00078e3cff */
[----:B------:R0:W2:Y:S04]  /*3fac0*/  @P1 LDG.E.U16 R61, [R6.64] ;  /* 0x00000004063d1981 */ /* 0x0000a8000c1e1500 */
[----:B0-----:R-:W3:Y:S04]  /*3fad0*/  LDL R6, [R1+0x3954] ;  /* 0x0039540001067983 */ /* 0x001ee80000100800 */
[----:B------:R-:W3:Y:S04]  /*3fae0*/  LDL R7, [R1+0x3958] ;  /* 0x0039580001077983 */ /* 0x000ee80000100800 */
[----:B--2---:R-:W-:Y:S04]  /*3faf0*/  STL [R1+0x446c], R61 ;  /* 0x00446c3d01007387 */ /* 0x004fe80000100800 */
[----:B------:R-:W-:Y:S04]  /*3fb00*/  STL [R1+0x44b0], R61 ;  /* 0x0044b03d01007387 */ /* 0x000fe80000100800 */
[----:B------:R-:W-:Y:S04]  /*3fb10*/  STL [R1+0x44b4], R61 ;  /* 0x0044b43d01007387 */ /* 0x000fe80000100800 */
[----:B------:R-:W-:Y:S01]  /*3fb20*/  STL [R1+0x44b8], R61 ;  /* 0x0044b83d01007387 */ /* 0x000fe20000100800 */
[----:B---3--:R-:W-:-:S03]  /*3fb30*/  @P1 LOP3.LUT R7, R7, R6, RZ, 0x3c, !PT ;  /* 0x0000000607071212 */ /* 0x008fc600078e3cff */
[----:B------:R-:W-:Y:S01]  /*3fb40*/  STL [R1+0x44bc], R61 ;  /* 0x0044bc3d01007387 */ /* 0x000fe20000100800 */
[----:B------:R-:W-:-:S03]  /*3fb50*/  @P1 LOP3.LUT R6, R7, R6, RZ, 0x3c, !PT ;  /* 0x0000000607061212 */ /* 0x000fc600078e3cff */
[----:B------:R-:W-:Y:S01]  /*3fb60*/  STL [R1+0x44c0], R61 ;  /* 0x0044c03d01007387 */ /* 0x000fe20000100800 */
[----:B------:R-:W-:-:S03]  /*3fb70*/  @P1 LOP3.LUT R7, R7, R6, RZ, 0x3c, !PT ;  /* 0x0000000607071212 */ /* 0x000fc600078e3cff */
        /* <DEDUP_REMOVED lines=566> */
[----:B------:R0:W2:Y:S04]  /*41ee0*/  @P1 LDG.E.U16 R3, [R6.64] ;  /* 0x0000000406031981 */ /* 0x0000a8000c1e1500 */
[----:B------:R-:W-:Y:S04]  /*41ef0*/  STL [R1+0x526c], R61 ;  /* 0x00526c3d01007387 */ /* 0x000fe80000100800 */
[----:B------:R-:W-:Y:S04]  /*41f00*/  STL [R1+0x5274], R61 ;  /* 0x0052743d01007387 */ /* 0x000fe80000100800 */
[----:B------:R-:W-:Y:S04]  /*41f10*/  STL [R1+0x527c], R61 ;  /* 0x00527c3d01007387 */ /* 0x000fe80000100800 */
[----:B------:R-:W-:Y:S04]  /*41f20*/  STL [R1+0x5284], R61 ;  /* 0x0052843d01007387 */ /* 0x000fe80000100800 */
[----:B------:R-:W-:Y:S04]  /*41f30*/  STL [R1+0x5294], R61 ;  /* 0x0052943d01007387 */ /* 0x000fe80000100800 */
[----:B0-----:R-:W3:Y:S04]  /*41f40*/  LDL R6, [R1+0x394c] ;  /* 0x00394c0001067983 */ /* 0x001ee80000100800 */
[----:B------:R-:W3:Y:S04]  /*41f50*/  LDL R7, [R1+0x3950] ;  /* 0x0039500001077983 */ /* 0x000ee80000100800 */
[----:B--2---:R-:W-:Y:S04]  /*41f60*/  STL [R1+0x4470], R3 ;  /* 0x0044700301007387 */ /* 0x004fe80000100800 */
[----:B------:R-:W-:Y:S04]  /*41f70*/  STL [R1+0x4474], R3 ;  /* 0x0044740301007387 */ /* 0x000fe80000100800 */
[----:B------:R-:W-:Y:S04]  /*41f80*/  STL [R1+0x449c], R3 ;  /* 0x00449c0301007387 */ /* 0x000fe80000100800 */
[----:B------:R-:W-:Y:S04]  /*41f90*/  STL [R1+0x44a0], R3 ;  /* 0x0044a00301007387 */ /* 0x000fe80000100800 */
[----:B------:R-:W-:Y:S04]  /*41fa0*/  STL [R1+0x44a4], R3 ;  /* 0x0044a40301007387 */ /* 0x000fe80000100800 */
[----:B------:R-:W-:Y:S04]  /*41fb0*/  STL [R1+0x44a8], R3 ;  /* 0x0044a80301007387 */ /* 0x000fe80000100800 */
[----:B------:R-:W-:Y:S01]  /*41fc0*/  STL [R1+0x44ac], R3 ;  /* 0x0044ac0301007387 */ /* 0x000fe20000100800 */
[----:B---3--:R-:W-:-:S03]  /*41fd0*/  @P2 LOP3.LUT R7, R7, R6, RZ, 0x3c, !PT ;  /* 0x0000000607072212 */ /* 0x008fc600078e3cff */
[----:B------:R-:W-:Y:S04]  /*41fe0*/  STL [R1+0x48cc], R3 ;  /* 0x0048cc0301007387 */ /* 0x000fe80000100800 */
[----:B------:R-:W-:Y:S01]  /*41ff0*/  STL [R1+0x48d4], R3 ;  /* 0x0048d40301007387 */ /* 0x000fe20000100800 */
[----:B------:R-:W-:-:S03]  /*42000*/  @P2 LOP3.LUT R6, R7, R6, RZ, 0x3c, !PT ;  /* 0x0000000607062212 */ /* 0x000fc600078e3cff */
[----:B------:R-:W-:Y:S04]  /*42010*/  STL [R1+0x48dc], R3 ;  /* 0x0048dc0301007387 */ /* 0x000fe80000100800 */
        /* <DEDUP_REMOVED lines=11> */
[----:B------:R-:W2:Y:S04]  /*420d0*/  @P2 LDG.E.U16 R56, [R6.64] ;  /* 0x0000000406382981 */ /* 0x000ea8000c1e1500 */
        /* <DEDUP_REMOVED lines=309> */
[----:B------:R-:W2:Y:S04]  /*43430*/  LDL R6, [R1+0x393c] ;  /* 0x00393c0001067983 */ /* 0x000ea80000100800 */
[----:B------:R-:W2:Y:S01]  /*43440*/  LDL R7, [R1+0x3940] ;  /* 0x0039400001077983 */ /* 0x000ea20000100800 */
[----:B------:R-:W-:-:S02]  /*43450*/  PRMT R52, RZ, 0x7610, R52 ;  /* 0x00007610ff347816 */ /* 0x000fc40000000034 */
[----:B--2---:R-:W-:-:S04]  /*43460*/  @P0 LOP3.LUT R7, R7, R6, RZ, 0x3c, !PT ;  /* 0x0000000607070212 */ /* 0x004fc800078e3cff */
[----:B------:R-:W-:-:S04]  /*43470*/  @P0 LOP3.LUT R6, R7, R6, RZ, 0x3c, !PT ;  /* 0x0000000607060212 */ /* 0x000fc800078e3cff */
[----:B------:R-:W-:-:S05]  /*43480*/  @P0 LOP3.LUT R7, R7, R6, RZ, 0x3c, !PT ;  /* 0x0000000607070212 */ /* 0x000fca00078e3cff */
[----:B------:R-:W2:Y:S04]  /*43490*/  @P0 LDG.E.U16 R52, [R6.64] ;  /* 0x0000000406340981 */ /* 0x000ea8000c1e1500 */
[----:B--2---:R0:W-:Y:S04]  /*434a0*/  STL [R1+0xd0], R52 ;  /* 0x0000d03401007387 */ /* 0x0041e80000100800 */
[----:B0-----:R-:W2:Y:S04]  /*434b0*/  LDL.LU R52, [R1+0x53fc] ;  /* 0x0053fc0001347983 */ /* 0x001ea80000300800 */
[----:B------:R-:W2:Y:S04]  /*434c0*/  LDL R6, [R1+0x3934] ;  /* 0x0039340001067983 */ /* 0x000ea80000100800 */
[----:B------:R-:W2:Y:S01]  /*434d0*/  LDL R7, [R1+0x3938] ;  /* 0x0039380001077983 */ /* 0x000ea20000100800 */
[----:B------:R-:W-:-:S02]  /*434e0*/  PRMT R51, RZ, 0x7610, R51 ;  /* 0x00007610ff337816 */ /* 0x000fc40000000033 */
[----:B--2---:R-:W-:-:S04]  /*434f0*/  @P0 LOP3.LUT R7, R7, R6, RZ, 0x3c, !PT ;  /* 0x0000000607070212 */ /* 0x004fc800078e3cff */
[----:B------:R-:W-:-:S04]  /*43500*/  @P0 LOP3.LUT R6, R7, R6, RZ, 0x3c, !PT ;  /* 0x0000000607060212 */ /* 0x000fc800078e3cff */
[----:B------:R-:W-:-:S05]  /*43510*/  @P0 LOP3.LUT R7, R7, R6, RZ, 0x3c, !PT ;  /* 0x0000000607070212 */ /* 0x000fca00078e3cff */
[----:B------:R-:W2:Y:S01]  /*43520*/  @P0 LDG.E.U16 R51, [R6.64] ;  /* 0x0000000406330981 */ /* 0x000ea2000c1e1500 */
[----:B------:R-:W-:-:S03]  /*43530*/  ISETP.GT.AND P1, PT, R4, 0x3a, PT ;  /* 0x0000003a0400780c */ /* 0x000fc60003f24270 */
        /* <DEDUP_REMOVED lines=36> */
[----:B------:R0:W2:Y:S04]  /*43780*/  @P2 LDG.E.U16 R2, [R6.64] ;  /* 0x0000000406022981 */ /* 0x0000a8000c1e1500 */
[----:B0-----:R-:W2:Y:S04]  /*43790*/  LDL R6, [R1+0x390c] ;  /* 0x00390c0001067983 */ /* 0x001ea80000100800 */
[----:B------:R-:W2:Y:S01]  /*437a0*/  LDL R7, [R1+0x3910] ;  /* 0x0039100001077983 */ /* 0x000ea20000100800 */
[----:B------:R-:W-:Y:S02]  /*437b0*/  ISETP.GT.AND P0, PT, R4, 0x3c, PT ;  /* 0x0000003c0400780c */ /* 0x000fe40003f04270 */
[----:B------:R-:W-:-:S11]  /*437c0*/  PRMT R35, RZ, 0x7610, R35 ;  /* 0x00007610ff237816 */ /* 0x000fd60000000023 */
[----:B--2---:R-:W-:-:S04]  /*437d0*/  @P0 LOP3.LUT R7, R7, R6, RZ, 0x3c, !PT ;  /* 0x0000000607070212 */ /* 0x004fc800078e3cff */
[----:B------:R-:W-:-:S04]  /*437e0*/  @P0 LOP3.LUT R6, R7, R6, RZ, 0x3c, !PT ;  /* 0x0000000607060212 */ /* 0x000fc800078e3cff */
[----:B------:R-:W-:-:S05]  /*437f0*/  @P0 LOP3.LUT R7, R7, R6, RZ, 0x3c, !PT ;  /* 0x0000000607070212 */ /* 0x000fca00078e3cff */
[----:B------:R-:W2:Y:S04]  /*43800*/  @P0 LDG.E.U16 R35, [R6.64] ;  /* 0x0000000406230981 */ /* 0x000ea8000c1e1500 */
[----:B------:R-:W-:Y:S04]  /*43810*/  STL [R1+0x4478], R2 ;  /* 0x0044780201007387 */ /* 0x000fe80000100800 */
[----:B------:R-:W-:Y:S04]  /*43820*/  STL [R1+0x447c], R2 ;  /* 0x00447c0201007387 */ /* 0x000fe80000100800 */
[----:B------:R-:W-:Y:S04]  /*43830*/  STL [R1+0x528c], R2 ;  /* 0x00528c0201007387 */ /* 0x000fe80000100800 */
        /* <DEDUP_REMOVED lines=59> */
[----:B------:R-:W-:Y:S02]  /*43bf0*/  PRMT R23, RZ, 0x7610, R23 ;  /* 0x00007610ff177816 */ /* 0x000fe40000000017 */
        /* <DEDUP_REMOVED lines=11> */
[----:B------:R-:W-:-:S02]  /*43cb0*/  ISETP.GT.AND P1, PT, R4, 0x40, PT ;  /* 0x000000400400780c */ /* 0x000fc40003f24270 */
[----:B------:R-:W-:-:S11]  /*43cc0*/  PRMT R22, RZ, 0x7610, R22 ;  /* 0x00007610ff167816 */ /* 0x000fd60000000016 */
        /* <DEDUP_REMOVED lines=202> */
[----:B------:R0:W-:Y:S04]  /*44970*/  STL [R1+0x5c], R29 ;  /* 0x00005c1d01007387 */ /* 0x0001e80000100800 */
[----:B0-----:R-:W3:Y:S04]  /*44980*/  LDL R29, [R1+0x37d0] ;  /* 0x0037d000011d7983 */ /* 0x001ee80000100800 */
        /* <DEDUP_REMOVED lines=28> */
[----:B------:R-:W-:Y:S02]  /*44b50*/  ISETP.GT.AND P1, PT, R4, 0x50, PT ;  /* 0x000000500400780c */ /* 0x000fe40003f24270 */
[----:B------:R-:W-:Y:S01]  /*44b60*/  PRMT R43, RZ, 0x7610, R43 ;  /* 0x00007610ff2b7816 */ /* 0x000fe2000000002b */
[----:B--2---:R0:W-:Y:S04]  /*44b70*/  STL [R1+0x4c], R44 ;  /* 0x00004c2c01007387 */ /* 0x0041e80000100800 */
[----:B0-----:R-:W2:Y:S04]  /*44b80*/  LDL.LU R44, [R1+0x5370] ;  /* 0x00537000012c7983 */ /* 0x001ea80000300800 */
[----:B------:R-:W2:Y:S02]  /*44b90*/  LDL R7, [R1+0x37cc] ;  /* 0x0037cc0001077983 */ /* 0x000ea40000100800 */
[----:B---3--:R-:W-:-:S02]  /*44ba0*/  @P1 IMAD.MOV.U32 R6, RZ, RZ, R29 ;  /* 0x000000ffff061224 */ /* 0x008fc400078e001d */
[----:B------:R-:W3:Y:S04]  /*44bb0*/  LDL R29, [R1+0x37a8] ;  /* 0x0037a800011d7983 */ /* 0x000ee80000100800 */
[----:B--2---:R-:W2:Y:S04]  /*44bc0*/  @P1 LDG.E.U16 R43, [R6.64] ;  /* 0x00000004062b1981 */ /* 0x004ea8000c1e1500 */
        /* <DEDUP_REMOVED lines=11> */
[----:B0-----:R-:W2:Y:S01]  /*44c80*/  LDL.LU R42, [R1+0x5368] ;  /* 0x00536800012a7983 */ /* 0x001ea20000300800 */
[----:B------:R-:W2:Y:S02]  /*44c90*/  LDL R6, [R1+0x37bc] ;  /* 0x0037bc0001067983 */ /* 0x000ea40000100800 */
[----:B------:R-:W2:Y:S01]  /*44ca0*/  LDL R7, [R1+0x37c0] ;  /* 0x0037c00001077983 */ /* 0x000ea20000100800 */
[----:B------:R-:W-:Y:S02]  /*44cb0*/  PRMT R38, RZ, 0x7610, R38 ;  /* 0x00007610ff267816 */ /* 0x000fe40000000026 */
[----:B--2---:R-:W-:-:S04]  /*44cc0*/  @P2 LOP3.LUT R7, R7, R6, RZ, 0x3c, !PT ;  /* 0x0000000607072212 */ /* 0x004fc800078e3cff */
[----:B------:R-:W-:-:S04]  /*44cd0*/  @P2 LOP3.LUT R6, R7, R6, RZ, 0x3c, !PT ;  /* 0x0000000607062212 */ /* 0x000fc800078e3cff */
[----:B------:R-:W-:-:S05]  /*44ce0*/  @P2 LOP3.LUT R7, R7, R6, RZ, 0x3c, !PT ;  /* 0x0000000607072212 */ /* 0x000fca00078e3cff */
[----:B------:R-:W2:Y:S04]  /*44cf0*/  @P2 LDG.E.U16 R38, [R6.64] ;  /* 0x0000000406262981 */ /* 0x000ea8000c1e1500 */
[----:B--2---:R0:W-:Y:S04]  /*44d00*/  STL [R1+0x40], R38 ;  /* 0x0000402601007387 */ /* 0x0041e80000100800 */
[----:B0-----:R-:W2:Y:S01]  /*44d10*/  LDL.LU R38, [R1+0x5364] ;  /* 0x0053640001267983 */ /* 0x001ea20000300800 */
[----:B------:R-:W2:Y:S02]  /*44d20*/  LDL R6, [R1+0x37b4] ;  /* 0x0037b40001067983 */ /* 0x000ea40000100800 */
        /* <DEDUP_REMOVED lines=15> */
[----:B------:R-:W2:Y:S01]  /*44e20*/  @P3 LDG.E.U16 R32, [R6.64] ;  /* 0x0000000406203981 */ /* 0x000ea2000c1e1500 */
[----:B------:R-:W-:-:S03]  /*44e30*/  PRMT R28, RZ, 0x7610, R28 ;  /* 0x00007610ff1c7816 */ /* 0x000fc6000000001c */
[----:B--2---:R0:W-:Y:S04]  /*44e40*/  STL [R1+0x38], R32 ;  /* 0x0000382001007387 */ /* 0x0041e80000100800 */
[----:B0-----:R-:W2:Y:S01]  /*44e50*/  LDL.LU R32, [R1+0x535c] ;  /* 0x00535c0001207983 */ /* 0x001ea20000300800 */
[----:B------:R-:W2:Y:S02]  /*44e60*/  LDL R7, [R1+0x37a4] ;  /* 0x0037a40001077983 */ /* 0x000ea40000100800 */
[----:B---3--:R-:W-:Y:S01]  /*44e70*/  @P3 IMAD.MOV.U32 R6, RZ, RZ, R29 ;  /* 0x000000ffff063224 */ /* 0x008fe200078e001d */
[----:B------:R-:W-:Y:S02]  /*44e80*/  ISETP.GT.AND P1, PT, R4, 0x54, PT ;  /* 0x000000540400780c */ /* 0x000fe40003f24270 */
[----:B------:R-:W-:Y:S01]  /*44e90*/  PRMT R31, RZ, 0x7610, R31 ;  /* 0x00007610ff1f7816 */ /* 0x000fe2000000001f */
[----:B------:R-:W3:Y:S04]  /*44ea0*/  LDL R29, [R1+0x376c] ;  /* 0x00376c00011d7983 */ /* 0x000ee80000100800 */
[----:B--2---:R0:W2:Y:S04]  /*44eb0*/  @P3 LDG.E.U16 R28, [R6.64] ;  /* 0x00000004061c3981 */ /* 0x0040a8000c1e1500 */
[----:B0-----:R-:W2:Y:S04]  /*44ec0*/  LDL R6, [R1+0x378c] ;  /* 0x00378c0001067983 */ /* 0x001ea80000100800 */
[----:B------:R-:W2:Y:S02]  /*44ed0*/  LDL R7, [R1+0x3790] ;  /* 0x0037900001077983 */ /* 0x000ea40000100800 */
[----:B--2---:R-:W-:-:S04]  /*44ee0*/  @P1 LOP3.LUT R7, R7, R6, RZ, 0x3c, !PT ;  /* 0x0000000607071212 */ /* 0x004fc800078e3cff */
[----:B------:R-:W-:-:S04]  /*44ef0*/  @P1 LOP3.LUT R6, R7, R6, RZ, 0x3c, !PT ;  /* 0x0000000607061212 */ /* 0x000fc800078e3cff */
[----:B------:R-:W-:-:S05]  /*44f00*/  @P1 LOP3.LUT R7, R7, R6, RZ, 0x3c, !PT ;  /* 0x0000000607071212 */ /* 0x000fca00078e3cff */
[----:B------:R-:W2:Y:S04]  /*44f10*/  @P1 LDG.E.U16 R31, [R6.64] ;  /* 0x00000004061f1981 */ /* 0x000ea8000c1e1500 */
[----:B------:R0:W-:Y:S04]  /*44f20*/  STL [R1+0x34], R28 ;  /* 0x0000341c01007387 */ /* 0x0001e80000100800 */
[----:B0-----:R-:W3:Y:S04]  /*44f30*/  LDL R28, [R1+0x3770] ;  /* 0x00377000011c7983 */ /* 0x001ee80000100800 */
        /* <DEDUP_REMOVED lines=24> */
[----:B------:R-:W-:Y:S02]  /*450c0*/  ISETP.GT.AND P3, PT, R4, 0x56, PT ;  /* 0x000000560400780c */ /* 0x000fe40003f64270 */
[----:B--2---:R-:W-:-:S04]  /*450d0*/  @P2 LOP3.LUT R7, R7, R6, RZ, 0x3c, !PT ;  /* 0x0000000607072212 */ /* 0x004fc800078e3cff */
[----:B------:R-:W-:-:S04]  /*450e0*/  @P2 LOP3.LUT R6, R7, R6, RZ, 0x3c, !PT ;  /* 0x0000000607062212 */ /* 0x000fc800078e3cff */
[----:B------:R-:W-:-:S05]  /*450f0*/  @P2 LOP3.LUT R7, R7, R6, RZ, 0x3c, !PT ;  /* 0x0000000607072212 */ /* 0x000fca00078e3cff */
[----:B------:R3:W2:Y:S01]  /*45100*/  @P2 LDG.E.U16 R10, [R6.64] ;  /* 0x00000004060a2981 */ /* 0x0006a2000c1e1500 */
[----:B------:R-:W-:Y:S01]  /*45110*/  PRMT R61, RZ, 0x7610, R61 ;  /* 0x00007610ff3d7816 */ /* 0x000fe2000000003d */
[----:B---3--:R-:W-:Y:S02]  /*45120*/  @P3 IMAD.MOV.U32 R6, RZ, RZ, R28 ;  /* 0x000000ffff063224 */ /* 0x008fe400078e001c */
[----:B------:R-:W-:-:S05]  /*45130*/  @P3 IMAD.MOV.U32 R7, RZ, RZ, R29 ;  /* 0x000000ffff073224 */ /* 0x000fca00078e001d */
[----:B------:R0:W3:Y:S04]  /*45140*/  @P3 LDG.E.U16 R61, [R6.64] ;  /* 0x00000004063d3981 */ /* 0x0000e8000c1e1500 */
[----:B--2---:R1:W-:Y:S04]  /*45150*/  STL [R1+0x24], R10 ;  /* 0x0000240a01007387 */ /* 0x0043e80000100800 */
[----:B-1----:R-:W2:Y:S01]  /*45160*/  LDL.LU R10, [R1+0x534c] ;  /* 0x00534c00010a7983 */ /* 0x002ea20000300800 */
[----:B0-----:R-:W2:Y:S02]  /*45170*/  LDL R6, [R1+0x3764] ;  /* 0x0037640001067983 */ /* 0x001ea40000100800 */
[----:B------:R-:W2:Y:S01]  /*45180*/  LDL R7, [R1+0x3768] ;  /* 0x0037680001077983 */ /* 0x000ea20000100800 */
[----:B------:R-:W-:Y:S01]  /*45190*/  PRMT R3, RZ, 0x7610, R3 ;  /* 0x00007610ff037816 */ /* 0x000fe20000000003 */
[----:B------:R-:W4:Y:S04]  /*451a0*/  LDL R29, [R1+0x3734] ;  /* 0x00373400011d7983 */ /* 0x000f280000100800 */
[----:B------:R-:W4:Y:S01]  /*451b0*/  LDL R28, [R1+0x3738] ;  /* 0x00373800011c7983 */ /* 0x000f220000100800 */
[----:B---3--:R-:W-:Y:S01]  /*451c0*/  STL [R1+0x52b0], R61 ;  /* 0x0052b03d01007387 */ /* 0x008fe20000100800 */
[----:B--2---:R-:W-:-:S04]  /*451d0*/  @P3 LOP3.LUT R7, R7, R6, RZ, 0x3c, !PT ;  /* 0x0000000607073212 */ /* 0x004fc800078e3cff */
[----:B------:R-:W-:-:S04]  /*451e0*/  @P3 LOP3.LUT R6, R7, R6, RZ, 0x3c, !PT ;  /* 0x0000000607063212 */ /* 0x000fc800078e3cff */
[----:B------:R-:W-:-:S05]  /*451f0*/  @P3 LOP3.LUT R7, R7, R6, RZ, 0x3c, !PT ;  /* 0x0000000607073212 */ /* 0x000fca00078e3cff */
[----:B------:R0:W2:Y:S04]  /*45200*/  @P3 LDG.E.U16 R3, [R6.64] ;  /* 0x0000000406033981 */ /* 0x0000a8000c1e1500 */
[----:B0-----:R-:W3:Y:S04]  /*45210*/  LDL R6, [R1+0x374c] ;  /* 0x00374c0001067983 */ /* 0x001ee80000100800 */
[----:B------:R-:W3:Y:S01]  /*45220*/  LDL R7, [R1+0x3750] ;  /* 0x0037500001077983 */ /* 0x000ee20000100800 */
[----:B------:R-:W-:Y:S02]  /*45230*/  ISETP.GT.AND P1, PT, R4, 0x58, PT ;  /* 0x000000580400780c */ /* 0x000fe40003f24270 */
[----:B------:R-:W-:-:S11]  /*45240*/  PRMT R9, RZ, 0x7610, R9 ;  /* 0x00007610ff097816 */ /* 0x000fd60000000009 */
[----:B---3--:R-:W-:-:S04]  /*45250*/  @P1 LOP3.LUT R7, R7, R6, RZ, 0x3c, !PT ;  /* 0x0000000607071212 */ /* 0x008fc800078e3cff */
[----:B------:R-:W-:-:S04]  /*45260*/  @P1 LOP3.LUT R6, R7, R6, RZ, 0x3c, !PT ;  /* 0x0000000607061212 */ /* 0x000fc800078e3cff */
[----:B------:R-:W-:-:S05]  /*45270*/  @P1 LOP3.LUT R7, R7, R6, RZ, 0x3c, !PT ;  /* 0x0000000607071212 */ /* 0x000fca00078e3cff */
[----:B------:R-:W3:Y:S04]  /*45280*/  @P1 LDG.E.U16 R9, [R6.64] ;  /* 0x0000000406091981 */ /* 0x000ee8000c1e1500 */
[----:B--2---:R-:W-:Y:S04]  /*45290*/  STL [R1+0x52b4], R3 ;  /* 0x0052b40301007387 */ /* 0x004fe80000100800 */
[----:B---3--:R0:W-:Y:S04]  /*452a0*/  STL [R1+0x18], R9 ;  /* 0x0000180901007387 */ /* 0x0081e80000100800 */
[----:B0-----:R-:W2:Y:S01]  /*452b0*/  LDL.LU R9, [R1+0x5348] ;  /* 0x0053480001097983 */ /* 0x001ea20000300800 */
[----:B------:R-:W3:Y:S02]  /*452c0*/  LDL R6, [R1+0x3744] ;  /* 0x0037440001067983 */ /* 0x000ee40000100800 */
[----:B------:R-:W3:Y:S01]  /*452d0*/  LDL R7, [R1+0x3748] ;  /* 0x0037480001077983 */ /* 0x000ee20000100800 */
[----:B------:R-:W-:-:S02]  /*452e0*/  PRMT R8, RZ, 0x7610, R8 ;  /* 0x00007610ff087816 */ /* 0x000fc40000000008 */
[----:B---3--:R-:W-:-:S04]  /*452f0*/  @P1 LOP3.LUT R7, R7, R6, RZ, 0x3c, !PT ;  /* 0x0000000607071212 */ /* 0x008fc800078e3cff */
[----:B------:R-:W-:-:S04]  /*45300*/  @P1 LOP3.LUT R6, R7, R6, RZ, 0x3c, !PT ;  /* 0x0000000607061212 */ /* 0x000fc800078e3cff */
[----:B------:R-:W-:-:S05]  /*45310*/  @P1 LOP3.LUT R7, R7, R6, RZ, 0x3c, !PT ;  /* 0x0000000607071212 */ /* 0x000fca00078e3cff */
[----:B------:R-:W3:Y:S01]  /*45320*/  @P1 LDG.E.U16 R8, [R6.64] ;  /* 0x0000000406081981 */ /* 0x000ee2000c1e1500 */
[----:B------:R-:W-:-:S03]  /*45330*/  ISETP.GT.AND P2, PT, R4, 0x59, PT ;  /* 0x000000590400780c */ /* 0x000fc60003f44270 */
[----:B---3--:R0:W-:Y:S04]  /*45340*/  STL [R1+0x14], R8 ;  /* 0x0000140801007387 */ /* 0x0081e80000100800 */
[----:B0-----:R-:W3:Y:S01]  /*45350*/  LDL.LU R8, [R1+0x5344] ;  /* 0x0053440001087983 */ /* 0x001ee20000300800 */
[----:B------:R-:W2:Y:S02]  /*45360*/  LDL R6, [R1+0x373c] ;  /* 0x00373c0001067983 */ /* 0x000ea40000100800 */
[----:B------:R-:W2:Y:S01]  /*45370*/  LDL R7, [R1+0x3740] ;  /* 0x0037400001077983 */ /* 0x000ea20000100800 */
[----:B------:R-:W-:Y:S02]  /*45380*/  PRMT R61, RZ, 0x7610, R61 ;  /* 0x00007610ff3d7816 */ /* 0x000fe4000000003d */
[----:B--2---:R-:W-:-:S04]  /*45390*/  @P2 LOP3.LUT R7, R7, R6, RZ, 0x3c, !PT ;  /* 0x0000000607072212 */ /* 0x004fc800078e3cff */
[----:B------:R-:W-:-:S04]  /*453a0*/  @P2 LOP3.LUT R6, R7, R6, RZ, 0x3c, !PT ;  /* 0x0000000607062212 */ /* 0x000fc800078e3cff */
[----:B------:R-:W-:-:S05]  /*453b0*/  @P2 LOP3.LUT R7, R7, R6, RZ, 0x3c, !PT ;  /* 0x0000000607072212 */ /* 0x000fca00078e3cff */
[----:B------:R4:W2:Y:S01]  /*453c0*/  @P2 LDG.E.U16 R61, [R6.64] ;  /* 0x00000004063d2981 */ /* 0x0008a2000c1e1500 */
[----:B------:R-:W-:Y:S01]  /*453d0*/  PRMT R3, RZ, 0x7610, R3 ;  /* 0x00007610ff037816 */ /* 0x000fe20000000003 */
[----:B----4-:R-:W-:Y:S02]  /*453e0*/  @P2 IMAD.MOV.U32 R6, RZ, RZ, R28 ;  /* 0x000000ffff062224 */ /* 0x010fe400078e001c */
[----:B------:R-:W-:-:S05]  /*453f0*/  @P2 IMAD.MOV.U32 R7, RZ, RZ, R29 ;  /* 0x000000ffff072224 */ /* 0x000fca00078e001d */
[----:B------:R0:W4:Y:S04]  /*45400*/  @P2 LDG.E.U16 R3, [R6.64] ;  /* 0x0000000406032981 */ /* 0x000128000c1e1500 */
[----:B--2---:R-:W-:Y:S01]  /*45410*/  STL [R1+0x5310], R61 ;  /* 0x0053103d01007387 */ /* 0x004fe20000100800 */
[----:B0-----:R-:W2:Y:S02]  /*45420*/  LDL R6, [R1+0x372c] ;  /* 0x00372c0001067983 */ /* 0x001ea40000100800 */
[----:B------:R-:W2:Y:S01]  /*45430*/  LDL R7, [R1+0x3730] ;  /* 0x0037300001077983 */ /* 0x000ea20000100800 */
[----:B------:R-:W-:Y:S02]  /*45440*/  ISETP.GT.AND P3, PT, R4, 0x5a, PT ;  /* 0x0000005a0400780c */ /* 0x000fe40003f64270 */
[----:B------:R-:W-:Y:S01]  /*45450*/  PRMT R60, RZ, 0x7610, R60 ;  /* 0x00007610ff3c7816 */ /* 0x000fe2000000003c */
[----:B------:R-:W3:Y:S04]  /*45460*/  LDL R29, [R1+0x3704] ;  /* 0x00370400011d7983 */ /* 0x000ee80000100800 */
[----:B------:R-:W3:Y:S04]  /*45470*/  LDL R28, [R1+0x3708] ;  /* 0x00370800011c7983 */ /* 0x000ee80000100800 */
[----:B----4-:R-:W-:Y:S02]  /*45480*/  STL [R1+0x5314], R3 ;  /* 0x0053140301007387 */ /* 0x010fe40000100800 */
[----:B--2---:R-:W-:-:S04]  /*45490*/  @P3 LOP3.LUT R7, R7, R6, RZ, 0x3c, !PT ;  /* 0x0000000607073212 */ /* 0x004fc800078e3cff */
[----:B------:R-:W-:-:S04]  /*454a0*/  @P3 LOP3.LUT R6, R7, R6, RZ, 0x3c, !PT ;  /* 0x0000000607063212 */ /* 0x000fc800078e3cff */
[----:B------:R-:W-:-:S05]  /*454b0*/  @P3 LOP3.LUT R7, R7, R6, RZ, 0x3c, !PT ;  /* 0x0000000607073212 */ /* 0x000fca00078e3cff */
[----:B------:R0:W2:Y:S04]  /*454c0*/  @P3 LDG.E.U16 R60, [R6.64] ;  /* 0x00000004063c3981 */ /* 0x0000a8000c1e1500 */
[----:B0-----:R-:W4:Y:S04]  /*454d0*/  LDL R6, [R1+0x3724] ;  /* 0x0037240001067983 */ /* 0x001f280000100800 */
[----:B------:R-:W4:Y:S01]  /*454e0*/  LDL R7, [R1+0x3728] ;  /* 0x0037280001077983 */ /* 0x000f220000100800 */
[----:B------:R-:W-:Y:S02]  /*454f0*/  PRMT R5, RZ, 0x7610, R5 ;  /* 0x00007610ff057816 */ /* 0x000fe40000000005 */
[----:B----4-:R-:W-:-:S04]  /*45500*/  @P3 LOP3.LUT R7, R7, R6, RZ, 0x3c, !PT ;  /* 0x0000000607073212 */ /* 0x010fc800078e3cff */
[----:B------:R-:W-:-:S04]  /*45510*/  @P3 LOP3.LUT R6, R7, R6, RZ, 0x3c, !PT ;  /* 0x0000000607063212 */ /* 0x000fc800078e3cff */
[----:B------:R-:W-:-:S05]  /*45520*/  @P3 LOP3.LUT R7, R7, R6, RZ, 0x3c, !PT ;  /* 0x0000000607073212 */ /* 0x000fca00078e3cff */
[----:B------:R-:W4:Y:S04]  /*45530*/  @P3 LDG.E.U16 R5, [R6.64] ;  /* 0x0000000406053981 */ /* 0x000f28000c1e1500 */
[----:B--2---:R-:W-:Y:S01]  /*45540*/  STL [R1+0x52b8], R60 ;  /* 0x0052b83c01007387 */ /* 0x004fe20000100800 */
[----:B------:R-:W-:-:S03]  /*45550*/  ISETP.GT.AND P1, PT, R4, 0x5c, PT ;  /* 0x0000005c0400780c */ /* 0x000fc60003f24270 */
[----:B----4-:R0:W-:Y:S04]  /*45560*/  STL [R1+0x4], R5 ;  /* 0x0000040501007387 */ /* 0x0101e80000100800 */
[----:B0-----:R-:W2:Y:S01]  /*45570*/  LDL.LU R5, [R1+0x5340] ;  /* 0x0053400001057983 */ /* 0x001ea20000300800 */
[----:B------:R-:W4:Y:S02]  /*45580*/  LDL R6, [R1+0x370c] ;  /* 0x00370c0001067983 */ /* 0x000f240000100800 */
[----:B------:R-:W4:Y:S01]  /*45590*/  LDL R7, [R1+0x3710] ;  /* 0x0037100001077983 */ /* 0x000f220000100800 */
[----:B------:R-:W-:Y:S02]  /*455a0*/  PRMT R3, RZ, 0x7610, R3 ;  /* 0x00007610ff037816 */ /* 0x000fe40000000003 */
[----:B----4-:R-:W-:-:S04]  /*455b0*/  @P1 LOP3.LUT R7, R7, R6, RZ, 0x3c, !PT ;  /* 0x0000000607071212 */ /* 0x010fc800078e3cff */
[----:B------:R-:W-:-:S04]  /*455c0*/  @P1 LOP3.LUT R6, R7, R6, RZ, 0x3c, !PT ;  /* 0x0000000607061212 */ /* 0x000fc800078e3cff */
[----:B------:R-:W-:-:S05]  /*455d0*/  @P1 LOP3.LUT R7, R7, R6, RZ, 0x3c, !PT ;  /* 0x0000000607071212 */ /* 0x000fca00078e3cff */
[----:B------:R3:W4:Y:S01]  /*455e0*/  @P1 LDG.E.U16 R3, [R6.64] ;  /* 0x0000000406031981 */ /* 0x000722000c1e1500 */
[----:B------:R-:W-:Y:S01]  /*455f0*/  PRMT R59, RZ, 0x7610, R59 ;  /* 0x00007610ff3b7816 */ /* 0x000fe2000000003b */
[----:B---3--:R-:W-:Y:S02]  /*45600*/  @P1 IMAD.MOV.U32 R6, RZ, RZ, R28 ;  /* 0x000000ffff061224 */ /* 0x008fe400078e001c */
[----:B------:R-:W-:-:S05]  /*45610*/  @P1 IMAD.MOV.U32 R7, RZ, RZ, R29 ;  /* 0x000000ffff071224 */ /* 0x000fca00078e001d */
[----:B------:R0:W3:Y:S04]  /*45620*/  @P1 LDG.E.U16 R59, [R6.64] ;  /* 0x00000004063b1981 */ /* 0x0000e8000c1e1500 */
[----:B----4-:R-:W-:Y:S01]  /*45630*/  STL [R1+0x531c], R3 ;  /* 0x00531c0301007387 */ /* 0x010fe20000100800 */
[----:B0-----:R-:W4:Y:S02]  /*45640*/  LDL R6, [R1+0x36cc] ;  /* 0x0036cc0001067983 */ /* 0x001f240000100800 */
[----:B------:R-:W4:Y:S01]  /*45650*/  LDL R7, [R1+0x36d0] ;  /* 0x0036d00001077983 */ /* 0x000f220000100800 */
[----:B------:R-:W-:Y:S02]  /*45660*/  ISETP.GT.AND P2, PT, R4, 0x60, PT ;  /* 0x000000600400780c */ /* 0x000fe40003f44270 */
[----:B------:R-:W-:Y:S01]  /*45670*/  PRMT R56, RZ, 0x7610, R56 ;  /* 0x00007610ff387816 */ /* 0x000fe20000000038 */
[----:B------:R-:W2:Y:S04]  /*45680*/  LDL R29, [R1+0x3684] ;  /* 0x00368400011d7983 */ /* 0x000ea80000100800 */
[----:B------:R-:W2:Y:S04]  /*45690*/  LDL R28, [R1+0x3688] ;  /* 0x00368800011c7983 */ /* 0x000ea80000100800 */
[----:B---3--:R0:W-:Y:S01]  /*456a0*/  STL [R1+0x5320], R59 ;  /* 0x0053203b01007387 */ /* 0x0081e20000100800 */
[----:B------:R-:W-:-:S03]  /*456b0*/  PRMT R55, RZ, 0x7610, R55 ;  /* 0x00007610ff377816 */ /* 0x000fc60000000037 */
[----:B0-----:R-:W3:Y:S01]  /*456c0*/  LDL R59, [R1+0x3690] ;  /* 0x00369000013b7983 */ /* 0x001ee20000100800 */
[----:B----4-:R-:W-:-:S04]  /*456d0*/  @P2 LOP3.LUT R7, R7, R6, RZ, 0x3c, !PT ;  /* 0x0000000607072212 */ /* 0x010fc800078e3cff */
[----:B------:R-:W-:-:S04]  /*456e0*/  @P2 LOP3.LUT R6, R7, R6, RZ, 0x3c, !PT ;  /* 0x0000000607062212 */ /* 0x000fc800078e3cff */
[----:B------:R-:W-:-:S05]  /*456f0*/  @P2 LOP3.LUT R7, R7, R6, RZ, 0x3c, !PT ;  /* 0x0000000607072212 */ /* 0x000fca00078e3cff */
[----:B------:R0:W4:Y:S04]  /*45700*/  @P2 LDG.E.U16 R56, [R6.64] ;  /* 0x0000000406382981 */ /* 0x000128000c1e1500 */
[----:B0-----:R-:W2:Y:S04]  /*45710*/  LDL R6, [R1+0x36c4] ;  /* 0x0036c40001067983 */ /* 0x001ea80000100800 */
[----:B------:R-:W2:Y:S01]  /*45720*/  LDL R7, [R1+0x36c8] ;  /* 0x0036c80001077983 */ /* 0x000ea20000100800 */
[----:B------:R-:W-:Y:S02]  /*45730*/  ISETP.GT.AND P3, PT, R4, 0x64, PT ;  /* 0x000000640400780c */ /* 0x000fe40003f64270 */
[----:B--2---:R-:W-:-:S04]  /*45740*/  @P2 LOP3.LUT R7, R7, R6, RZ, 0x3c, !PT ;  /* 0x0000000607072212 */ /* 0x004fc800078e3cff */
[----:B------:R-:W-:-:S04]  /*45750*/  @P2 LOP3.LUT R6, R7, R6, RZ, 0x3c, !PT ;  /* 0x0000000607062212 */ /* 0x000fc800078e3cff */
[----:B------:R-:W-:Y:S01]  /*45760*/  @P2 LOP3.LUT R7, R7, R6, RZ, 0x3c, !PT ;  /* 0x0000000607072212 */ /* 0x000fe200078e3cff */
[----:B----4-:R-:W-:Y:S04]  /*45770*/  STL [R1+0x5324], R56 ;  /* 0x0053243801007387 */ /* 0x010fe80000100800 */
[----:B------:R0:W2:Y:S04]  /*45780*/  @P2 LDG.E.U16 R55, [R6.64] ;  /* 0x0000000406372981 */ /* 0x0000a8000c1e1500 */
[----:B0-----:R-:W4:Y:S01]  /*45790*/  LDL R7, [R1+0x368c] ;  /* 0x00368c0001077983 */ /* 0x001f220000100800 */
[----:B------:R-:W-:Y:S01]  /*457a0*/  PRMT R52, RZ, 0x7610, R52 ;  /* 0x00007610ff347816 */ /* 0x000fe20000000034 */
[----:B---3--:R-:W-:Y:S01]  /*457b0*/  @P3 IMAD.MOV.U32 R6, RZ, RZ, R59 ;  /* 0x000000ffff063224 */ /* 0x008fe200078e003b */
[----:B------:R-:W-:-:S04]  /*457c0*/  PRMT R51, RZ, 0x7610, R51 ;  /* 0x00007610ff337816 */ /* 0x000fc80000000033 */
[----:B----4-:R0:W3:Y:S04]  /*457d0*/  @P3 LDG.E.U16 R52, [R6.64] ;  /* 0x0000000406343981 */ /* 0x0100e8000c1e1500 */
[----:B--2---:R-:W-:Y:S01]  /*457e0*/  STL [R1+0x5328], R55 ;  /* 0x0053283701007387 */ /* 0x004fe20000100800 */
[----:B------:R-:W2:Y:S02]  /*457f0*/  LDL R59, [R1+0x3610] ;  /* 0x00361000013b7983 */ /* 0x000ea40000100800 */
[----:B0-----:R-:W-:Y:S02]  /*45800*/  @P3 IMAD.MOV.U32 R6, RZ, RZ, R28 ;  /* 0x000000ffff063224 */ /* 0x001fe400078e001c */
[----:B------:R-:W-:-:S05]  /*45810*/  @P3 IMAD.MOV.U32 R7, RZ, RZ, R29 ;  /* 0x000000ffff073224 */ /* 0x000fca00078e001d */
[----:B------:R0:W4:Y:S04]  /*45820*/  @P3 LDG.E.U16 R51, [R6.64] ;  /* 0x0000000406333981 */ /* 0x000128000c1e1500 */
[----:B---3--:R-:W-:Y:S01]  /*45830*/  STL [R1+0x532c], R52 ;  /* 0x00532c3401007387 */ /* 0x008fe20000100800 */
[----:B0-----:R-:W3:Y:S02]  /*45840*/  LDL R6, [R1+0x364c] ;  /* 0x00364c0001067983 */ /* 0x001ee40000100800 */
[----:B------:R-:W3:Y:S01]  /*45850*/  LDL R7, [R1+0x3650] ;  /* 0x0036500001077983 */ /* 0x000ee20000100800 */
[----:B------:R-:W-:Y:S02]  /*45860*/  ISETP.GT.AND P1, PT, R4, 0x68, PT ;  /* 0x000000680400780c */ /* 0x000fe40003f24270 */
[----:B------:R-:W-:Y:S01]  /*45870*/  PRMT R48, RZ, 0x7610, R48 ;  /* 0x00007610ff307816 */ /* 0x000fe20000000030 */
[----:B------:R-:W2:Y:S04]  /*45880*/  LDL R29, [R1+0x3604] ;  /* 0x00360400011d7983 */ /* 0x000ea80000100800 */
[----:B------:R-:W2:Y:S04]  /*45890*/  LDL R28, [R1+0x3608] ;  /* 0x00360800011c7983 */ /* 0x000ea80000100800 */
[----:B----4-:R-:W-:Y:S02]  /*458a0*/  STL [R1+0x5330], R51 ;  /* 0x0053303301007387 */ /* 0x010fe40000100800 */
[----:B---3--:R-:W-:-:S04]  /*458b0*/  @P1 LOP3.LUT R7, R7, R6, RZ, 0x3c, !PT ;  /* 0x0000000607071212 */ /* 0x008fc800078e3cff */
[----:B------:R-:W-:-:S04]  /*458c0*/  @P1 LOP3.LUT R6, R7, R6, RZ, 0x3c, !PT ;  /* 0x0000000607061212 */ /* 0x000fc800078e3cff */
[----:B------:R-:W-:-:S05]  /*458d0*/  @P1 LOP3.LUT R7, R7, R6, RZ, 0x3c, !PT ;  /* 0x0000000607071212 */ /* 0x000fca00078e3cff */
[----:B------:R0:W3:Y:S04]  /*458e0*/  @P1 LDG.E.U16 R48, [R6.64] ;  /* 0x0000000406301981 */ /* 0x0000e8000c1e1500 */
[----:B0-----:R-:W4:Y:S04]  /*458f0*/  LDL R6, [R1+0x3644] ;  /* 0x0036440001067983 */ /* 0x001f280000100800 */
[----:B------:R-:W4:Y:S01]  /*45900*/  LDL R7, [R1+0x3648] ;  /* 0x0036480001077983 */ /* 0x000f220000100800 */
[----:B------:R-:W-:Y:S02]  /*45910*/  PRMT R41, RZ, 0x7610, R41 ;  /* 0x00007610ff297816 */ /* 0x000fe40000000029 */
[----:B------:R-:W-:-:S02]  /*45920*/  ISETP.GT.AND P2, PT, R4, 0x6c, PT ;  /* 0x0000006c0400780c */ /* 0x000fc40003f44270 */
[----:B----4-:R-:W-:-:S04]  /*45930*/  @P1 LOP3.LUT R7, R7, R6, RZ, 0x3c, !PT ;  /* 0x0000000607071212 */ /* 0x010fc800078e3cff */
[----:B------:R-:W-:-:S04]  /*45940*/  @P1 LOP3.LUT R6, R7, R6, RZ, 0x3c, !PT ;  /* 0x0000000607061212 */ /* 0x000fc800078e3cff */
[----:B------:R-:W-:Y:S01]  /*45950*/  @P1 LOP3.LUT R7, R7, R6, RZ, 0x3c, !PT ;  /* 0x0000000607071212 */ /* 0x000fe200078e3cff */
[----:B---3--:R-:W-:Y:S04]  /*45960*/  STL [R1+0x5334], R48 ;  /* 0x0053343001007387 */ /* 0x008fe80000100800 */
[----:B------:R0:W3:Y:S04]  /*45970*/  @P1 LDG.E.U16 R41, [R6.64] ;  /* 0x0000000406291981 */ /* 0x0000e8000c1e1500 */
[----:B0-----:R-:W4:Y:S01]  /*45980*/  LDL R7, [R1+0x360c] ;  /* 0x00360c0001077983 */ /* 0x001f220000100800 */
[----:B------:R-:W-:Y:S01]  /*45990*/  PRMT R36, RZ, 0x7610, R36 ;  /* 0x00007610ff247816 */ /* 0x000fe20000000024 */
[----:B--2---:R-:W-:Y:S01]  /*459a0*/  @P2 IMAD.MOV.U32 R6, RZ, RZ, R59 ;  /* 0x000000ffff062224 */ /* 0x004fe200078e003b */
[----:B------:R-:W-:-:S02]  /*459b0*/  PRMT R35, RZ, 0x7610, R35 ;  /* 0x00007610ff237816 */ /* 0x000fc40000000023 */
[C---:B------:R-:W-:Y:S02]  /*459c0*/  ISETP.GT.AND P3, PT, R4.reuse, 0x70, PT ;  /* 0x000000700400780c */ /* 0x040fe40003f64270 */
[----:B------:R-:W-:Y:S02]  /*459d0*/  PRMT R30, RZ, 0x7610, R30 ;  /* 0x00007610ff1e7816 */ /* 0x000fe4000000001e */
[----:B------:R-:W-:Y:S02]  /*459e0*/  PRMT R27, RZ, 0x7610, R27 ;  /* 0x00007610ff1b7816 */ /* 0x000fe4000000001b */
[----:B------:R-:W-:Y:S02]  /*459f0*/  ISETP.GT.AND P1, PT, R4, 0x74, PT ;  /* 0x000000740400780c */ /* 0x000fe40003f24270 */
[----:B------:R-:W-:Y:S01]  /*45a00*/  PRMT R26, RZ, 0x7610, R26 ;  /* 0x00007610ff1a7816 */ /* 0x000fe2000000001a */
[----:B------:R-:W2:Y:S04]  /*45a10*/  LDL R59, [R1+0x3588] ;  /* 0x00358800013b7983 */ /* 0x000ea80000100800 */
[----:B----4-:R0:W4:Y:S02]  /*45a20*/  @P2 LDG.E.U16 R36, [R6.64] ;  /* 0x0000000406242981 */ /* 0x010124000c1e1500 */
[----:B0-----:R-:W-:-:S02]  /*45a30*/  @P2 IMAD.MOV.U32 R6, RZ, RZ, R28 ;  /* 0x000000ffff062224 */ /* 0x001fc400078e001c */
[----:B------:R-:W-:Y:S01]  /*45a40*/  @P2 IMAD.MOV.U32 R7, RZ, RZ, R29 ;  /* 0x000000ffff072224 */ /* 0x000fe200078e001d */
[----:B------:R-:W2:Y:S04]  /*45a50*/  LDL R28, [R1+0x3550] ;  /* 0x00355000011c7983 */ /* 0x000ea80000100800 */
[----:B------:R-:W2:Y:S04]  /*45a60*/  LDL R29, [R1+0x354c] ;  /* 0x00354c00011d7983 */ /* 0x000ea80000100800 */
[----:B------:R0:W2:Y:S04]  /*45a70*/  @P2 LDG.E.U16 R35, [R6.64] ;  /* 0x0000000406232981 */ /* 0x0000a8000c1e1500 */
[----:B0-----:R-:W2:Y:S04]  /*45a80*/  LDL R6, [R1+0x35cc] ;  /* 0x0035cc0001067983 */ /* 0x001ea80000100800 */
[----:B------:R-:W2:Y:S02]  /*45a90*/  LDL R7, [R1+0x35d0] ;  /* 0x0035d00001077983 */ /* 0x000ea40000100800 */
[----:B--2---:R-:W-:-:S04]  /*45aa0*/  @P3 LOP3.LUT R7, R7, R6, RZ, 0x3c, !PT ;  /* 0x0000000607073212 */ /* 0x004fc800078e3cff */
[----:B------:R-:W-:-:S04]  /*45ab0*/  @P3 LOP3.LUT R6, R7, R6, RZ, 0x3c, !PT ;  /* 0x0000000607063212 */ /* 0x000fc800078e3cff */
[----:B------:R-:W-:-:S05]  /*45ac0*/  @P3 LOP3.LUT R7, R7, R6, RZ, 0x3c, !PT ;  /* 0x0000000607073212 */ /* 0x000fca00078e3cff */
        /* <DEDUP_REMOVED lines=13> */
[----:B0-----:R-:W2:Y:S01]  /*45ba0*/  LDL R7, [R1+0x3584] ;  /* 0x0035840001077983 */ /* 0x001ea20000100800 */
[----:B------:R-:W-:Y:S02]  /*45bb0*/  ISETP.GT.AND P2, PT, R4, 0x78, PT ;  /* 0x000000780400780c */ /* 0x000fe40003f44270 */
[----:B------:R-:W-:Y:S01]  /*45bc0*/  PRMT R25, RZ, 0x7610, R25 ;  /* 0x00007610ff197816 */ /* 0x000fe20000000019 */
[----:B------:R-:W-:Y:S01]  /*45bd0*/  @P1 IMAD.MOV.U32 R6, RZ, RZ, R59 ;  /* 0x000000ffff061224 */ /* 0x000fe200078e003b */
[----:B------:R-:W-:Y:S02]  /*45be0*/  PRMT R24, RZ, 0x7610, R24 ;  /* 0x00007610ff187816 */ /* 0x000fe40000000018 */
[----:B------:R-:W-:-:S02]  /*45bf0*/  PRMT R23, RZ, 0x7610, R23 ;  /* 0x00007610ff177816 */ /* 0x000fc40000000017 */
[----:B------:R-:W-:Y:S02]  /*45c00*/  ISETP.GT.AND P3, PT, R4, 0x7c, PT ;  /* 0x0000007c0400780c */ /* 0x000fe40003f64270 */
[----:B------:R-:W-:Y:S02]  /*45c10*/  PRMT R22, RZ, 0x7610, R22 ;  /* 0x00007610ff167816 */ /* 0x000fe40000000016 */
[----:B------:R-:W-:Y:S01]  /*45c20*/  PRMT R21, RZ, 0x7610, R21 ;  /* 0x00007610ff157816 */ /* 0x000fe20000000015 */
[----:B------:R-:W3:Y:S04]  /*45c30*/  LDL R59, [R1+0x3700] ;  /* 0x00370000013b7983 */ /* 0x000ee80000100800 */
[----:B--2---:R0:W2:Y:S02]  /*45c40*/  @P1 LDG.E.U16 R25, [R6.64] ;  /* 0x0000000406191981 */ /* 0x0040a4000c1e1500 */
[----:B0-----:R-:W-:-:S02]  /*45c50*/  @P2 IMAD.MOV.U32 R6, RZ, RZ, R28 ;  /* 0x000000ffff062224 */ /* 0x001fc400078e001c */
[----:B------:R-:W-:Y:S01]  /*45c60*/  @P2 IMAD.MOV.U32 R7, RZ, RZ, R29 ;  /* 0x000000ffff072224 */ /* 0x000fe200078e001d */
[----:B------:R-:W-:Y:S02]  /*45c70*/  ISETP.GT.AND P1, PT, R4, 0x5d, PT ;  /* 0x0000005d0400780c */ /* 0x000fe40003f24270 */
[----:B------:R-:W-:Y:S01]  /*45c80*/  PRMT R58, RZ, 0x7610, R58 ;  /* 0x00007610ff3a7816 */ /* 0x000fe2000000003a */
[----:B------:R-:W2:Y:S04]  /*45c90*/  LDL R29, [R1+0x36f4] ;  /* 0x0036f400011d7983 */ /* 0x000ea80000100800 */
[----:B------:R0:W2:Y:S04]  /*45ca0*/  @P2 LDG.E.U16 R24, [R6.64] ;  /* 0x0000000406182981 */ /* 0x0000a8000c1e1500 */
[----:B------:R-:W2:Y:S04]  /*45cb0*/  LDL R28, [R1+0x36f8] ;  /* 0x0036f800011c7983 */ /* 0x000ea80000100800 */
        /* <DEDUP_REMOVED lines=19> */
[----:B---3--:R-:W-:Y:S01]  /*45df0*/  @P1 IMAD.MOV.U32 R6, RZ, RZ, R59 ;  /* 0x000000ffff061224 */ /* 0x008fe200078e003b */
[----:B------:R-:W-:Y:S01]  /*45e00*/  PRMT R57, RZ, 0x7610, R57 ;  /* 0x00007610ff397816 */ /* 0x000fe20000000039 */
[----:B------:R-:W3:Y:S03]  /*45e10*/  LDL R59, [R1+0x3678] ;  /* 0x00367800013b7983 */ /* 0x000ee60000100800 */
[----:B--2---:R0:W2:Y:S02]  /*45e20*/  @P1 LDG.E.U16 R58, [R6.64] ;  /* 0x00000004063a1981 */ /* 0x0040a4000c1e1500 */
[----:B0-----:R-:W-:-:S02]  /*45e30*/  @P1 IMAD.MOV.U32 R6, RZ, RZ, R28 ;  /* 0x000000ffff061224 */ /* 0x001fc400078e001c */
[----:B------:R-:W-:-:S05]  /*45e40*/  @P1 IMAD.MOV.U32 R7, RZ, RZ, R29 ;  /* 0x000000ffff071224 */ /* 0x000fca00078e001d */
[----:B------:R0:W3:Y:S04]  /*45e50*/  @P1 LDG.E.U16 R57, [R6.64] ;  /* 0x0000000406391981 */ /* 0x0000e8000c1e1500 */
[----:B--2---:R-:W-:Y:S01]  /*45e60*/  STL [R1+0x5318], R58 ;  /* 0x0053183a01007387 */ /* 0x004fe20000100800 */
[----:B0-----:R-:W2:Y:S02]  /*45e70*/  LDL R6, [R1+0x36bc] ;  /* 0x0036bc0001067983 */ /* 0x001ea40000100800 */
[----:B------:R-:W2:Y:S01]  /*45e80*/  LDL R7, [R1+0x36c0] ;  /* 0x0036c00001077983 */ /* 0x000ea20000100800 */
[----:B------:R-:W-:Y:S02]  /*45e90*/  ISETP.GT.AND P2, PT, R4, 0x61, PT ;  /* 0x000000610400780c */ /* 0x000fe40003f44270 */
[----:B------:R-:W-:-:S02]  /*45ea0*/  PRMT R54, RZ, 0x7610, R54 ;  /* 0x00007610ff367816 */ /* 0x000fc40000000036 */
[----:B------:R-:W-:Y:S02]  /*45eb0*/  PRMT R53, RZ, 0x7610, R53 ;  /* 0x00007610ff357816 */ /* 0x000fe40000000035 */
[----:B------:R-:W-:Y:S02]  /*45ec0*/  ISETP.GT.AND P3, PT, R4, 0x65, PT ;  /* 0x000000650400780c */ /* 0x000fe40003f64270 */
[----:B------:R-:W-:Y:S01]  /*45ed0*/  PRMT R50, RZ, 0x7610, R50 ;  /* 0x00007610ff327816 */ /* 0x000fe20000000032 */
[----:B------:R-:W3:Y:S04]  /*45ee0*/  LDL R29, [R1+0x363c] ;  /* 0x00363c00011d7983 */ /* 0x000ee80000100800 */
[----:B------:R-:W3:Y:S01]  /*45ef0*/  LDL R28, [R1+0x3640] ;  /* 0x00364000011c7983 */ /* 0x000ee20000100800 */
        /* <DEDUP_REMOVED lines=19> */
[----:B---3--:R-:W-:Y:S01]  /*46030*/  @P3 IMAD.MOV.U32 R6, RZ, RZ, R59 ;  /* 0x000000ffff063224 */ /* 0x008fe200078e003b */
        /* <DEDUP_REMOVED lines=25> */
[----:B------:R-:W2:Y:S01]  /*461d0*/  LDL R7, [R1+0x35f8] ;  /* 0x0035f80001077983 */ /* 0x000ea20000100800 */
[----:B------:R-:W-:Y:S02]  /*461e0*/  ISETP.GT.AND P3, PT, R4, 0x71, PT ;  /* 0x000000710400780c */ /* 0x000fe40003f64270 */
[----:B--2---:R-:W-:-:S04]  /*461f0*/  @P2 LOP3.LUT R7, R7, R6, RZ, 0x3c, !PT ;  /* 0x0000000607072212 */ /* 0x004fc800078e3cff */
[----:B------:R-:W-:-:S04]  /*46200*/  @P2 LOP3.LUT R6, R7, R6, RZ, 0x3c, !PT ;  /* 0x0000000607062212 */ /* 0x000fc800078e3cff */
[----:B------:R-:W-:-:S05]  /*46210*/  @P2 LOP3.LUT R7, R7, R6, RZ, 0x3c, !PT ;  /* 0x0000000607072212 */ /* 0x000fca00078e3cff */
[----:B------:R0:W2:Y:S04]  /*46220*/  @P2 LDG.E.U16 R33, [R6.64] ;  /* 0x0000000406212981 */ /* 0x0000a8000c1e1500 */
[----:B0-----:R-:W2:Y:S01]  /*46230*/  LDL R7, [R1+0x35bc] ;  /* 0x0035bc0001077983 */ /* 0x001ea20000100800 */
[----:B------:R-:W-:Y:S01]  /*46240*/  PRMT R20, RZ, 0x7610, R20 ;  /* 0x00007610ff147816 */ /* 0x000fe20000000014 */
[----:B---3--:R-:W-:Y:S01]  /*46250*/  @P3 IMAD.MOV.U32 R6, RZ, RZ, R59 ;  /* 0x000000ffff063224 */ /* 0x008fe200078e003b */
[----:B------:R-:W-:Y:S02]  /*46260*/  PRMT R19, RZ, 0x7610, R19 ;  /* 0x00007610ff137816 */ /* 0x000fe40000000013 */
[----:B------:R-:W-:Y:S02]  /*46270*/  ISETP.GT.AND P1, PT, R4, 0x75, PT ;  /* 0x000000750400780c */ /* 0x000fe40003f24270 */
[----:B------:R-:W-:-:S02]  /*46280*/  PRMT R18, RZ, 0x7610, R18 ;  /* 0x00007610ff127816 */ /* 0x000fc40000000012 */
[----:B------:R-:W-:Y:S02]  /*46290*/  PRMT R17, RZ, 0x7610, R17 ;  /* 0x00007610ff117816 */ /* 0x000fe40000000011 */
[----:B------:R-:W-:Y:S02]  /*462a0*/  ISETP.GT.AND P2, PT, R4, 0x79, PT ;  /* 0x000000790400780c */ /* 0x000fe40003f44270 */
        /* <DEDUP_REMOVED lines=33> */
[----:B------:R-:W-:Y:S01]  /*464c0*/  PRMT R47, RZ, 0x7610, R47 ;  /* 0x00007610ff2f7816 */ /* 0x000fe2000000002f */
[----:B------:R-:W3:Y:S04]  /*464d0*/  LDL R59, [R1+0x36e8] ;  /* 0x0036e800013b7983 */ /* 0x000ee80000100800 */
[----:B--2---:R0:W2:Y:S02]  /*464e0*/  @P2 LDG.E.U16 R15, [R6.64] ;  /* 0x00000004060f2981 */ /* 0x0040a4000c1e1500 */
[----:B0-----:R-:W-:Y:S02]  /*464f0*/  @P3 IMAD.MOV.U32 R6, RZ, RZ, R28 ;  /* 0x000000ffff063224 */ /* 0x001fe400078e001c */
[----:B------:R-:W-:Y:S01]  /*46500*/  @P3 IMAD.MOV.U32 R7, RZ, RZ, R29 ;  /* 0x000000ffff073224 */ /* 0x000fe200078e001d */
        /* <DEDUP_REMOVED lines=18> */
[----:B------:R-:W-:Y:S02]  /*46630*/  ISETP.GT.AND P2, PT, R4, 0x62, PT ;  /* 0x000000620400780c */ /* 0x000fe40003f44270 */
[----:B------:R-:W-:Y:S02]  /*46640*/  PRMT R45, RZ, 0x7610, R45 ;  /* 0x00007610ff2d7816 */ /* 0x000fe4000000002d */
[----:B--2---:R0:W2:Y:S04]  /*46650*/  @P1 LDG.E.U16 R46, [R6.64] ;  /* 0x00000004062e1981 */ /* 0x0040a8000c1e1500 */
[----:B------:R-:W-:Y:S01]  /*46660*/  STL [R1+0x52bc], R47 ;  /* 0x0052bc2f01007387 */ /* 0x000fe20000100800 */
[----:B------:R-:W3:Y:S04]  /*46670*/  LDL R59, [R1+0x3668] ;  /* 0x00366800013b7983 */ /* 0x000ee80000100800 */
[----:B0-----:R-:W-:-:S02]  /*46680*/  @P2 IMAD.MOV.U32 R6, RZ, RZ, R28 ;  /* 0x000000ffff062224 */ /* 0x001fc400078e001c */
[----:B------:R-:W-:-:S05]  /*46690*/  @P2 IMAD.MOV.U32 R7, RZ, RZ, R29 ;  /* 0x000000ffff072224 */ /* 0x000fca00078e001d */
[----:B------:R0:W3:Y:S04]  /*466a0*/  @P2 LDG.E.U16 R45, [R6.64] ;  /* 0x00000004062d2981 */ /* 0x0000e8000c1e1500 */
[----:B--2---:R-:W-:Y:S01]  /*466b0*/  STL [R1+0x52c0], R46 ;  /* 0x0052c02e01007387 */ /* 0x004fe20000100800 */
[----:B0-----:R-:W2:Y:S02]  /*466c0*/  LDL R6, [R1+0x36a4] ;  /* 0x0036a40001067983 */ /* 0x001ea40000100800 */
[----:B------:R-:W2:Y:S01]  /*466d0*/  LDL R7, [R1+0x36a8] ;  /* 0x0036a80001077983 */ /* 0x000ea20000100800 */
[----:B------:R-:W-:Y:S01]  /*466e0*/  PRMT R44, RZ, 0x7610, R44 ;  /* 0x00007610ff2c7816 */ /* 0x000fe2000000002c */
[----:B------:R-:W4:Y:S04]  /*466f0*/  LDL R29, [R1+0x362c] ;  /* 0x00362c00011d7983 */ /* 0x000f280000100800 */
[----:B------:R-:W4:Y:S04]  /*46700*/  LDL R28, [R1+0x3630] ;  /* 0x00363000011c7983 */ /* 0x000f280000100800 */
        /* <DEDUP_REMOVED lines=11> */
[----:B------:R-:W-:Y:S01]  /*467c0*/  @P3 LOP3.LUT R7, R7, R6, RZ, 0x3c, !PT ;  /* 0x0000000607073212 */ /* 0x000fe200078e3cff */
[----:B--2---:R-:W-:Y:S04]  /*467d0*/  STL [R1+0x52c8], R44 ;  /* 0x0052c82c01007387 */ /* 0x004fe80000100800 */
[----:B------:R0:W2:Y:S04]  /*467e0*/  @P3 LDG.E.U16 R43, [R6.64] ;  /* 0x00000004062b3981 */ /* 0x0000a8000c1e1500 */
[----:B0-----:R-:W3:Y:S01]  /*467f0*/  LDL R7, [R1+0x3664] ;  /* 0x0036640001077983 */ /* 0x001ee20000100800 */
[----:B------:R-:W-:Y:S01]  /*46800*/  PRMT R42, RZ, 0x7610, R42 ;  /* 0x00007610ff2a7816 */ /* 0x000fe2000000002a */
[----:B------:R-:W-:Y:S01]  /*46810*/  @P3 IMAD.MOV.U32 R6, RZ, RZ, R59 ;  /* 0x000000ffff063224 */ /* 0x000fe200078e003b */
[----:B------:R-:W-:-:S02]  /*46820*/  ISETP.GT.AND P1, PT, R4, 0x6a, PT ;  /* 0x0000006a0400780c */ /* 0x000fc40003f24270 */
[----:B------:R-:W-:Y:S02]  /*46830*/  PRMT R38, RZ, 0x7610, R38 ;  /* 0x00007610ff267816 */ /* 0x000fe40000000026 */
[----:B---3--:R4:W3:Y:S04]  /*46840*/  @P3 LDG.E.U16 R42, [R6.64] ;  /* 0x00000004062a3981 */ /* 0x0088e8000c1e1500 */
[----:B--2---:R-:W-:Y:S01]  /*46850*/  STL [R1+0x52cc], R43 ;  /* 0x0052cc2b01007387 */ /* 0x004fe20000100800 */
[----:B------:R-:W2:Y:S04]  /*46860*/  LDL R59, [R1+0x35e8] ;  /* 0x0035e800013b7983 */ /* 0x000ea80000100800 */
[----:B----4-:R-:W-:-:S02]  /*46870*/  @P1 IMAD.MOV.U32 R6, RZ, RZ, R28 ;  /* 0x000000ffff061224 */ /* 0x010fc400078e001c */
[----:B------:R-:W-:-:S05]  /*46880*/  @P1 IMAD.MOV.U32 R7, RZ, RZ, R29 ;  /* 0x000000ffff071224 */ /* 0x000fca00078e001d */
[----:B------:R0:W4:Y:S04]  /*46890*/  @P1 LDG.E.U16 R38, [R6.64] ;  /* 0x0000000406261981 */ /* 0x000128000c1e1500 */
[----:B---3--:R-:W-:Y:S01]  /*468a0*/  STL [R1+0x52d0], R42 ;  /* 0x0052d02a01007387 */ /* 0x008fe20000100800 */
[----:B0-----:R-:W3:Y:S02]  /*468b0*/  LDL R6, [R1+0x3624] ;  /* 0x0036240001067983 */ /* 0x001ee40000100800 */
[----:B------:R-:W3:Y:S01]  /*468c0*/  LDL R7, [R1+0x3628] ;  /* 0x0036280001077983 */ /* 0x000ee20000100800 */
[----:B------:R-:W-:Y:S01]  /*468d0*/  PRMT R37, RZ, 0x7610, R37 ;  /* 0x00007610ff257816 */ /* 0x000fe20000000025 */
[----:B------:R-:W2:Y:S04]  /*468e0*/  LDL R29, [R1+0x35ac] ;  /* 0x0035ac00011d7983 */ /* 0x000ea80000100800 */
[----:B------:R-:W2:Y:S04]  /*468f0*/  LDL R28, [R1+0x35b0] ;  /* 0x0035b000011c7983 */ /* 0x000ea80000100800 */
[----:B----4-:R-:W-:Y:S01]  /*46900*/  STL [R1+0x52d4], R38 ;  /* 0x0052d42601007387 */ /* 0x010fe20000100800 */
[----:B---3--:R-:W-:-:S04]  /*46910*/  @P1 LOP3.LUT R7, R7, R6, RZ, 0x3c, !PT ;  /* 0x0000000607071212 */ /* 0x008fc800078e3cff */
[----:B------:R-:W-:-:S04]  /*46920*/  @P1 LOP3.LUT R6, R7, R6, RZ, 0x3c, !PT ;  /* 0x0000000607061212 */ /* 0x000fc800078e3cff */
[----:B------:R-:W-:-:S05]  /*46930*/  @P1 LOP3.LUT R7, R7, R6, RZ, 0x3c, !PT ;  /* 0x0000000607071212 */ /* 0x000fca00078e3cff */
[----:B------:R0:W3:Y:S04]  /*46940*/  @P1 LDG.E.U16 R37, [R6.64] ;  /* 0x0000000406251981 */ /* 0x0000e8000c1e1500 */
[----:B0-----:R-:W4:Y:S04]  /*46950*/  LDL R6, [R1+0x35ec] ;  /* 0x0035ec0001067983 */ /* 0x001f280000100800 */
[----:B------:R-:W4:Y:S01]  /*46960*/  LDL R7, [R1+0x35f0] ;  /* 0x0035f00001077983 */ /* 0x000f220000100800 */
[----:B------:R-:W-:Y:S02]  /*46970*/  ISETP.GT.AND P2, PT, R4, 0x6e, PT ;  /* 0x0000006e0400780c */ /* 0x000fe40003f44270 */
[----:B------:R-:W-:-:S11]  /*46980*/  PRMT R32, RZ, 0x7610, R32 ;  /* 0x00007610ff207816 */ /* 0x000fd60000000020 */
        /* <DEDUP_REMOVED lines=8> */
[----:B------:R-:W-:-:S02]  /*46a10*/  ISETP.GT.AND P3, PT, R4, 0x72, PT ;  /* 0x000000720400780c */ /* 0x000fc40003f64270 */
[----:B------:R-:W-:Y:S02]  /*46a20*/  PRMT R12, RZ, 0x7610, R12 ;  /* 0x00007610ff0c7816 */ /* 0x000fe4000000000c */
[----:B----4-:R0:W2:Y:S04]  /*46a30*/  @P2 LDG.E.U16 R31, [R6.64] ;  /* 0x00000004061f2981 */ /* 0x0100a8000c1e1500 */
[----:B---3--:R-:W-:Y:S01]  /*46a40*/  STL [R1+0x52dc], R32 ;  /* 0x0052dc2001007387 */ /* 0x008fe20000100800 */
[----:B------:R-:W3:Y:S04]  /*46a50*/  LDL R59, [R1+0x3568] ;  /* 0x00356800013b7983 */ /* 0x000ee80000100800 */
[----:B0-----:R-:W-:-:S02]  /*46a60*/  @P3 IMAD.MOV.U32 R6, RZ, RZ, R28 ;  /* 0x000000ffff063224 */ /* 0x001fc400078e001c */
[----:B------:R-:W-:-:S05]  /*46a70*/  @P3 IMAD.MOV.U32 R7, RZ, RZ, R29 ;  /* 0x000000ffff073224 */ /* 0x000fca00078e001d */
[----:B------:R0:W4:Y:S04]  /*46a80*/  @P3 LDG.E.U16 R12, [R6.64] ;  /* 0x00000004060c3981 */ /* 0x000128000c1e1500 */
[----:B--2---:R-:W-:Y:S01]  /*46a90*/  STL [R1+0x52e0], R31 ;  /* 0x0052e01f01007387 */ /* 0x004fe20000100800 */
[----:B0-----:R-:W2:Y:S02]  /*46aa0*/  LDL R6, [R1+0x35a4] ;  /* 0x0035a40001067983 */ /* 0x001ea40000100800 */
[----:B------:R-:W2:Y:S01]  /*46ab0*/  LDL R7, [R1+0x35a8] ;  /* 0x0035a80001077983 */ /* 0x000ea20000100800 */
[----:B------:R-:W-:Y:S01]  /*46ac0*/  PRMT R11, RZ, 0x7610, R11 ;  /* 0x00007610ff0b7816 */ /* 0x000fe2000000000b */
[----:B------:R-:W3:Y:S04]  /*46ad0*/  LDL R29, [R1+0x352c] ;  /* 0x00352c00011d7983 */ /* 0x000ee80000100800 */
[----:B------:R-:W3:Y:S04]  /*46ae0*/  LDL R28, [R1+0x3530] ;  /* 0x00353000011c7983 */ /* 0x000ee80000100800 */
[----:B----4-:R-:W-:Y:S01]  /*46af0*/  STL [R1+0x52e4], R12 ;  /* 0x0052e40c01007387 */ /* 0x010fe20000100800 */
[----:B--2---:R-:W-:-:S04]  /*46b00*/  @P3 LOP3.LUT R7, R7, R6, RZ, 0x3c, !PT ;  /* 0x0000000607073212 */ /* 0x004fc800078e3cff */
[----:B------:R-:W-:-:S04]  /*46b10*/  @P3 LOP3.LUT R6, R7, R6, RZ, 0x3c, !PT ;  /* 0x0000000607063212 */ /* 0x000fc800078e3cff */
[----:B------:R-:W-:-:S05]  /*46b20*/  @P3 LOP3.LUT R7, R7, R6, RZ, 0x3c, !PT ;  /* 0x0000000607073212 */ /* 0x000fca00078e3cff */
[----:B------:R0:W2:Y:S04]  /*46b30*/  @P3 LDG.E.U16 R11, [R6.64] ;  /* 0x00000004060b3981 */ /* 0x0000a8000c1e1500 */
[----:B0-----:R-:W4:Y:S04]  /*46b40*/  LDL R6, [R1+0x356c] ;  /* 0x00356c0001067983 */ /* 0x001f280000100800 */
[----:B------:R-:W4:Y:S01]  /*46b50*/  LDL R7, [R1+0x3570] ;  /* 0x0035700001077983 */ /* 0x000f220000100800 */
[----:B------:R-:W-:Y:S02]  /*46b60*/  ISETP.GT.AND P1, PT, R4, 0x76, PT ;  /* 0x000000760400780c */ /* 0x000fe40003f24270 */
[----:B------:R-:W-:-:S11]  /*46b70*/  PRMT R10, RZ, 0x7610, R10 ;  /* 0x00007610ff0a7816 */ /* 0x000fd6000000000a */
[----:B----4-:R-:W-:-:S04]  /*46b80*/  @P1 LOP3.LUT R7, R7, R6, RZ, 0x3c, !PT ;  /* 0x0000000607071212 */ /* 0x010fc800078e3cff */
[----:B------:R-:W-:-:S04]  /*46b90*/  @P1 LOP3.LUT R6, R7, R6, RZ, 0x3c, !PT ;  /* 0x0000000607061212 */ /* 0x000fc800078e3cff */
[----:B------:R-:W-:Y:S01]  /*46ba0*/  @P1 LOP3.LUT R7, R7, R6, RZ, 0x3c, !PT ;  /* 0x0000000607071212 */ /* 0x000fe200078e3cff */
[----:B--2---:R-:W-:Y:S04]  /*46bb0*/  STL [R1+0x52e8], R11 ;  /* 0x0052e80b01007387 */ /* 0x004fe80000100800 */
[----:B------:R0:W2:Y:S04]  /*46bc0*/  @P1 LDG.E.U16 R10, [R6.64] ;  /* 0x00000004060a1981 */ /* 0x0000a8000c1e1500 */
[----:B0-----:R-:W4:Y:S01]  /*46bd0*/  LDL R7, [R1+0x3564] ;  /* 0x0035640001077983 */ /* 0x001f220000100800 */
[----:B------:R-:W-:Y:S01]  /*46be0*/  PRMT R9, RZ, 0x7610, R9 ;  /* 0x00007610ff097816 */ /* 0x000fe20000000009 */
[----:B---3--:R-:W-:Y:S01]  /*46bf0*/  @P1 IMAD.MOV.U32 R6, RZ, RZ, R59 ;  /* 0x000000ffff061224 */ /* 0x008fe200078e003b */
[----:B------:R-:W-:-:S02]  /*46c00*/  ISETP.GT.AND P2, PT, R4, 0x7a, PT ;  /* 0x0000007a0400780c */ /* 0x000fc40003f44270 */
[----:B------:R-:W-:-:S11]  /*46c10*/  PRMT R8, RZ, 0x7610, R8 ;  /* 0x00007610ff087816 */ /* 0x000fd60000000008 */
[----:B------:R0:W3:Y:S04]  /*46c20*/  @P2 LDG.E.U16 R8, [R28.64] ;  /* 0x000000041c082981 */ /* 0x0000e8000c1e1500 */
[----:B----4-:R-:W4:Y:S04]  /*46c30*/  @P1 LDG.E.U16 R9, [R6.64] ;  /* 0x0000000406091981 */ /* 0x010f28000c1e1500 */
[----:B--2---:R-:W-:Y:S04]  /*46c40*/  STL [R1+0x52ec], R10 ;  /* 0x0052ec0a01007387 */ /* 0x004fe80000100800 */
[----:B----4-:R-:W-:Y:S01]  /*46c50*/  STL [R1+0x52f0], R9 ;  /* 0x0052f00901007387 */ /* 0x010fe20000100800 */
[----:B0-----:R-:W2:Y:S02]  /*46c60*/  LDL R28, [R1+0x3524] ;  /* 0x00352400011c7983 */ /* 0x001ea40000100800 */
[----:B------:R-:W2:Y:S01]  /*46c70*/  LDL R29, [R1+0x3528] ;  /* 0x00352800011d7983 */ /* 0x000ea20000100800 */
[----:B------:R-:W-:Y:S01]  /*46c80*/  PRMT R7, RZ, 0x7610, R7 ;  /* 0x00007610ff077816 */ /* 0x000fe20000000007 */
        /* <DEDUP_REMOVED lines=15> */
[----:B0-----:R-:W3:Y:S04]  /*46d80*/  LDL R28, [R1+0x34e4] ;  /* 0x0034e400011c7983 */ /* 0x001ee80000100800 */
[----:B------:R-:W3:Y:S01]  /*46d90*/  LDL R29, [R1+0x34e8] ;  /* 0x0034e800011d7983 */ /* 0x000ee20000100800 */
[----:B------:R-:W-:-:S02]  /*46da0*/  PRMT R5, RZ, 0x7610, R5 ;  /* 0x00007610ff057816 */ /* 0x000fc40000000005 */
[----:B---3--:R-:W-:-:S04]  /*46db0*/  @P3 LOP3.LUT R29, R29, R28, RZ, 0x3c, !PT ;  /* 0x0000001c1d1d3212 */ /* 0x008fc800078e3cff */
[----:B------:R-:W-:-:S04]  /*46dc0*/  @P3 LOP3.LUT R28, R29, R28, RZ, 0x3c, !PT ;  /* 0x0000001c1d1c3212 */ /* 0x000fc800078e3cff */
[----:B------:R-:W-:Y:S01]  /*46dd0*/  @P3 LOP3.LUT R29, R29, R28, RZ, 0x3c, !PT ;  /* 0x0000001c1d1d3212 */ /* 0x000fe200078e3cff */
[----:B--2---:R-:W-:Y:S04]  /*46de0*/  STL [R1+0x52fc], R6 ;  /* 0x0052fc0601007387 */ /* 0x004fe80000100800 */
[----:B------:R0:W2:Y:S04]  /*46df0*/  @P3 LDG.E.U16 R5, [R28.64] ;  /* 0x000000041c053981 */ /* 0x0000a8000c1e1500 */
[----:B0-----:R-:W3:Y:S01]  /*46e00*/  LDL R29, [R1+0x3894] ;  /* 0x00389400011d7983 */ /* 0x001ee20000100800 */
[----:B------:R-:W-:Y:S01]  /*46e10*/  PRMT R0, RZ, 0x7610, R0 ;  /* 0x00007610ff007816 */ /* 0x000fe20000000000 */
[----:B----4-:R-:W-:-:S05]  /*46e20*/  @P0 IMAD.MOV.U32 R28, RZ, RZ, R59 ;  /* 0x000000ffff1c0224 */ /* 0x010fca00078e003b */
[----:B---3--:R-:W3:Y:S04]  /*46e30*/  @P0 LDG.E.U16 R0, [R28.64] ;  /* 0x000000041c000981 */ /* 0x008ee8000c1e1500 */
[----:B--2---:R0:W-:Y:S01]  /*46e40*/  STL [R1+0x5300], R5 ;  /* 0x0053000501007387 */ /* 0x0041e20000100800 */
[----:B------:R-:W2:Y:S03]  /*46e50*/  LDL R59, [R1+0x3818] ;  /* 0x00381800013b7983 */ /* 0x000ea60000100800 */
[----:B0-----:R-:W4:Y:S01]  /*46e60*/  LDL R5, [R1+0x3860] ;  /* 0x0038600001057983 */ /* 0x001f220000100800 */
[----:B------:R-:W-:-:S03]  /*46e70*/  ISETP.GT.AND P1, PT, R4, 0x47, PT ;  /* 0x000000470400780c */ /* 0x000fc60003f24270 */
[----:B---3--:R0:W-:Y:S04]  /*46e80*/  STL [R1+0x16bc], R0 ;  /* 0x0016bc0001007387 */ /* 0x0081e80000100800 */
[----:B0-----:R-:W3:Y:S01]  /*46e90*/  LDL.LU R0, [R1+0x533c] ;  /* 0x00533c0001007983 */ /* 0x001ee20000300800 */
[----:B------:R-:W2:Y:S01]  /*46ea0*/  LDL R29, [R1+0x385c] ;  /* 0x00385c00011d7983 */ /* 0x000ea20000100800 */
[----:B------:R-:W-:-:S04]  /*46eb0*/  PRMT R58, RZ, 0x7610, R58 ;  /* 0x00007610ff3a7816 */ /* 0x000fc8000000003a */
[----:B----4-:R-:W-:-:S05]  /*46ec0*/  @P1 IMAD.MOV.U32 R28, RZ, RZ, R5 ;  /* 0x000000ffff1c1224 */ /* 0x010fca00078e0005 */
[----:B--2---:R0:W2:Y:S04]  /*46ed0*/  @P1 LDG.E.U16 R58, [R28.64] ;  /* 0x000000041c3a1981 */ /* 0x0040a8000c1e1500 */
[----:B0-----:R-:W4:Y:S04]  /*46ee0*/  LDL R28, [R1+0x3854] ;  /* 0x00385400011c7983 */ /* 0x001f280000100800 */
[----:B------:R-:W4:Y:S01]  /*46ef0*/  LDL R29, [R1+0x3858] ;  /* 0x00385800011d7983 */ /* 0x000f220000100800 */
[----:B------:R-:W-:Y:S02]  /*46f00*/  PRMT R47, RZ, 0x7610, R47 ;  /* 0x00007610ff2f7816 */ /* 0x000fe4000000002f */
[----:B----4-:R-:W-:-:S04]  /*46f10*/  @P1 LOP3.LUT R29, R29, R28, RZ, 0x3c, !PT ;  /* 0x0000001c1d1d1212 */ /* 0x010fc800078e3cff */
[----:B------:R-:W-:-:S04]  /*46f20*/  @P1 LOP3.LUT R28, R29, R28, RZ, 0x3c, !PT ;  /* 0x0000001c1d1c1212 */ /* 0x000fc800078e3cff */
[----:B------:R-:W-:Y:S01]  /*46f30*/  @P1 LOP3.LUT R29, R29, R28, RZ, 0x3c, !PT ;  /* 0x0000001c1d1d1212 */ /* 0x000fe200078e3cff */
[----:B--2---:R0:W-:Y:S01]  /*46f40*/  STL [R1+0x16c0], R58 ;  /* 0x0016c03a01007387 */ /* 0x0041e20000100800 */
[----:B------:R-:W-:Y:S02]  /*46f50*/  ISETP.GT.AND P2, PT, R4, 0x4b, PT ;  /* 0x0000004b0400780c */ /* 0x000fe40003f44270 */
[----:B---3--:R-:W-:Y:S01]  /*46f60*/  PRMT R0, RZ, 0x7610, R0 ;  /* 0x00007610ff007816 */ /* 0x008fe20000000000 */
[----:B------:R-:W2:Y:S01]  /*46f70*/  LDL R5, [R1+0x37e0] ;  /* 0x0037e00001057983 */ /* 0x000ea20000100800 */
[----:B------:R1:W3:Y:S04]  /*46f80*/  @P1 LDG.E.U16 R47, [R28.64] ;  /* 0x000000041c2f1981 */ /* 0x0002e8000c1e1500 */
[----:B0-----:R-:W4:Y:S04]  /*46f90*/  LDL R58, [R1+0x37dc] ;  /* 0x0037dc00013a7983 */ /* 0x001f280000100800 */
[----:B-1----:R-:W2:Y:S04]  /*46fa0*/  LDL R28, [R1+0x381c] ;  /* 0x00381c00011c7983 */ /* 0x002ea80000100800 */
[----:B------:R-:W2:Y:S02]  /*46fb0*/  LDL R29, [R1+0x3820] ;  /* 0x00382000011d7983 */ /* 0x000ea40000100800 */
[----:B--2---:R-:W-:-:S04]  /*46fc0*/  @P2 LOP3.LUT R29, R29, R28, RZ, 0x3c, !PT ;  /* 0x0000001c1d1d2212 */ /* 0x004fc800078e3cff */
[----:B------:R-:W-:-:S04]  /*46fd0*/  @P2 LOP3.LUT R28, R29, R28, RZ, 0x3c, !PT ;  /* 0x0000001c1d1c2212 */ /* 0x000fc800078e3cff */
[----:B------:R-:W-:-:S05]  /*46fe0*/  @P2 LOP3.LUT R29, R29, R28, RZ, 0x3c, !PT ;  /* 0x0000001c1d1d2212 */ /* 0x000fca00078e3cff */
[----:B------:R-:W2:Y:S04]  /*46ff0*/  @P2 LDG.E.U16 R0, [R28.64] ;  /* 0x000000041c002981 */ /* 0x000ea8000c1e1500 */
[----:B---3--:R0:W-:Y:S04]  /*47000*/  STL [R1+0x16c4], R47 ;  /* 0x0016c42f01007387 */ /* 0x0081e80000100800 */
[----:B0-----:R-:W3:Y:S04]  /*47010*/  LDL R47, [R1+0x37d8] ;  /* 0x0037d800012f7983 */ /* 0x001ee80000100800 */
[----:B--2---:R0:W-:Y:S04]  /*47020*/  STL [R1+0x16c8], R0 ;  /* 0x0016c80001007387 */ /* 0x0041e80000100800 */
[----:B0-----:R-:W2:Y:S01]  /*47030*/  LDL.LU R0, [R1+0x5338] ;  /* 0x0053380001007983 */ /* 0x001ea20000300800 */
[----:B------:R-:W3:Y:S01]  /*47040*/  LDL R29, [R1+0x3814] ;  /* 0x00381400011d7983 */ /* 0x000ee20000100800 */
[----:B------:R-:W-:-:S02]  /*47050*/  ISETP.GT.AND P0, PT, R4, 0x4f, PT ;  /* 0x0000004f0400780c */ /* 0x000fc40003f04270 */
[----:B------:R-:W-:Y:S01]  /*47060*/  PRMT R12, RZ, 0x7610, R12 ;  /* 0x00007610ff0c7816 */ /* 0x000fe2000000000c */
[----:B------:R-:W-:Y:S02]  /*47070*/  @P2 IMAD.MOV.U32 R28, RZ, RZ, R59 ;  /* 0x000000ffff1c2224 */ /* 0x000fe400078e003b */
[----:B------:R-:W4:Y:S01]  /*47080*/  LDL R59, [R1+0x3794] ;  /* 0x00379400013b7983 */ /* 0x000f220000100800 */
[----:B--2---:R-:W-:-:S03]  /*47090*/  PRMT R0, RZ, 0x7610, R0 ;  /* 0x00007610ff007816 */ /* 0x004fc60000000000 */
[----:B---3--:R0:W2:Y:S04]  /*470a0*/  @P2 LDG.E.U16 R12, [R28.64] ;  /* 0x000000041c0c2981 */ /* 0x0080a8000c1e1500 */
[----:B0-----:R-:W-:Y:S02]  /*470b0*/  @P0 IMAD.MOV.U32 R28, RZ, RZ, R5 ;  /* 0x000000ffff1c0224 */ /* 0x001fe400078e0005 */
[----:B----4-:R-:W-:-:S05]  /*470c0*/  @P0 IMAD.MOV.U32 R29, RZ, RZ, R58 ;  /* 0x000000ffff1d0224 */ /* 0x010fca00078e003a */
[----:B------:R-:W3:Y:S04]  /*470d0*/  @P0 LDG.E.U16 R0, [R28.64] ;  /* 0x000000041c000981 */ /* 0x000ee8000c1e1500 */
[----:B--2---:R0:W-:Y:S01]  /*470e0*/  STL [R1+0x16d4], R12 ;  /* 0x0016d40c01007387 */ /* 0x0041e20000100800 */
[----:B------:R-:W2:Y:S02]  /*470f0*/  LDL R58, [R1+0x375c] ;  /* 0x00375c00013a7983 */ /* 0x000ea40000100800 */
[----:B------:R-:W4:Y:S01]  /*47100*/  LDL R5, [R1+0x3760] ;  /* 0x0037600001057983 */ /* 0x000f220000100800 */
[----:B0-----:R-:W2:Y:S04]  /*47110*/  LDL R12, [R1+0x3798] ;  /* 0x00379800010c7983 */ /* 0x001ea80000100800 */
[----:B---3--:R-:W-:Y:S01]  /*47120*/  STL [R1+0x16d8], R0 ;  /* 0x0016d80001007387 */ /* 0x008fe20000100800 */
[----:B------:R-:W3:Y:S01]  /*47130*/  LDL R29, [R1+0x37d4] ;  /* 0x0037d400011d7983 */ /* 0x000ee20000100800 */
[----:B------:R-:W-:Y:S01]  /*47140*/  PRMT R42, RZ, 0x7610, R42 ;  /* 0x00007610ff2a7816 */ /* 0x000fe2000000002a */
[----:B------:R-:W-:Y:S01]  /*47150*/  @P0 IMAD.MOV.U32 R28, RZ, RZ, R47 ;  /* 0x000000ffff1c0224 */ /* 0x000fe200078e002f */
[----:B------:R-:W-:-:S02]  /*47160*/  ISETP.GT.AND P1, PT, R4, 0x53, PT ;  /* 0x000000530400780c */ /* 0x000fc40003f24270 */
[----:B------:R-:W-:Y:S02]  /*47170*/  ISETP.GT.AND P2, PT, R4, 0x57, PT ;  /* 0x000000570400780c */ /* 0x000fe40003f44270 */
[----:B------:R-:W-:Y:S02]  /*47180*/  PRMT R61, RZ, 0x7610, R61 ;  /* 0x00007610ff3d7816 */ /* 0x000fe4000000003d */
[----:B------:R-:W-:Y:S02]  /*47190*/  PRMT R60, RZ, 0x7610, R60 ;  /* 0x00007610ff3c7816 */ /* 0x000fe4000000003c */
[----:B------:R-:W-:Y:S01]  /*471a0*/  PRMT R56, RZ, 0x7610, R56 ;  /* 0x00007610ff387816 */ /* 0x000fe20000000038 */
[----:B------:R-:W2:Y:S04]  /*471b0*/  LDL R47, [R1+0x3754] ;  /* 0x00375400012f7983 */ /* 0x000ea80000100800 */
[----:B---3--:R0:W3:Y:S04]  /*471c0*/  @P0 LDG.E.U16 R42, [R28.64] ;  /* 0x000000041c2a0981 */ /* 0x0080e8000c1e1500 */
[----:B0-----:R-:W2:Y:S04]  /*471d0*/  LDL R28, [R1+0x379c] ;  /* 0x00379c00011c7983 */ /* 0x001ea80000100800 */
[----:B------:R-:W2:Y:S02]  /*471e0*/  LDL R29, [R1+0x37a0] ;  /* 0x0037a000011d7983 */ /* 0x000ea40000100800 */
[----:B--2---:R-:W-:-:S04]  /*471f0*/  @P1 LOP3.LUT R29, R29, R28, RZ, 0x3c, !PT ;  /* 0x0000001c1d1d1212 */ /* 0x004fc800078e3cff */
[----:B------:R-:W-:-:S04]  /*47200*/  @P1 LOP3.LUT R28, R29, R28, RZ, 0x3c, !PT ;  /* 0x0000001c1d1c1212 */ /* 0x000fc800078e3cff */
[----:B------:R-:W-:-:S05]  /*47210*/  @P1 LOP3.LUT R29, R29, R28, RZ, 0x3c, !PT ;  /* 0x0000001c1d1d1212 */ /* 0x000fca00078e3cff */
[----:B------:R0:W2:Y:S02]  /*47220*/  @P1 LDG.E.U16 R61, [R28.64] ;  /* 0x000000041c3d1981 */ /* 0x0000a4000c1e1500 */
[----:B0-----:R-:W-:Y:S02]  /*47230*/  @P1 IMAD.MOV.U32 R28, RZ, RZ, R12 ;  /* 0x000000ffff1c1224 */ /* 0x001fe400078e000c */
[----:B------:R-:W-:-:S05]  /*47240*/  @P1 IMAD.MOV.U32 R29, RZ, RZ, R59 ;  /* 0x000000ffff1d1224 */ /* 0x000fca00078e003b */
[----:B------:R4:W2:Y:S02]  /*47250*/  @P1 LDG.E.U16 R60, [R28.64] ;  /* 0x000000041c3c1981 */ /* 0x0008a4000c1e1500 */
[----:B----4-:R-:W-:Y:S02]  /*47260*/  @P2 IMAD.MOV.U32 R28, RZ, RZ, R5 ;  /* 0x000000ffff1c2224 */ /* 0x010fe400078e0005 */
[----:B------:R-:W-:-:S05]  /*47270*/  @P2 IMAD.MOV.U32 R29, RZ, RZ, R58 ;  /* 0x000000ffff1d2224 */ /* 0x000fca00078e003a */
[----:B------:R0:W4:Y:S04]  /*47280*/  @P2 LDG.E.U16 R56, [R28.64] ;  /* 0x000000041c382981 */ /* 0x000128000c1e1500 */
[----:B---3--:R1:W-:Y:S01]  /*47290*/  STL [R1+0x16e0], R42 ;  /* 0x0016e02a01007387 */ /* 0x0083e20000100800 */
[----:B------:R-:W3:Y:S02]  /*472a0*/  LDL R59, [R1+0x371c] ;  /* 0x00371c00013b7983 */ /* 0x000ee40000100800 */
[----:B------:R-:W2:Y:S02]  /*472b0*/  LDL R12, [R1+0x3720] ;  /* 0x00372000010c7983 */ /* 0x000ea40000100800 */
[----:B------:R-:W2:Y:S01]  /*472c0*/  LDL R58, [R1+0x3714] ;  /* 0x00371400013a7983 */ /* 0x000ea20000100800 */
[----:B------:R-:W2:Y:S04]  /*472d0*/  LDL R5, [R1+0x3718] ;  /* 0x0037180001057983 */ /* 0x000ea80000100800 */
[----:B-1----:R-:W2:Y:S01]  /*472e0*/  LDL R42, [R1+0x3758] ;  /* 0x00375800012a7983 */ /* 0x002ea20000100800 */
[----:B0-----:R-:W-:Y:S01]  /*472f0*/  @P2 IMAD.MOV.U32 R29, RZ, RZ, R47 ;  /* 0x000000ffff1d2224 */ /* 0x001fe200078e002f */
[----:B------:R-:W-:-:S02]  /*47300*/  ISETP.GT.AND P0, PT, R4, 0x5b, PT ;  /* 0x0000005b0400780c */ /* 0x000fc40003f04270 */
[----:B------:R-:W-:Y:S02]  /*47310*/  PRMT R38, RZ, 0x7610, R38 ;  /* 0x00007610ff267816 */ /* 0x000fe40000000026 */
[----:B------:R-:W-:Y:S01]  /*47320*/  PRMT R9, RZ, 0x7610, R9 ;  /* 0x00007610ff097816 */ /* 0x000fe20000000009 */
[----:B----4-:R0:W-:Y:S01]  /*47330*/  STL [R1+0x16f0], R56 ;  /* 0x0016f03801007387 */ /* 0x0101e20000100800 */
[----:B------:R-:W4:Y:S03]  /*47340*/  LDL R47, [R1+0x36e0] ;  /* 0x0036e000012f7983 */ /* 0x000f260000100800 */
[----:B0-----:R-:W4:Y:S01]  /*47350*/  LDL R56, [R1+0x36dc] ;  /* 0x0036dc0001387983 */ /* 0x001f220000100800 */
[----:B--2---:R-:W-:Y:S01]  /*47360*/  @P2 IMAD.MOV.U32 R28, RZ, RZ, R42 ;  /* 0x000000ffff1c2224 */ /* 0x004fe200078e002a */
[----:B------:R-:W-:Y:S02]  /*47370*/  ISETP.GT.AND P1, PT, R4, 0x5f, PT ;  /* 0x0000005f0400780c */ /* 0x000fe40003f24270 */
[----:B------:R-:W-:-:S02]  /*47380*/  PRMT R2, RZ, 0x7610, R2 ;  /* 0x00007610ff027816 */ /* 0x000fc40000000002 */
[----:B------:R-:W-:Y:S01]  /*47390*/  PRMT R45, RZ, 0x7610, R45 ;  /* 0x00007610ff2d7816 */ /* 0x000fe2000000002d */
[----:B------:R-:W2:Y:S04]  /*473a0*/  LDL R42, [R1+0x36d4] ;  /* 0x0036d400012a7983 */ /* 0x000ea80000100800 */
[----:B------:R0:W2:Y:S02]  /*473b0*/  @P2 LDG.E.U16 R38, [R28.64] ;  /* 0x000000041c262981 */ /* 0x0000a4000c1e1500 */
[----:B0-----:R-:W-:Y:S02]  /*473c0*/  @P0 IMAD.MOV.U32 R28, RZ, RZ, R12 ;  /* 0x000000ffff1c0224 */ /* 0x001fe400078e000c */
[----:B---3--:R-:W-:-:S05]  /*473d0*/  @P0 IMAD.MOV.U32 R29, RZ, RZ, R59 ;  /* 0x000000ffff1d0224 */ /* 0x008fca00078e003b */
[----:B------:R0:W3:Y:S02]  /*473e0*/  @P0 LDG.E.U16 R9, [R28.64] ;  /* 0x000000041c090981 */ /* 0x0000e4000c1e1500 */
[----:B0-----:R-:W-:Y:S02]  /*473f0*/  @P0 IMAD.MOV.U32 R28, RZ, RZ, R5 ;  /* 0x000000ffff1c0224 */ /* 0x001fe400078e0005 */
[----:B------:R-:W-:-:S05]  /*47400*/  @P0 IMAD.MOV.U32 R29, RZ, RZ, R58 ;  /* 0x000000ffff1d0224 */ /* 0x000fca00078e003a */
[----:B------:R4:W3:Y:S02]  /*47410*/  @P0 LDG.E.U16 R2, [R28.64] ;  /* 0x000000041c020981 */ /* 0x0008e4000c1e1500 */
[----:B----4-:R-:W-:Y:S02]  /*47420*/  @P1 IMAD.MOV.U32 R28, RZ, RZ, R47 ;  /* 0x000000ffff1c1224 */ /* 0x010fe400078e002f */
[----:B------:R-:W-:-:S05]  /*47430*/  @P1 IMAD.MOV.U32 R29, RZ, RZ, R56 ;  /* 0x000000ffff1d1224 */ /* 0x000fca00078e0038 */
[----:B------:R0:W4:Y:S04]  /*47440*/  @P1 LDG.E.U16 R45, [R28.64] ;  /* 0x000000041c2d1981 */ /* 0x000128000c1e1500 */
[----:B--2---:R1:W-:Y:S01]  /*47450*/  STL [R1+0x16f4], R38 ;  /* 0x0016f42601007387 */ /* 0x0043e20000100800 */
[----:B------:R-:W2:Y:S03]  /*47460*/  LDL R12, [R1+0x369c] ;  /* 0x00369c00010c7983 */ /* 0x000ea60000100800 */
[----:B-1----:R-:W2:Y:S04]  /*47470*/  LDL R38, [R1+0x36d8] ;  /* 0x0036d80001267983 */ /* 0x002ea80000100800 */
[----:B---3--:R1:W-:Y:S04]  /*47480*/  STL [R1+0x16f8], R9 ;  /* 0x0016f80901007387 */ /* 0x0083e80000100800 */
[----:B-1----:R-:W3:Y:S01]  /*47490*/  LDL R9, [R1+0x36a0] ;  /* 0x0036a00001097983 */ /* 0x002ee20000100800 */
[----:B------:R-:W-:Y:S02]  /*474a0*/  STL [R1+0x16e8], R61 ;  /* 0x0016e83d01007387 */ /* 0x000fe40000100800 */
[----:B------:R-:W3:Y:S01]  /*474b0*/  LDL R5, [R1+0x3694] ;  /* 0x0036940001057983 */ /* 0x000ee20000100800 */
[----:B------:R1:W-:Y:S04]  /*474c0*/  STL [R1+0x16fc], R2 ;  /* 0x0016fc0201007387 */ /* 0x0003e80000100800 */
[----:B-1----:R-:W3:Y:S01]  /*474d0*/  LDL R2, [R1+0x3698] ;  /* 0x0036980001027983 */ /* 0x002ee20000100800 */
[----:B------:R-:W-:Y:S02]  /*474e0*/  STL [R1+0x16ec], R60 ;  /* 0x0016ec3c01007387 */ /* 0x000fe40000100800 */
[----:B------:R-:W3:Y:S01]  /*474f0*/  LDL R47, [R1+0x365c] ;  /* 0x00365c00012f7983 */ /* 0x000ee20000100800 */
[----:B------:R-:W-:-:S02]  /*47500*/  ISETP.GT.AND P2, PT, R4, 0x63, PT ;  /* 0x000000630400780c */ /* 0x000fc40003f44270 */
[----:B------:R-:W-:Y:S01]  /*47510*/  PRMT R55, RZ, 0x7610, R55 ;  /* 0x00007610ff377816 */ /* 0x000fe20000000037 */
[----:B0-----:R-:W-:Y:S01]  /*47520*/  @P1 IMAD.MOV.U32 R29, RZ, RZ, R42 ;  /* 0x000000ffff1d1224 */ /* 0x001fe200078e002a */
[----:B----4-:R0:W-:Y:S01]  /*47530*/  STL [R1+0x170c], R45 ;  /* 0x00170c2d01007387 */ /* 0x0101e20000100800 */
[----:B------:R-:W4:Y:S03]  /*47540*/  LDL R42, [R1+0x3654] ;  /* 0x00365400012a7983 */ /* 0x000f260000100800 */
[----:B0-----:R-:W4:Y:S01]  /*47550*/  LDL R45, [R1+0x3660] ;  /* 0x00366000012d7983 */ /* 0x001f220000100800 */
[----:B--2---:R-:W-:Y:S02]  /*47560*/  @P1 IMAD.MOV.U32 R28, RZ, RZ, R38 ;  /* 0x000000ffff1c1224 */ /* 0x004fe400078e0026 */
[----:B------:R-:W2:Y:S03]  /*47570*/  LDL R38, [R1+0x3658] ;  /* 0x0036580001267983 */ /* 0x000ea60000100800 */
[----:B------:R0:W2:Y:S02]  /*47580*/  @P1 LDG.E.U16 R55, [R28.64] ;  /* 0x000000041c371981 */ /* 0x0000a4000c1e1500 */
[----:B0-----:R-:W-:-:S02]  /*47590*/  @P2 IMAD.MOV.U32 R29, RZ, RZ, R12 ;  /* 0x000000ffff1d2224 */ /* 0x001fc400078e000c */
[----:B---3--:R-:W-:Y:S01]  /*475a0*/  @P2 IMAD.MOV.U32 R28, RZ, RZ, R9 ;  /* 0x000000ffff1c2224 */ /* 0x008fe200078e0009 */
[----:B------:R-:W3:Y:S04]  /*475b0*/  LDL R12, [R1+0x361c] ;  /* 0x00361c00010c7983 */ /* 0x000ee80000100800 */
[----:B------:R-:W3:Y:S01]  /*475c0*/  LDL R9, [R1+0x3620] ;  /* 0x0036200001097983 */ /* 0x000ee20000100800 */
[----:B------:R-:W-:Y:S02]  /*475d0*/  ISETP.GT.AND P0, PT, R4, 0x67, PT ;  /* 0x000000670400780c */ /* 0x000fe40003f04270 */
[----:B------:R-:W-:Y:S02]  /*475e0*/  PRMT R52, RZ, 0x7610, R52 ;  /* 0x00007610ff347816 */ /* 0x000fe40000000034 */
[----:B------:R-:W-:-:S04]  /*475f0*/  PRMT R48, RZ, 0x7610, R48 ;  /* 0x00007610ff307816 */ /* 0x000fc80000000030 */
[----:B------:R0:W3:Y:S01]  /*47600*/  @P2 LDG.E.U16 R52, [R28.64] ;  /* 0x000000041c342981 */ /* 0x0000e2000c1e1500 */
[----:B------:R-:W-:Y:S01]  /*47610*/  PRMT R44, RZ, 0x7610, R44 ;  /* 0x00007610ff2c7816 */ /* 0x000fe2000000002c */
[----:B0-----:R-:W-:Y:S02]  /*47620*/  @P2 IMAD.MOV.U32 R28, RZ, RZ, R2 ;  /* 0x000000ffff1c2224 */ /* 0x001fe400078e0002 */
[----:B------:R-:W-:Y:S01]  /*47630*/  @P2 IMAD.MOV.U32 R29, RZ, RZ, R5 ;  /* 0x000000ffff1d2224 */ /* 0x000fe200078e0005 */
[----:B------:R-:W-:Y:S02]  /*47640*/  ISETP.GT.AND P1, PT, R4, 0x6b, PT ;  /* 0x0000006b0400780c */ /* 0x000fe40003f24270 */
[----:B------:R-:W-:Y:S02]  /*47650*/  PRMT R32, RZ, 0x7610, R32 ;  /* 0x00007610ff207816 */ /* 0x000fe40000000020 */
[----:B------:R-:W-:Y:S01]  /*47660*/  PRMT R8, RZ, 0x7610, R8 ;  /* 0x00007610ff087816 */ /* 0x000fe20000000008 */
[----:B------:R-:W3:Y:S04]  /*47670*/  LDL R5, [R1+0x3614] ;  /* 0x0036140001057983 */ /* 0x000ee80000100800 */
[----:B------:R0:W3:Y:S04]  /*47680*/  @P2 LDG.E.U16 R48, [R28.64] ;  /* 0x000000041c302981 */ /* 0x0000e8000c1e1500 */
[----:B------:R-:W3:Y:S01]  /*47690*/  LDL R2, [R1+0x3618] ;  /* 0x0036180001027983 */ /* 0x000ee20000100800 */
[----:B0-----:R-:W-:-:S02]  /*476a0*/  @P0 IMAD.MOV.U32 R29, RZ, RZ, R47 ;  /* 0x000000ffff1d0224 */ /* 0x001fc400078e002f */
[----:B----4-:R-:W-:-:S05]  /*476b0*/  @P0 IMAD.MOV.U32 R28, RZ, RZ, R45 ;  /* 0x000000ffff1c0224 */ /* 0x010fca00078e002d */
[----:B------:R2:W4:Y:S02]  /*476c0*/  @P0 LDG.E.U16 R44, [R28.64] ;  /* 0x000000041c2c0981 */ /* 0x000524000c1e1500 */
[----:B--2---:R-:W-:Y:S02]  /*476d0*/  @P0 IMAD.MOV.U32 R28, RZ, RZ, R38 ;  /* 0x000000ffff1c0224 */ /* 0x004fe400078e0026 */
[----:B------:R-:W-:-:S05]  /*476e0*/  @P0 IMAD.MOV.U32 R29, RZ, RZ, R42 ;  /* 0x000000ffff1d0224 */ /* 0x000fca00078e002a */
[----:B------:R3:W2:Y:S02]  /*476f0*/  @P0 LDG.E.U16 R32, [R28.64] ;  /* 0x000000041c200981 */ /* 0x0006a4000c1e1500 */
[----:B---3--:R-:W-:Y:S02]  /*47700*/  @P1 IMAD.MOV.U32 R28, RZ, RZ, R9 ;  /* 0x000000ffff1c1224 */ /* 0x008fe400078e0009 */
[----:B------:R-:W-:-:S05]  /*47710*/  @P1 IMAD.MOV.U32 R29, RZ, RZ, R12 ;  /* 0x000000ffff1d1224 */ /* 0x000fca00078e000c */
[----:B------:R-:W3:Y:S04]  /*47720*/  @P1 LDG.E.U16 R8, [R28.64] ;  /* 0x000000041c081981 */ /* 0x000ee8000c1e1500 */
[----:B------:R0:W-:Y:S01]  /*47730*/  STL [R1+0x1718], R48 ;  /* 0x0017183001007387 */ /* 0x0001e20000100800 */
[----:B------:R-:W3:Y:S02]  /*47740*/  LDL R47, [R1+0x35e0] ;  /* 0x0035e000012f7983 */ /* 0x000ee40000100800 */
[----:B------:R-:W3:Y:S01]  /*47750*/  LDL R45, [R1+0x35d4] ;  /* 0x0035d400012d7983 */ /* 0x000ee20000100800 */
[----:B0-----:R-:W3:Y:S04]  /*47760*/  LDL R48, [R1+0x35dc] ;  /* 0x0035dc0001307983 */ /* 0x001ee80000100800 */
[----:B----4-:R0:W-:Y:S01]  /*47770*/  STL [R1+0x171c], R44 ;  /* 0x00171c2c01007387 */ /* 0x0101e20000100800 */
[----:B------:R-:W4:Y:S02]  /*47780*/  LDL R42, [R1+0x359c] ;  /* 0x00359c00012a7983 */ /* 0x000f240000100800 */
[----:B------:R-:W4:Y:S01]  /*47790*/  LDL R38, [R1+0x35a0] ;  /* 0x0035a00001267983 */ /* 0x000f220000100800 */
[----:B0-----:R-:W4:Y:S01]  /*477a0*/  LDL R44, [R1+0x35d8] ;  /* 0x0035d800012c7983 */ /* 0x001f220000100800 */
[----:B------:R-:W-:Y:S03]  /*477b0*/  STL [R1+0x1710], R55 ;  /* 0x0017103701007387 */ /* 0x000fe60000100800 */
[----:B--2---:R0:W-:Y:S01]  /*477c0*/  STL [R1+0x1720], R32 ;  /* 0x0017202001007387 */ /* 0x0041e20000100800 */
[----:B------:R-:W2:Y:S02]  /*477d0*/  LDL R12, [R1+0x3598] ;  /* 0x00359800010c7983 */ /* 0x000ea40000100800 */
[----:B------:R-:W2:Y:S01]  /*477e0*/  LDL R9, [R1+0x355c] ;  /* 0x00355c0001097983 */ /* 0x000ea20000100800 */
[----:B0-----:R-:W2:Y:S04]  /*477f0*/  LDL R32, [R1+0x3594] ;  /* 0x0035940001207983 */ /* 0x001ea80000100800 */
[----:B---3--:R0:W-:Y:S01]  /*47800*/  STL [R1+0x1730], R8 ;  /* 0x0017300801007387 */ /* 0x0081e20000100800 */
[----:B------:R-:W-:Y:S02]  /*47810*/  STL [R1+0x1714], R52 ;  /* 0x0017143401007387 */ /* 0x000fe40000100800 */
[----:B------:R-:W-:-:S02]  /*47820*/  @P1 IMAD.MOV.U32 R28, RZ, RZ, R2 ;  /* 0x000000ffff1c1224 */ /* 0x000fc400078e0002 */
[----:B------:R-:W-:Y:S01]  /*47830*/  @P1 IMAD.MOV.U32 R29, RZ, RZ, R5 ;  /* 0x000000ffff1d1224 */ /* 0x000fe200078e0005 */
[----:B------:R-:W3:Y:S04]  /*47840*/  LDL R2, [R1+0x3558] ;  /* 0x0035580001027983 */ /* 0x000ee80000100800 */
[----:B------:R-:W2:Y:S04]  /*47850*/  LDL R5, [R1+0x3554] ;  /* 0x0035540001057983 */ /* 0x000ea80000100800 */
[----:B0-----:R-:W3:Y:S01]  /*47860*/  LDL R8, [R1+0x3560] ;  /* 0x0035600001087983 */ /* 0x001ee20000100800 */
[----:B------:R-:W-:-:S02]  /*47870*/  ISETP.GT.AND P2, PT, R4, 0x6f, PT ;  /* 0x0000006f0400780c */ /* 0x000fc40003f44270 */
[----:B------:R-:W-:Y:S02]  /*47880*/  PRMT R51, RZ, 0x7610, R51 ;  /* 0x00007610ff337816 */ /* 0x000fe40000000033 */
[----:B------:R-:W-:Y:S02]  /*47890*/  ISETP.GT.AND P3, PT, R4, 0x73, PT ;  /* 0x000000730400780c */ /* 0x000fe40003f64270 */
[----:B------:R-:W-:Y:S02]  /*478a0*/  PRMT R46, RZ, 0x7610, R46 ;  /* 0x00007610ff2e7816 */ /* 0x000fe4000000002e */
[----:B------:R0:W3:Y:S01]  /*478b0*/  @P1 LDG.E.U16 R51, [R28.64] ;  /* 0x000000041c331981 */ /* 0x0000e2000c1e1500 */
[----:B------:R-:W-:-:S04]  /*478c0*/  PRMT R43, RZ, 0x7610, R43 ;  /* 0x00007610ff2b7816 */ /* 0x000fc8000000002b */
[----:B0-----:R-:W-:Y:S02]  /*478d0*/  @P2 IMAD.MOV.U32 R28, RZ, RZ, R47 ;  /* 0x000000ffff1c2224 */ /* 0x001fe400078e002f */
[----:B------:R-:W-:-:S05]  /*478e0*/  @P2 IMAD.MOV.U32 R29, RZ, RZ, R48 ;  /* 0x000000ffff1d2224 */ /* 0x000fca00078e0030 */
[----:B------:R0:W3:Y:S01]  /*478f0*/  @P2 LDG.E.U16 R46, [R28.64] ;  /* 0x000000041c2e2981 */ /* 0x0000e2000c1e1500 */
[----:B------:R-:W-:Y:S01]  /*47900*/  PRMT R37, RZ, 0x7610, R37 ;  /* 0x00007610ff257816 */ /* 0x000fe20000000025 */
[----:B0-----:R-:W-:Y:S02]  /*47910*/  @P2 IMAD.MOV.U32 R29, RZ, RZ, R45 ;  /* 0x000000ffff1d2224 */ /* 0x001fe400078e002d */
[----:B----4-:R-:W-:-:S05]  /*47920*/  @P2 IMAD.MOV.U32 R28, RZ, RZ, R44 ;  /* 0x000000ffff1c2224 */ /* 0x010fca00078e002c */
[----:B------:R0:W4:Y:S02]  /*47930*/  @P2 LDG.E.U16 R43, [R28.64] ;  /* 0x000000041c2b2981 */ /* 0x000124000c1e1500 */
[----:B0-----:R-:W-:Y:S02]  /*47940*/  @P3 IMAD.MOV.U32 R28, RZ, RZ, R38 ;  /* 0x000000ffff1c3224 */ /* 0x001fe400078e0026 */
[----:B------:R-:W-:-:S05]  /*47950*/  @P3 IMAD.MOV.U32 R29, RZ, RZ, R42 ;  /* 0x000000ffff1d3224 */ /* 0x000fca00078e002a */
[----:B------:R2:W4:Y:S01]  /*47960*/  @P3 LDG.E.U16 R37, [R28.64] ;  /* 0x000000041c253981 */ /* 0x000522000c1e1500 */
[----:B------:R-:W-:Y:S02]  /*47970*/  ISETP.GT.AND P1, PT, R4, 0x77, PT ;  /* 0x000000770400780c */ /* 0x000fe40003f24270 */
[----:B------:R-:W-:Y:S02]  /*47980*/  PRMT R11, RZ, 0x7610, R11 ;  /* 0x00007610ff0b7816 */ /* 0x000fe4000000000b */
[----:B------:R-:W-:Y:S01]  /*47990*/  PRMT R6, RZ, 0x7610, R6 ;  /* 0x00007610ff067816 */ /* 0x000fe20000000006 */
[----:B--2---:R-:W-:Y:S02]  /*479a0*/  @P3 IMAD.MOV.U32 R28, RZ, RZ, R12 ;  /* 0x000000ffff1c3224 */ /* 0x004fe400078e000c */
[----:B------:R-:W-:-:S05]  /*479b0*/  @P3 IMAD.MOV.U32 R29, RZ, RZ, R32 ;  /* 0x000000ffff1d3224 */ /* 0x000fca00078e0020 */
[----:B------:R3:W2:Y:S01]  /*479c0*/  @P3 LDG.E.U16 R11, [R28.64] ;  /* 0x000000041c0b3981 */ /* 0x0006a2000c1e1500 */
[----:B------:R-:W-:Y:S01]  /*479d0*/  PRMT R3, RZ, 0x7610, R3 ;  /* 0x00007610ff037816 */ /* 0x000fe20000000003 */
[----:B---3--:R-:W-:Y:S02]  /*479e0*/  @P1 IMAD.MOV.U32 R28, RZ, RZ, R8 ;  /* 0x000000ffff1c1224 */ /* 0x008fe400078e0008 */
[----:B------:R-:W-:-:S05]  /*479f0*/  @P1 IMAD.MOV.U32 R29, RZ, RZ, R9 ;  /* 0x000000ffff1d1224 */ /* 0x000fca00078e0009 */
[----:B------:R0:W3:Y:S02]  /*47a00*/  @P1 LDG.E.U16 R6, [R28.64] ;  /* 0x000000041c061981 */ /* 0x0000e4000c1e1500 */
[----:B0-----:R-:W-:Y:S02]  /*47a10*/  @P1 IMAD.MOV.U32 R28, RZ, RZ, R2 ;  /* 0x000000ffff1c1224 */ /* 0x001fe400078e0002 */
[----:B------:R-:W-:-:S05]  /*47a20*/  @P1 IMAD.MOV.U32 R29, RZ, RZ, R5 ;  /* 0x000000ffff1d1224 */ /* 0x000fca00078e0005 */
[----:B------:R-:W3:Y:S04]  /*47a30*/  @P1 LDG.E.U16 R3, [R28.64] ;  /* 0x000000041c031981 */ /* 0x000ee8000c1e1500 */
[----:B----4-:R0:W-:Y:S01]  /*47a40*/  STL [R1+0x1724], R37 ;  /* 0x0017242501007387 */ /* 0x0101e20000100800 */
[----:B------:R-:W4:Y:S03]  /*47a50*/  LDL R32, [R1+0x3520] ;  /* 0x0035200001207983 */ /* 0x000f260000100800 */
[----:B0-----:R-:W4:Y:S04]  /*47a60*/  LDL R37, [R1+0x351c] ;  /* 0x00351c0001257983 */ /* 0x001f280000100800 */
[----:B--2---:R0:W-:Y:S01]  /*47a70*/  STL [R1+0x1708], R11 ;  /* 0x0017080b01007387 */ /* 0x0041e20000100800 */
[----:B------:R-:W2:Y:S02]  /*47a80*/  LDL R8, [R1+0x34e0] ;  /* 0x0034e00001087983 */ /* 0x000ea40000100800 */
[----:B------:R-:W2:Y:S01]  /*47a90*/  LDL R5, [R1+0x34d8] ;  /* 0x0034d80001057983 */ /* 0x000ea20000100800 */
[----:B0-----:R-:W2:Y:S01]  /*47aa0*/  LDL R11, [R1+0x3518] ;  /* 0x00351800010b7983 */ /* 0x001ea20000100800 */
[----:B------:R-:W-:Y:S03]  /*47ab0*/  STL [R1+0x1734], R51 ;  /* 0x0017343301007387 */ /* 0x000fe60000100800 */
[----:B------:R-:W0:Y:S04]  /*47ac0*/  S2R R60, SR_TID.X ;  /* 0x00000000003c7919 */ /* 0x000e280000002100 */
[----:B---3--:R-:W-:Y:S01]  /*47ad0*/  STL [R1+0x1700], R3 ;  /* 0x0017000301007387 */ /* 0x008fe20000100800 */
[----:B------:R-:W-:Y:S02]  /*47ae0*/  STL [R1+0x172c], R46 ;  /* 0x00172c2e01007387 */ /* 0x000fe40000100800 */
[----:B------:R-:W3:Y:S02]  /*47af0*/  LDL R12, [R1+0x3514] ;  /* 0x00351400010c7983 */ /* 0x000ee40000100800 */
[----:B------:R-:W3:Y:S01]  /*47b00*/  LDL R9, [R1+0x34dc] ;  /* 0x0034dc0001097983 */ /* 0x000ee20000100800 */
[----:B------:R-:W-:Y:S01]  /*47b10*/  STL [R1+0x1728], R43 ;  /* 0x0017282b01007387 */ /* 0x000fe20000100800 */
[----:B------:R1:W-:Y:S03]  /*47b20*/  STL [R1+0x1704], R6 ;  /* 0x0017040601007387 */ /* 0x0003e60000100800 */
[----:B-1----:R-:W3:Y:S01]  /*47b30*/  LDL R6, [R1+0x34d4] ;  /* 0x0034d40001067983 */ /* 0x002ee20000100800 */
[----:B------:R-:W-:Y:S01]  /*47b40*/  ISETP.GT.AND P0, PT, R4, 0x7b, PT ;  /* 0x0000007b0400780c */ /* 0x000fe20003f04270 */
[----:B------:R-:W3:Y:S02]  /*47b50*/  LDL.LU R43, [R1+0x248] ;  /* 0x00024800012b7983 */ /* 0x000ee40000300800 */
[----:B------:R-:W3:Y:S01]  /*47b60*/  LDL.LU R44, [R1+0x244] ;  /* 0x00024400012c7983 */ /* 0x000ee20000300800 */
[----:B------:R-:W3:Y:S01]  /*47b70*/  LDL.LU R45, [R1+0x228] ;  /* 0x00022800012d7983 */ /* 0x000ee20000300800 */
[----:B0-----:R-:W-:Y:S01]  /*47b80*/  LOP3.LUT R60, R60, 0x1f, RZ, 0xc0, !PT ;  /* 0x0000001f3c3c7812 */ /* 0x001fe200078ec0ff */
[----:B------:R-:W3:Y:S02]  /*47b90*/  LDL.LU R46, [R1+0x224] ;  /* 0x00022400012e7983 */ /* 0x000ee40000300800 */
[----:B------:R-:W3:Y:S01]  /*47ba0*/  LDL.LU R47, [R1+0x208] ;  /* 0x00020800012f7983 */ /* 0x000ee20000300800 */
[----:B------:R-:W3:Y:S01]  /*47bb0*/  LDL.LU R58, [R1+0x204] ;  /* 0x00020400013a7983 */ /* 0x000ee20000300800 */
[----:B------:R-:W-:Y:S01]  /*47bc0*/  PRMT R31, RZ, 0x7610, R31 ;  /* 0x00007610ff1f7816 */ /* 0x000fe2000000001f */
[----:B------:R-:W3:Y:S01]  /*47bd0*/  LDL.LU R48, [R1+0x1e8] ;  /* 0x0001e80001307983 */ /* 0x000ee20000300800 */
[----:B------:R-:W-:Y:S01]  /*47be0*/  LOP3.LUT R3, R60, 0x20, RZ, 0xfc, !PT ;  /* 0x000000203c037812 */ /* 0x000fe200078efcff */
[----:B------:R-:W3:Y:S01]  /*47bf0*/  LDL.LU R51, [R1+0x1e4] ;  /* 0x0001e40001337983 */ /* 0x000ee20000300800 */
[----:B------:R-:W3:Y:S02]  /*47c00*/  LDL.LU R52, [R1+0x1c8] ;  /* 0x0001c80001347983 */ /* 0x000ee40000300800 */
[----:B------:R-:W3:Y:S02]  /*47c10*/  LDL.LU R55, [R1+0x1c4] ;  /* 0x0001c40001377983 */ /* 0x000ee40000300800 */
[----:B------:R-:W3:Y:S01]  /*47c20*/  LDL.LU R56, [R1+0x1b0] ;  /* 0x0001b00001387983 */ /* 0x000ee20000300800 */
[----:B------:R-:W-:Y:S01]  /*47c30*/  ISETP.GE.AND P3, PT, R3, R4, PT ;  /* 0x000000040300720c */ /* 0x000fe20003f66270 */
[----:B------:R-:W3:Y:S01]  /*47c40*/  LDL.LU R59, [R1+0x1ac] ;  /* 0x0001ac00013b7983 */ /* 0x000ee20000300800 */
[----:B------:R-:W3:Y:S03]  /*47c50*/  LDL.LU R3, [R1+0x198] ;  /* 0x0001980001037983 */ /* 0x000ee60000300800 */
[----:B------:R-:W0:Y:S01]  /*47c60*/  S2R R61, SR_TID.X ;  /* 0x00000000003d7919 */ /* 0x000e220000002100 */
[----:B------:R-:W-:-:S02]  /*47c70*/  ISETP.GT.AND P1, PT, R4, 0x7f, PT ;  /* 0x0000007f0400780c */ /* 0x000fc40003f24270 */
[----:B------:R-:W-:Y:S02]  /*47c80*/  PRMT R10, RZ, 0x7610, R10 ;  /* 0x00007610ff0a7816 */ /* 0x000fe4000000000a */
[----:B------:R-:W-:Y:S01]  /*47c90*/  PRMT R7, RZ, 0x7610, R7 ;  /* 0x00007610ff077816 */ /* 0x000fe20000000007 */
[----:B------:R-:W1:Y:S04]  /*47ca0*/  S2R R0, SR_TID.X ;  /* 0x0000000000007919 */ /* 0x000e680000002100 */
[----:B------:R-:W3:Y:S01]  /*47cb0*/  LDL.LU R60, [R1+0x194] ;  /* 0x00019400013c7983 */ /* 0x000ee20000300800 */
[----:B----4-:R-:W-:Y:S02]  /*47cc0*/  @P0 IMAD.MOV.U32 R28, RZ, RZ, R32 ;  /* 0x000000ffff1c0224 */ /* 0x010fe400078e0020 */
[----:B------:R-:W-:-:S05]  /*47cd0*/  @P0 IMAD.MOV.U32 R29, RZ, RZ, R37 ;  /* 0x000000ffff1d0224 */ /* 0x000fca00078e0025 */
[----:B------:R2:W4:Y:S01]  /*47ce0*/  @P0 LDG.E.U16 R31, [R28.64] ;  /* 0x000000041c1f0981 */ /* 0x000522000c1e1500 */
[C---:B0-----:R-:W-:Y:S01]  /*47cf0*/  LOP3.LUT R2, R61.reuse, 0x1f, RZ, 0xc0, !PT ;  /* 0x0000001f3d027812 */ /* 0x041fe200078ec0ff */
[----:B------:R-:W-:Y:S02]  /*47d00*/  LOP3.LUT R61, R61, 0x1f, RZ, 0xc0, !PT ;  /* 0x0000001f3d3d7812 */ /* 0x000fe400078ec0ff */
[----:B--2---:R-:W-:Y:S02]  /*47d10*/  @P0 IMAD.MOV.U32 R28, RZ, RZ, R11 ;  /* 0x000000ffff1c0224 */ /* 0x004fe400078e000b */
[C---:B------:R-:W-:Y:S02]  /*47d20*/  LOP3.LUT R42, R61.reuse, 0x60, RZ, 0xfc, !PT ;  /* 0x000000603d2a7812 */ /* 0x040fe400078efcff */
[----:B------:R-:W-:Y:S02]  /*47d30*/  LOP3.LUT R38, R61, 0x40, RZ, 0xfc, !PT ;  /* 0x000000403d267812 */ /* 0x000fe400078efcff */
[----:B------:R-:W-:-:S02]  /*47d40*/  ISETP.GE.AND P2, PT, R2, R4, PT ;  /* 0x000000040200720c */ /* 0x000fc40003f46270 */
[----:B-1----:R-:W-:Y:S02]  /*47d50*/  LOP3.LUT R0, R0, 0x1f, RZ, 0xc0, !PT ;  /* 0x0000001f00007812 */ /* 0x002fe400078ec0ff */
[-C--:B------:R-:W-:Y:S02]  /*47d60*/  ISETP.GE.AND P5, PT, R42, R4.reuse, PT ;  /* 0x000000042a00720c */ /* 0x080fe40003fa6270 */
[----:B------:R-:W-:Y:S01]  /*47d70*/  ISETP.GE.AND P4, PT, R38, R4, PT ;  /* 0x000000042600720c */ /* 0x000fe20003f86270 */
[----:B------:R-:W-:Y:S01]  /*47d80*/  PRMT R4, RZ, 0x7610, R4 ;  /* 0x00007610ff047816 */ /* 0x000fe20000000004 */
[----:B------:R-:W2:Y:S01]  /*47d90*/  LDL.LU R61, [R1+0x180] ;  /* 0x00018000013d7983 */ /* 0x000ea20000300800 */
[----:B---3--:R-:W-:-:S05]  /*47da0*/  @P0 IMAD.MOV.U32 R29, RZ, RZ, R12 ;  /* 0x000000ffff1d0224 */ /* 0x008fca00078e000c */
[----:B------:R0:W3:Y:S02]  /*47db0*/  @P0 LDG.E.U16 R10, [R28.64] ;  /* 0x000000041c0a0981 */ /* 0x0000e4000c1e1500 */
[----:B0-----:R-:W-:Y:S02]  /*47dc0*/  @P1 IMAD.MOV.U32 R28, RZ, RZ, R8 ;  /* 0x000000ffff1c1224 */ /* 0x001fe400078e0008 */
[----:B------:R-:W-:-:S05]  /*47dd0*/  @P1 IMAD.MOV.U32 R29, RZ, RZ, R9 ;  /* 0x000000ffff1d1224 */ /* 0x000fca00078e0009 */
[----:B------:R0:W2:Y:S02]  /*47de0*/  @P1 LDG.E.U16 R7, [R28.64] ;  /* 0x000000041c071981 */ /* 0x0000a4000c1e1500 */
[----:B0-----:R-:W-:Y:S02]  /*47df0*/  @P1 IMAD.MOV.U32 R28, RZ, RZ, R5 ;  /* 0x000000ffff1c1224 */ /* 0x001fe400078e0005 */
[----:B------:R-:W-:-:S05]  /*47e00*/  @P1 IMAD.MOV.U32 R29, RZ, RZ, R6 ;  /* 0x000000ffff1d1224 */ /* 0x000fca00078e0006 */
[----:B------:R0:W2:Y:S01]  /*47e10*/  @P1 LDG.E.U16 R4, [R28.64] ;  /* 0x000000041c041981 */ /* 0x0000a2000c1e1500 */
[----:B------:R-:W-:Y:S02]  /*47e20*/  BAR.SYNC.DEFER_BLOCKING 0x0 ;  /* 0x0000000000007b1d */ /* 0x000fe40000010000 */
[----:B------:R-:W-:-:S04]  /*47e30*/  IMAD.SHL.U32 R0, R0, 0x2, RZ ;  /* 0x0000000200007824 */ /* 0x000fc800078e00ff */
[----:B------:R-:W-:Y:S01]  /*47e40*/  STL [R1+0x529c], R28 ;  /* 0x00529c1c01007387 */ /* 0x000fe20000100800 */
[----:B------:R-:W-:Y:S03]  /*47e50*/  STL [R1+0x5298], R29 ;  /* 0x0052981d01007387 */ /* 0x000fe60000100800 */
[----:B------:R1:W-:Y:S04]  /*47e60*/  STS.U16 [R0+0x10640], R48 ;  /* 0x0106403000007388 */ /* 0x0003e80000000400 */
[----:B------:R0:W-:Y:S04]  /*47e70*/  STS.U16 [R0+0x10600], R51 ;  /* 0x0106003300007388 */ /* 0x0001e80000000400 */
[----:B------:R0:W-:Y:S04]  /*47e80*/  STS.U16 [R0+0x10800], R52 ;  /* 0x0108003400007388 */ /* 0x0001e80000000400 */
[----:B------:R0:W-:Y:S04]  /*47e90*/  STS.U16 [R0+0x10840], R55 ;  /* 0x0108403700007388 */ /* 0x0001e80000000400 */
[----:B------:R0:W-:Y:S04]  /*47ea0*/  STS.U16 [R0+0x10a40], R56 ;  /* 0x010a403800007388 */ /* 0x0001e80000000400 */
[----:B------:R4:W-:Y:S04]  /*47eb0*/  STS.U16 [R0+0x10a00], R59 ;  /* 0x010a003b00007388 */ /* 0x0009e80000000400 */
[----:B-1----:R-:W2:Y:S01]  /*47ec0*/  LDL.LU R48, [R1+0x17c] ;  /* 0x00017c0001307983 */ /* 0x002ea20000300800 */
[----:B0-----:R-:W2:Y:S02]  /*47ed0*/  LDL.LU R51, [R1+0x168] ;  /* 0x0001680001337983 */ /* 0x001ea40000300800 */
[----:B------:R-:W2:Y:S02]  /*47ee0*/  LDL.LU R52, [R1+0x164] ;  /* 0x0001640001347983 */ /* 0x000ea40000300800 */
[----:B------:R-:W2:Y:S01]  /*47ef0*/  LDL.LU R55, [R1+0x150] ;  /* 0x0001500001377983 */ /* 0x000ea20000300800 */
[----:B------:R-:W2:Y:S04]  /*47f00*/  LDL.LU R56, [R1+0x14c] ;  /* 0x00014c0001387983 */ /* 0x000ea80000300800 */
[----:B------:R0:W-:Y:S04]  /*47f10*/  STS.U16 [R0+0x10c00], R3 ;  /* 0x010c000300007388 */ /* 0x0001e80000000400 */
[----:B----4-:R-:W-:Y:S01]  /*47f20*/  STL [R1+0x16e4], R31 ;  /* 0x0016e41f01007387 */ /* 0x010fe20000100800 */
[----:B------:R-:W4:Y:S02]  /*47f30*/  LDL.LU R59, [R1+0x138] ;  /* 0x00013800013b7983 */ /* 0x000f240000300800 */
[----:B0-----:R-:W4:Y:S02]  /*47f40*/  LDL.LU R3, [R1+0x134] ;  /* 0x0001340001037983 */ /* 0x001f240000300800 */
[----:B------:R-:W4:Y:S01]  /*47f50*/  LDL.LU R29, [R1+0x120] ;  /* 0x00012000011d7983 */ /* 0x000f220000300800 */
[----:B------:R-:W4:Y:S04]  /*47f60*/  LDL.LU R28, [R1+0x11c] ;  /* 0x00011c00011c7983 */ /* 0x000f280000300800 */
[----:B------:R-:W-:Y:S04]  /*47f70*/  STS.U16 [R0+0x10000], R43 ;  /* 0x0100002b00007388 */ /* 0x000fe80000000400 */
[----:B------:R-:W-:Y:S04]  /*47f80*/  STS.U16 [R0+0x10040], R44 ;  /* 0x0100402c00007388 */ /* 0x000fe80000000400 */
[----:B------:R-:W-:Y:S04]  /*47f90*/  STS.U16 [R0+0x10240], R45 ;  /* 0x0102402d00007388 */ /* 0x000fe80000000400 */
[----:B------:R-:W-:Y:S04]  /*47fa0*/  STS.U16 [R0+0x10200], R46 ;  /* 0x0102002e00007388 */ /* 0x000fe80000000400 */
[----:B------:R-:W-:Y:S04]  /*47fb0*/  STS.U16 [R0+0x10400], R47 ;  /* 0x0104002f00007388 */ /* 0x000fe80000000400 */
[----:B------:R-:W-:Y:S04]  /*47fc0*/  STS.U16 [R0+0x10440], R58 ;  /* 0x0104403a00007388 */ /* 0x000fe80000000400 */
[----:B------:R-:W-:Y:S04]  /*47fd0*/  STS.U16 [R0+0x10c40], R60 ;  /* 0x010c403c00007388 */ /* 0x000fe80000000400 */
[----:B---3--:R-:W-:Y:S04]  /*47fe0*/  STL [R1+0x16dc], R10 ;  /* 0x0016dc0a01007387 */ /* 0x008fe80000100800 */
[----:B--2---:R-:W-:Y:S04]  /*47ff0*/  STS.U16 [R0+0x10e40], R61 ;  /* 0x010e403d00007388 */ /* 0x004fe80000000400 */
[----:B------:R0:W-:Y:S04]  /*48000*/  STL [R1+0x16cc], R4 ;  /* 0x0016cc0401007387 */ /* 0x0001e80000100800 */
[----:B0-----:R-:W2:Y:S01]  /*48010*/  LDL.LU R4, [R1+0x108] ;  /* 0x0001080001047983 */ /* 0x001ea20000300800 */
[----:B------:R0:W-:Y:S02]  /*48020*/  STL [R1+0x16d0], R7 ;  /* 0x0016d00701007387 */ /* 0x0001e40000100800 */
[----:B------:R-:W3:Y:S02]  /*48030*/  LDL.LU R5, [R1+0x104] ;  /* 0x0001040001057983 */ /* 0x000ee40000300800 */
[----:B------:R-:W2:Y:S01]  /*48040*/  LDL.LU R6, [R1+0xf0] ;  /* 0x0000f00001067983 */ /* 0x000ea20000300800 */
[----:B0-----:R-:W2:Y:S01]  /*48050*/  LDL.LU R7, [R1+0xec] ;  /* 0x0000ec0001077983 */ /* 0x001ea20000300800 */
[----:B------:R-:W2:Y:S02]  /*48060*/  LDL.LU R8, [R1+0xd8] ;  /* 0x0000d80001087983 */ /* 0x000ea40000300800 */
[----:B------:R-:W2:Y:S02]  /*48070*/  LDL.LU R9, [R1+0xd4] ;  /* 0x0000d40001097983 */ /* 0x000ea40000300800 */
[----:B------:R-:W2:Y:S01]  /*48080*/  LDL.LU R10, [R1+0xc0] ;  /* 0x0000c000010a7983 */ /* 0x000ea20000300800 */
[----:B------:R-:W2:Y:S01]  /*48090*/  LDL.LU R11, [R1+0xbc] ;  /* 0x0000bc00010b7983 */ /* 0x000ea20000300800 */
[----:B------:R-:W2:Y:S02]  /*480a0*/  LDL.LU R12, [R1+0xa8] ;  /* 0x0000a800010c7983 */ /* 0x000ea40000300800 */
[----:B------:R-:W2:Y:S02]  /*480b0*/  LDL.LU R31, [R1+0xa4] ;  /* 0x0000a400011f7983 */ /* 0x000ea40000300800 */
[----:B------:R-:W2:Y:S01]  /*480c0*/  LDL.LU R32, [R1+0x90] ;  /* 0x0000900001207983 */ /* 0x000ea20000300800 */
[----:B------:R-:W3:Y:S01]  /*480d0*/  LDL.LU R37, [R1+0x8c] ;  /* 0x00008c0001257983 */ /* 0x000ee20000300800 */
[----:B------:R-:W3:Y:S02]  /*480e0*/  LDL.LU R38, [R1+0x78] ;  /* 0x0000780001267983 */ /* 0x000ee40000300800 */
[----:B------:R-:W3:Y:S02]  /*480f0*/  LDL.LU R42, [R1+0x74] ;  /* 0x00007400012a7983 */ /* 0x000ee40000300800 */
[----:B------:R-:W3:Y:S01]  /*48100*/  LDL.LU R43, [R1+0x60] ;  /* 0x00006000012b7983 */ /* 0x000ee20000300800 */
[----:B------:R-:W3:Y:S01]  /*48110*/  LDL.LU R44, [R1+0x5c] ;  /* 0x00005c00012c7983 */ /* 0x000ee20000300800 */
[----:B------:R-:W3:Y:S02]  /*48120*/  LDL.LU R45, [R1+0x48] ;  /* 0x00004800012d7983 */ /* 0x000ee40000300800 */
[----:B------:R-:W3:Y:S02]  /*48130*/  LDL.LU R46, [R1+0x44] ;  /* 0x00004400012e7983 */ /* 0x000ee40000300800 */
[----:B------:R-:W3:Y:S01]  /*48140*/  LDL.LU R47, [R1+0x30] ;  /* 0x00003000012f7983 */ /* 0x000ee20000300800 */
[----:B------:R-:W3:Y:S01]  /*48150*/  LDL.LU R58, [R1+0x2c] ;  /* 0x00002c00013a7983 */ /* 0x000ee20000300800 */
[----:B------:R-:W3:Y:S02]  /*48160*/  LDL.LU R60, [R1+0x18] ;  /* 0x00001800013c7983 */ /* 0x000ee40000300800 */
[----:B------:R-:W3:Y:S01]  /*48170*/  LDL.LU R61, [R1+0x14] ;  /* 0x00001400013d7983 */ /* 0x000ee20000300800 */
[----:B------:R0:W-:Y:S04]  /*48180*/  STS.U16 [R0+0x10e00], R48 ;  /* 0x010e003000007388 */ /* 0x0001e80000000400 */
[----:B------:R1:W-:Y:S04]  /*48190*/  STS.U16 [R0+0x11000], R51 ;  /* 0x0110003300007388 */ /* 0x0003e80000000400 */
[----:B------:R1:W-:Y:S04]  /*481a0*/  STS.U16 [R0+0x11040], R52 ;  /* 0x0110403400007388 */ /* 0x0003e80000000400 */
[----:B------:R1:W-:Y:S04]  /*481b0*/  STS.U16 [R0+0x11240], R55 ;  /* 0x0112403700007388 */ /* 0x0003e80000000400 */
[----:B------:R1:W-:Y:S04]  /*481c0*/  STS.U16 [R0+0x11200], R56 ;  /* 0x0112003800007388 */ /* 0x0003e80000000400 */
[----:B0-----:R-:W3:Y:S01]  /*481d0*/  LDL.LU R48, [R1+0x5334] ;  /* 0x0053340001307983 */ /* 0x001ee20000300800 */
[----:B-1----:R-:W3:Y:S02]  /*481e0*/  LDL.LU R51, [R1+0x5330] ;  /* 0x0053300001337983 */ /* 0x002ee40000300800 */
[----:B------:R-:W3:Y:S02]  /*481f0*/  LDL.LU R52, [R1+0x532c] ;  /* 0x00532c0001347983 */ /* 0x000ee40000300800 */
[----:B------:R-:W3:Y:S01]  /*48200*/  LDL.LU R55, [R1+0x5328] ;  /* 0x0053280001377983 */ /* 0x000ee20000300800 */
[----:B------:R-:W3:Y:S04]  /*48210*/  LDL.LU R56, [R1+0x5324] ;  /* 0x0053240001387983 */ /* 0x000ee80000300800 */
[----:B----4-:R0:W-:Y:S04]  /*48220*/  STS.U16 [R0+0x11400], R59 ;  /* 0x0114003b00007388 */ /* 0x0101e80000000400 */
[----:B------:R1:W-:Y:S04]  /*48230*/  STS.U16 [R0+0x11440], R3 ;  /* 0x0114400300007388 */ /* 0x0003e80000000400 */
[----:B0-----:R-:W4:Y:S01]  /*48240*/  LDL.LU R59, [R1+0x5320] ;  /* 0x00532000013b7983 */ /* 0x001f220000300800 */
[----:B-1----:R-:W4:Y:S03]  /*48250*/  LDL.LU R3, [R1+0x531c] ;  /* 0x00531c0001037983 */ /* 0x002f260000300800 */
[----:B--2---:R0:W-:Y:S04]  /*48260*/  STS.U16 [R0+0x12240], R32 ;  /* 0x0122402000007388 */ /* 0x0041e80000000400 */
[----:B---3--:R1:W-:Y:S04]  /*48270*/  STS.U16 [R0+0x12200], R37 ;  /* 0x0122002500007388 */ /* 0x0083e80000000400 */
[----:B------:R2:W-:Y:S04]  /*48280*/  STS.U16 [R0+0x12400], R38 ;  /* 0x0124002600007388 */ /* 0x0005e80000000400 */
[----:B------:R3:W-:Y:S04]  /*48290*/  STS.U16 [R0+0x12440], R42 ;  /* 0x0124402a00007388 */ /* 0x0007e80000000400 */
[----:B------:R3:W-:Y:S04]  /*482a0*/  STS.U16 [R0+0x12640], R43 ;  /* 0x0126402b00007388 */ /* 0x0007e80000000400 */
[----:B------:R3:W-:Y:S04]  /*482b0*/  STS.U16 [R0+0x12600], R44 ;  /* 0x0126002c00007388 */ /* 0x0007e80000000400 */
[----:B0-----:R-:W4:Y:S04]  /*482c0*/  LDL.LU R32, [R1+0x240] ;  /* 0x0002400001207983 */ /* 0x001f280000300800 */
[----:B-1----:R-:W4:Y:S01]  /*482d0*/  LDL.LU R37, [R1+0x23c] ;  /* 0x00023c0001257983 */ /* 0x002f220000300800 */
[----:B--2---:R-:W2:Y:S02]  /*482e0*/  LDL.LU R38, [R1+0x220] ;  /* 0x0002200001267983 */ /* 0x004ea40000300800 */
[----:B---3--:R-:W3:Y:S01]  /*482f0*/  LDL.LU R42, [R1+0x21c] ;  /* 0x00021c00012a7983 */ /* 0x008ee20000300800 */
[----:B------:R-:W3:Y:S04]  /*48300*/  LDL.LU R43, [R1+0x200] ;  /* 0x00020000012b7983 */ /* 0x000ee80000300800 */
[----:B------:R0:W-:Y:S01]  /*48310*/  STS.U16 [R0+0x12800], R45 ;  /* 0x0128002d00007388 */ /* 0x0001e20000000400 */
[----:B------:R-:W3:Y:S03]  /*48320*/  LDL.LU R44, [R1+0x1fc] ;  /* 0x0001fc00012c7983 */ /* 0x000ee60000300800 */
[----:B------:R1:W-:Y:S04]  /*48330*/  STS.U16 [R0+0x12840], R46 ;  /* 0x0128402e00007388 */ /* 0x0003e80000000400 */
[----:B------:R1:W-:Y:S04]  /*48340*/  STS.U16 [R0+0x12a40], R47 ;  /* 0x012a402f00007388 */ /* 0x0003e80000000400 */
[----:B------:R1:W-:Y:S04]  /*48350*/  STS.U16 [R0+0x12a00], R58 ;  /* 0x012a003a00007388 */ /* 0x0003e80000000400 */
[----:B------:R1:W-:Y:S04]  /*48360*/  STS.U16 [R0+0x12c00], R60 ;  /* 0x012c003c00007388 */ /* 0x0003e80000000400 */
[----:B0-----:R-:W3:Y:S01]  /*48370*/  LDL.LU R45, [R1+0x1e0] ;  /* 0x0001e000012d7983 */ /* 0x001ee20000300800 */
[----:B-1----:R-:W3:Y:S02]  /*48380*/  LDL.LU R46, [R1+0x1dc] ;  /* 0x0001dc00012e7983 */ /* 0x002ee40000300800 */
[----:B------:R-:W3:Y:S01]  /*48390*/  LDL.LU R47, [R1+0x1c0] ;  /* 0x0001c000012f7983 */ /* 0x000ee20000300800 */
[----:B------:R-:W3:Y:S01]  /*483a0*/  LDL.LU R58, [R1+0x1bc] ;  /* 0x0001bc00013a7983 */ /* 0x000ee20000300800 */
[----:B------:R-:W3:Y:S03]  /*483b0*/  LDL.LU R60, [R1+0x1a8] ;  /* 0x0001a800013c7983 */ /* 0x000ee60000300800 */
[----:B------:R-:W-:Y:S04]  /*483c0*/  STS.U16 [R0+0x12c40], R61 ;  /* 0x012c403d00007388 */ /* 0x000fe80000000400 */
[----:B----4-:R0:W-:Y:S04]  /*483d0*/  STS.U16 [R0+0x12e40], R3 ;  /* 0x012e400300007388 */ /* 0x0101e80000000400 */
[----:B0-----:R-:W4:Y:S01]  /*483e0*/  LDL.LU R3, [R1+0x1a4] ;  /* 0x0001a40001037983 */ /* 0x001f220000300800 */
[----:B------:R-:W4:Y:S03]  /*483f0*/  LDL.LU R61, [R1+0x190] ;  /* 0x00019000013d7983 */ /* 0x000f260000300800 */
[----:B------:R0:W-:Y:S04]  /*48400*/  STS.U16 [R0+0x11800], R4 ;  /* 0x0118000400007388 */ /* 0x0001e80000000400 */
[----:B------:R-:W-:Y:S04]  /*48410*/  STS.U16 [R0+0x11640], R29 ;  /* 0x0116401d00007388 */ /* 0x000fe80000000400 */
[----:B------:R-:W-:Y:S04]  /*48420*/  STS.U16 [R0+0x11600], R28 ;  /* 0x0116001c00007388 */ /* 0x000fe80000000400 */
[----:B------:R-:W-:Y:S04]  /*48430*/  STS.U16 [R0+0x11840], R5 ;  /* 0x0118400500007388 */ /* 0x000fe80000000400 */
[----:B------:R-:W-:Y:S04]  /*48440*/  STS.U16 [R0+0x11a40], R6 ;  /* 0x011a400600007388 */ /* 0x000fe80000000400 */
[----:B------:R-:W-:Y:S04]  /*48450*/  STS.U16 [R0+0x11a00], R7 ;  /* 0x011a000700007388 */ /* 0x000fe80000000400 */
[----:B------:R-:W-:Y:S01]  /*48460*/  STS.U16 [R0+0x11c00], R8 ;  /* 0x011c000800007388 */ /* 0x000fe20000000400 */
[----:B0-----:R-:W-:-:S03]  /*48470*/  LOP3.LUT R4, R0, 0x10, RZ, 0x3c, !PT ;  /* 0x0000001000047812 */ /* 0x001fc600078e3cff */
[----:B------:R-:W-:Y:S04]  /*48480*/  STS.U16 [R0+0x11c40], R9 ;  /* 0x011c400900007388 */ /* 0x000fe80000000400 */
[----:B------:R-:W-:Y:S04]  /*48490*/  STS.U16 [R0+0x11e40], R10 ;  /* 0x011e400a00007388 */ /* 0x000fe80000000400 */
[----:B------:R-:W-:Y:S04]  /*484a0*/  STS.U16 [R0+0x11e00], R11 ;  /* 0x011e000b00007388 */ /* 0x000fe80000000400 */
[----:B------:R-:W-:Y:S04]  /*484b0*/  STS.U16 [R0+0x12000], R12 ;  /* 0x0120000c00007388 */ /* 0x000fe80000000400 */
[----:B------:R-:W-:Y:S04]  /*484c0*/  STS.U16 [R0+0x12040], R31 ;  /* 0x0120401f00007388 */ /* 0x000fe80000000400 */
[----:B------:R-:W-:Y:S04]  /*484d0*/  STS.U16 [R0+0x12e00], R59 ;  /* 0x012e003b00007388 */ /* 0x000fe80000000400 */
[----:B------:R-:W-:Y:S04]  /*484e0*/  STL [R1+0x52a0], R59 ;  /* 0x0052a03b01007387 */ /* 0x000fe80000100800 */
[----:B------:R-:W-:Y:S04]  /*484f0*/  STS.U16 [R0+0x13000], R56 ;  /* 0x0130003800007388 */ /* 0x000fe80000000400 */
        /* <DEDUP_REMOVED lines=14> */
[----:B------:R-:W-:Y:S01]  /*485e0*/  STS.U16 [R0+0x13e00], R21 ;  /* 0x013e001500007388 */ /* 0x000fe20000000400 */
[----:B------:R-:W-:Y:S02]  /*485f0*/  STL [R1+0x4488], R56 ;  /* 0x0044883801007387 */ /* 0x000fe40000100800 */
[----:B------:R-:W-:Y:S02]  /*48600*/  STL [R1+0x448c], R56 ;  /* 0x00448c3801007387 */ /* 0x000fe40000100800 */
[----:B------:R-:W-:Y:S01]  /*48610*/  STL [R1+0x4490], R56 ;  /* 0x0044903801007387 */ /* 0x000fe20000100800 */
[----:B------:R-:W-:Y:S01]  /*48620*/  STL [R1+0x52a4], R56 ;  /* 0x0052a43801007387 */ /* 0x000fe20000100800 */
[----:B------:R-:W-:Y:S02]  /*48630*/  STL [R1+0x52a8], R55 ;  /* 0x0052a83701007387 */ /* 0x000fe40000100800 */
[----:B------:R-:W-:Y:S02]  /*48640*/  STL [R1+0x4494], R52 ;  /* 0x0044943401007387 */ /* 0x000fe40000100800 */
[----:B------:R-:W-:Y:S01]  /*48650*/  STL [R1+0x52ac], R52 ;  /* 0x0052ac3401007387 */ /* 0x000fe20000100800 */
[----:B------:R-:W-:Y:S01]  /*48660*/  STL [R1+0x5304], R51 ;  /* 0x0053043301007387 */ /* 0x000fe20000100800 */
[----:B------:R-:W-:Y:S02]  /*48670*/  STL [R1+0x4498], R48 ;  /* 0x0044983001007387 */ /* 0x000fe40000100800 */
[----:B------:R-:W-:Y:S02]  /*48680*/  STL [R1+0x5308], R48 ;  /* 0x0053083001007387 */ /* 0x000fe40000100800 */
[----:B------:R-:W-:Y:S01]  /*48690*/  STL [R1+0x530c], R41 ;  /* 0x00530c2901007387 */ /* 0x000fe20000100800 */
[----:B------:R-:W-:Y:S01]  /*486a0*/  STS.U16 [R4+0x10080], R32 ;  /* 0x0100802004007388 */ /* 0x000fe20000000400 */
[----:B------:R-:W-:Y:S02]  /*486b0*/  STS.U16 [R4+0x100c0], R37 ;  /* 0x0100c02504007388 */ /* 0x000fe40000000400 */
[----:B--2---:R-:W-:Y:S02]  /*486c0*/  STS.U16 [R4+0x102c0], R38 ;  /* 0x0102c02604007388 */ /* 0x004fe40000000400 */
[----:B---3--:R-:W-:Y:S01]  /*486d0*/  STS.U16 [R4+0x10280], R42 ;  /* 0x0102802a04007388 */ /* 0x008fe20000000400 */
[----:B------:R-:W-:Y:S01]  /*486e0*/  STS.U16 [R4+0x10480], R43 ;  /* 0x0104802b04007388 */ /* 0x000fe20000000400 */
[----:B------:R-:W-:Y:S03]  /*486f0*/  STS.U16 [R4+0x104c0], R44 ;  /* 0x0104c02c04007388 */ /* 0x000fe60000000400 */
[----:B------:R-:W-:Y:S01]  /*48700*/  STS.U16 [R4+0x106c0], R45 ;  /* 0x0106c02d04007388 */ /* 0x000fe20000000400 */
[----:B------:R-:W-:Y:S02]  /*48710*/  STS.U16 [R4+0x10680], R46 ;  /* 0x0106802e04007388 */ /* 0x000fe40000000400 */
[----:B------:R-:W-:Y:S01]  /*48720*/  STS.U16 [R4+0x10880], R47 ;  /* 0x0108802f04007388 */ /* 0x000fe20000000400 */
[----:B------:R0:W-:Y:S01]  /*48730*/  STS.U16 [R4+0x108c0], R58 ;  /* 0x0108c03a04007388 */ /* 0x0001e20000000400 */
[----:B------:R-:W-:Y:S03]  /*48740*/  STS.U16 [R4+0x10ac0], R60 ;  /* 0x010ac03c04007388 */ /* 0x000fe60000000400 */
[----:B0-----:R-:W2:Y:S04]  /*48750*/  LDL.LU R58, [R1+0x18c] ;  /* 0x00018c00013a7983 */ /* 0x001ea80000300800 */
[----:B----4-:R0:W-:Y:S01]  /*48760*/  STS.U16 [R4+0x10a80], R3 ;  /* 0x010a800304007388 */ /* 0x0101e20000000400 */
[----:B------:R1:W-:Y:S03]  /*48770*/  STS.U16 [R4+0x10c80], R61 ;  /* 0x010c803d04007388 */ /* 0x0003e60000000400 */
[----:B0-----:R-:W3:Y:S01]  /*48780*/  LDL.LU R3, [R1+0x178] ;  /* 0x0001780001037983 */ /* 0x001ee20000300800 */
[----:B-1----:R-:W4:Y:S02]  /*48790*/  LDL.LU R61, [R1+0x174] ;  /* 0x00017400013d7983 */ /* 0x002f240000300800 */
[----:B------:R-:W4:Y:S02]  /*487a0*/  LDL.LU R41, [R1+0x160] ;  /* 0x0001600001297983 */ /* 0x000f240000300800 */
[----:B------:R-:W4:Y:S01]  /*487b0*/  LDL.LU R48, [R1+0x15c] ;  /* 0x00015c0001307983 */ /* 0x000f220000300800 */
[----:B------:R-:W4:Y:S01]  /*487c0*/  LDL.LU R51, [R1+0x148] ;  /* 0x0001480001337983 */ /* 0x000f220000300800 */
[----:B------:R-:W4:Y:S02]  /*487d0*/  LDL.LU R52, [R1+0x144] ;  /* 0x0001440001347983 */ /* 0x000f240000300800 */
        /* <DEDUP_REMOVED lines=23> */
[----:B------:R-:W4:Y:S03]  /*48950*/  LDL.LU R60, [R1+0x24] ;  /* 0x00002400013c7983 */ /* 0x000f260000300800 */
[----:B--2---:R0:W-:Y:S04]  /*48960*/  STS.U16 [R4+0x10cc0], R58 ;  /* 0x010cc03a04007388 */ /* 0x0041e80000000400 */
[----:B0-----:R-:W2:Y:S04]  /*48970*/  LDL.LU R58, [R1+0x5318] ;  /* 0x00531800013a7983 */ /* 0x001ea80000300800 */
[----:B---3--:R0:W-:Y:S01]  /*48980*/  STS.U16 [R4+0x10ec0], R3 ;  /* 0x010ec00304007388 */ /* 0x0081e20000000400 */
[----:B----4-:R1:W-:Y:S03]  /*48990*/  STS.U16 [R4+0x10e80], R61 ;  /* 0x010e803d04007388 */ /* 0x0103e60000000400 */
[----:B0-----:R-:W3:Y:S04]  /*489a0*/  LDL.LU R3, [R1+0x5314] ;  /* 0x0053140001037983 */ /* 0x001ee80000300800 */
[----:B-1----:R-:W4:Y:S01]  /*489b0*/  LDL.LU R61, [R1+0x5310] ;  /* 0x00531000013d7983 */ /* 0x002f220000300800 */
[----:B------:R-:W-:Y:S02]  /*489c0*/  STS.U16 [R4+0x11080], R41 ;  /* 0x0110802904007388 */ /* 0x000fe40000000400 */
[----:B------:R-:W-:Y:S01]  /*489d0*/  STS.U16 [R4+0x110c0], R48 ;  /* 0x0110c03004007388 */ /* 0x000fe20000000400 */
[----:B------:R-:W-:Y:S01]  /*489e0*/  STS.U16 [R4+0x112c0], R51 ;  /* 0x0112c03304007388 */ /* 0x000fe20000000400 */
[----:B------:R-:W-:Y:S02]  /*489f0*/  STS.U16 [R4+0x11280], R52 ;  /* 0x0112803404007388 */ /* 0x000fe40000000400 */
        /* <DEDUP_REMOVED lines=14> */
[----:B------:R0:W-:Y:S01]  /*48ae0*/  STS.U16 [R4+0x122c0], R32 ;  /* 0x0122c02004007388 */ /* 0x0001e20000000400 */
[----:B------:R1:W-:Y:S02]  /*48af0*/  STS.U16 [R4+0x12280], R37 ;  /* 0x0122802504007388 */ /* 0x0003e40000000400 */
[----:B------:R1:W-:Y:S02]  /*48b00*/  STS.U16 [R4+0x12480], R38 ;  /* 0x0124802604007388 */ /* 0x0003e40000000400 */
[----:B------:R1:W-:Y:S01]  /*48b10*/  STS.U16 [R4+0x124c0], R42 ;  /* 0x0124c02a04007388 */ /* 0x0003e20000000400 */
[----:B------:R1:W-:Y:S01]  /*48b20*/  STS.U16 [R4+0x126c0], R43 ;  /* 0x0126c02b04007388 */ /* 0x0003e20000000400 */
[----:B------:R1:W-:Y:S02]  /*48b30*/  STS.U16 [R4+0x12680], R44 ;  /* 0x0126802c04007388 */ /* 0x0003e40000000400 */
[----:B------:R1:W-:Y:S01]  /*48b40*/  STS.U16 [R4+0x12880], R45 ;  /* 0x0128802d04007388 */ /* 0x0003e20000000400 */
[----:B0-----:R-:W2:Y:S01]  /*48b50*/  LDL.LU R32, [R1+0x238] ;  /* 0x0002380001207983 */ /* 0x001ea20000300800 */
[----:B-1----:R-:W2:Y:S03]  /*48b60*/  LDL.LU R37, [R1+0x234] ;  /* 0x0002340001257983 */ /* 0x002ea60000300800 */
[----:B------:R-:W2:Y:S01]  /*48b70*/  LDL.LU R38, [R1+0x218] ;  /* 0x0002180001267983 */ /* 0x000ea20000300800 */
[----:B------:R-:W2:Y:S03]  /*48b80*/  LDL.LU R42, [R1+0x214] ;  /* 0x00021400012a7983 */ /* 0x000ea60000300800 */
[----:B------:R-:W2:Y:S04]  /*48b90*/  LDL.LU R43, [R1+0x1f8] ;  /* 0x0001f800012b7983 */ /* 0x000ea80000300800 */
[----:B------:R0:W-:Y:S01]  /*48ba0*/  STS.U16 [R4+0x128c0], R46 ;  /* 0x0128c02e04007388 */ /* 0x0001e20000000400 */
[----:B------:R-:W2:Y:S02]  /*48bb0*/  LDL.LU R44, [R1+0x1f4] ;  /* 0x0001f400012c7983 */ /* 0x000ea40000300800 */
[----:B------:R1:W-:Y:S02]  /*48bc0*/  STS.U16 [R4+0x12ac0], R47 ;  /* 0x012ac02f04007388 */ /* 0x0003e40000000400 */
[----:B------:R-:W2:Y:S01]  /*48bd0*/  LDL.LU R45, [R1+0x1d8] ;  /* 0x0001d800012d7983 */ /* 0x000ea20000300800 */
[----:B------:R1:W-:Y:S04]  /*48be0*/  STS.U16 [R4+0x12a80], R60 ;  /* 0x012a803c04007388 */ /* 0x0003e80000000400 */
[----:B0-----:R-:W2:Y:S01]  /*48bf0*/  LDL.LU R46, [R1+0x1d4] ;  /* 0x0001d400012e7983 */ /* 0x001ea20000300800 */
[----:B-1----:R-:W2:Y:S03]  /*48c00*/  LDL.LU R47, [R1+0x1b8] ;  /* 0x0001b800012f7983 */ /* 0x002ea60000300800 */
[----:B------:R-:W2:Y:S04]  /*48c10*/  LDL.LU R60, [R1+0x1b4] ;  /* 0x0001b400013c7983 */ /* 0x000ea80000300800 */
[----:B----4-:R-:W-:Y:S01]  /*48c20*/  STS.U16 [R4+0x12c80], R61 ;  /* 0x012c803d04007388 */ /* 0x010fe20000000400 */
[----:B---3--:R0:W-:Y:S03]  /*48c30*/  STS.U16 [R4+0x12cc0], R3 ;  /* 0x012cc00304007388 */ /* 0x0081e60000000400 */
[----:B0-----:R-:W3:Y:S01]  /*48c40*/  LDL.LU R3, [R1+0x1a0] ;  /* 0x0001a00001037983 */ /* 0x001ee20000300800 */
[----:B------:R-:W4:Y:S02]  /*48c50*/  LDL.LU R61, [R1+0x19c] ;  /* 0x00019c00013d7983 */ /* 0x000f240000300800 */
[----:B--2---:R-:W-:Y:S01]  /*48c60*/  STS.U16 [R4+0x12ec0], R58 ;  /* 0x012ec03a04007388 */ /* 0x004fe20000000400 */
[----:B------:R-:W-:Y:S04]  /*48c70*/  STS.U16 [R4+0x12e80], R57 ;  /* 0x012e803904007388 */ /* 0x000fe80000000400 */
[----:B------:R-:W-:Y:S01]  /*48c80*/  STS.U16 [R4+0x13080], R54 ;  /* 0x0130803604007388 */ /* 0x000fe20000000400 */
[----:B------:R-:W-:Y:S02]  /*48c90*/  STS.U16 [R4+0x130c0], R53 ;  /* 0x0130c03504007388 */ /* 0x000fe40000000400 */
[----:B------:R-:W-:Y:S02]  /*48ca0*/  STS.U16 [R4+0x132c0], R50 ;  /* 0x0132c03204007388 */ /* 0x000fe40000000400 */
[----:B------:R-:W-:Y:S01]  /*48cb0*/  STS.U16 [R4+0x13280], R49 ;  /* 0x0132803104007388 */ /* 0x000fe20000000400 */
[----:B------:R-:W-:Y:S01]  /*48cc0*/  STS.U16 [R4+0x13480], R40 ;  /* 0x0134802804007388 */ /* 0x000fe20000000400 */
[----:B------:R-:W-:Y:S02]  /*48cd0*/  STS.U16 [R4+0x134c0], R39 ;  /* 0x0134c02704007388 */ /* 0x000fe40000000400 */
[----:B------:R-:W-:Y:S01]  /*48ce0*/  STS.U16 [R4+0x136c0], R34 ;  /* 0x0136c02204007388 */ /* 0x000fe20000000400 */
[----:B------:R-:W2:Y:S01]  /*48cf0*/  LDL.LU R41, [R1+0x188] ;  /* 0x0001880001297983 */ /* 0x000ea20000300800 */
[----:B------:R-:W-:Y:S02]  /*48d00*/  STS.U16 [R4+0x13680], R33 ;  /* 0x0136802104007388 */ /* 0x000fe40000000400 */
[----:B------:R-:W2:Y:S02]  /*48d10*/  LDL.LU R48, [R1+0x184] ;  /* 0x0001840001307983 */ /* 0x000ea40000300800 */
[----:B------:R-:W-:Y:S02]  /*48d20*/  STS.U16 [R4+0x13880], R20 ;  /* 0x0138801404007388 */ /* 0x000fe40000000400 */
[----:B------:R-:W-:Y:S01]  /*48d30*/  IMAD.SHL.U32 R52, R2, 0x2, RZ ;  /* 0x0000000202347824 */ /* 0x000fe200078e00ff */
[----:B------:R-:W2:Y:S04]  /*48d40*/  LDL.LU R51, [R1+0x170] ;  /* 0x0001700001337983 */ /* 0x000ea80000300800 */
[----:B------:R-:W-:Y:S01]  /*48d50*/  STS.U16 [R4+0x138c0], R19 ;  /* 0x0138c01304007388 */ /* 0x000fe20000000400 */
[----:B------:R-:W2:Y:S02]  /*48d60*/  LDL.LU R5, [R1+0x16c] ;  /* 0x00016c0001057983 */ /* 0x000ea40000300800 */
[----:B------:R-:W-:Y:S02]  /*48d70*/  STS.U16 [R4+0x13ac0], R18 ;  /* 0x013ac01204007388 */ /* 0x000fe40000000400 */
[----:B------:R-:W2:Y:S01]  /*48d80*/  LDL.LU R6, [R1+0x158] ;  /* 0x0001580001067983 */ /* 0x000ea20000300800 */
[----:B------:R-:W-:Y:S04]  /*48d90*/  STS.U16 [R4+0x13a80], R17 ;  /* 0x013a801104007388 */ /* 0x000fe80000000400 */
[----:B------:R-:W2:Y:S01]  /*48da0*/  LDL.LU R7, [R1+0x154] ;  /* 0x0001540001077983 */ /* 0x000ea20000300800 */
[----:B------:R-:W-:Y:S02]  /*48db0*/  STS.U16 [R4+0x13c80], R16 ;  /* 0x013c801004007388 */ /* 0x000fe40000000400 */
[----:B------:R-:W2:Y:S01]  /*48dc0*/  LDL.LU R8, [R1+0x140] ;  /* 0x0001400001087983 */ /* 0x000ea20000300800 */
[----:B------:R-:W-:Y:S01]  /*48dd0*/  LOP3.LUT R52, R52, 0x20, RZ, 0x3c, !PT ;  /* 0x0000002034347812 */ /* 0x000fe200078e3cff */
[----:B------:R-:W-:Y:S04]  /*48de0*/  STS.U16 [R4+0x13cc0], R15 ;  /* 0x013cc00f04007388 */ /* 0x000fe80000000400 */
[----:B------:R-:W2:Y:S01]  /*48df0*/  LDL.LU R9, [R1+0x13c] ;  /* 0x00013c0001097983 */ /* 0x000ea20000300800 */
[----:B------:R-:W-:Y:S02]  /*48e00*/  STS.U16 [R4+0x13ec0], R14 ;  /* 0x013ec00e04007388 */ /* 0x000fe40000000400 */
[----:B------:R-:W2:Y:S02]  /*48e10*/  LDL.LU R10, [R1+0x128] ;  /* 0x00012800010a7983 */ /* 0x000ea40000300800 */
[----:B------:R0:W-:Y:S01]  /*48e20*/  STS.U16 [R4+0x13e80], R13 ;  /* 0x013e800d04007388 */ /* 0x0001e20000000400 */
[----:B------:R-:W2:Y:S04]  /*48e30*/  LDL.LU R11, [R1+0x124] ;  /* 0x00012400010b7983 */ /* 0x000ea80000300800 */
[----:B------:R1:W-:Y:S01]  /*48e40*/  STS.U16 [R52+0x10100], R32 ;  /* 0x0101002034007388 */ /* 0x0003e20000000400 */
[----:B------:R1:W-:Y:S02]  /*48e50*/  STS.U16 [R52+0x10140], R37 ;  /* 0x0101402534007388 */ /* 0x0003e40000000400 */
[----:B------:R1:W-:Y:S02]  /*48e60*/  STS.U16 [R52+0x10340], R38 ;  /* 0x0103402634007388 */ /* 0x0003e40000000400 */
[----:B------:R1:W-:Y:S01]  /*48e70*/  STS.U16 [R52+0x10300], R42 ;  /* 0x0103002a34007388 */ /* 0x0003e20000000400 */
[----:B0-----:R-:W2:Y:S01]  /*48e80*/  LDL.LU R4, [R1+0x110] ;  /* 0x0001100001047983 */ /* 0x001ea20000300800 */
[----:B------:R-:W2:Y:S02]  /*48e90*/  LDL.LU R12, [R1+0x10c] ;  /* 0x00010c00010c7983 */ /* 0x000ea40000300800 */
[----:B------:R-:W2:Y:S02]  /*48ea0*/  LDL.LU R31, [R1+0xf8] ;  /* 0x0000f800011f7983 */ /* 0x000ea40000300800 */
[----:B-1----:R-:W2:Y:S01]  /*48eb0*/  LDL.LU R32, [R1+0xf4] ;  /* 0x0000f40001207983 */ /* 0x002ea20000300800 */
[----:B------:R-:W2:Y:S01]  /*48ec0*/  LDL.LU R37, [R1+0xe0] ;  /* 0x0000e00001257983 */ /* 0x000ea20000300800 */
[----:B------:R-:W2:Y:S03]  /*48ed0*/  LDL.LU R38, [R1+0xdc] ;  /* 0x0000dc0001267983 */ /* 0x000ea60000300800 */
[----:B------:R0:W-:Y:S01]  /*48ee0*/  STS.U16 [R52+0x10500], R43 ;  /* 0x0105002b34007388 */ /* 0x0001e20000000400 */
[----:B------:R-:W2:Y:S02]  /*48ef0*/  LDL.LU R42, [R1+0xc8] ;  /* 0x0000c800012a7983 */ /* 0x000ea40000300800 */
[----:B------:R1:W-:Y:S02]  /*48f00*/  STS.U16 [R52+0x10540], R44 ;  /* 0x0105402c34007388 */ /* 0x0003e40000000400 */
[----:B------:R1:W-:Y:S01]  /*48f10*/  STS.U16 [R52+0x10740], R45 ;  /* 0x0107402d34007388 */ /* 0x0003e20000000400 */
[----:B------:R1:W-:Y:S01]  /*48f20*/  STS.U16 [R52+0x10700], R46 ;  /* 0x0107002e34007388 */ /* 0x0003e20000000400 */
[----:B------:R1:W-:Y:S02]  /*48f30*/  STS.U16 [R52+0x10900], R47 ;  /* 0x0109002f34007388 */ /* 0x0003e40000000400 */
[----:B------:R1:W-:Y:S01]  /*48f40*/  STS.U16 [R52+0x10940], R60 ;  /* 0x0109403c34007388 */ /* 0x0003e20000000400 */
[----:B0-----:R-:W2:Y:S01]  /*48f50*/  LDL.LU R43, [R1+0xc4] ;  /* 0x0000c400012b7983 */ /* 0x001ea20000300800 */
[----:B-1----:R-:W2:Y:S03]  /*48f60*/  LDL.LU R44, [R1+0xb0] ;  /* 0x0000b000012c7983 */ /* 0x002ea60000300800 */
[----:B------:R-:W2:Y:S04]  /*48f70*/  LDL.LU R45, [R1+0xac] ;  /* 0x0000ac00012d7983 */ /* 0x000ea80000300800 */
[----:B------:R-:W2:Y:S01]  /*48f80*/  LDL.LU R46, [R1+0x98] ;  /* 0x00009800012e7983 */ /* 0x000ea20000300800 */
[----:B------:R-:W2:Y:S02]  /*48f90*/  LDL.LU R47, [R1+0x94] ;  /* 0x00009400012f7983 */ /* 0x000ea40000300800 */
[----:B------:R-:W2:Y:S01]  /*48fa0*/  LDL.LU R60, [R1+0x80] ;  /* 0x00008000013c7983 */ /* 0x000ea20000300800 */
[----:B---3--:R0:W-:Y:S01]  /*48fb0*/  STS.U16 [R52+0x10b40], R3 ;  /* 0x010b400334007388 */ /* 0x0081e20000000400 */
[----:B----4-:R1:W-:Y:S03]  /*48fc0*/  STS.U16 [R52+0x10b00], R61 ;  /* 0x010b003d34007388 */ /* 0x0103e60000000400 */
[----:B0-----:R-:W3:Y:S01]  /*48fd0*/  LDL.LU R3, [R1+0x7c] ;  /* 0x00007c0001037983 */ /* 0x001ee20000300800 */
[----:B-1----:R-:W4:Y:S02]  /*48fe0*/  LDL.LU R61, [R1+0x68] ;  /* 0x00006800013d7983 */ /* 0x002f240000300800 */
[----:B------:R-:W4:Y:S02]  /*48ff0*/  LDL.LU R55, [R1+0x64] ;  /* 0x0000640001377983 */ /* 0x000f240000300800 */
[----:B------:R-:W4:Y:S01]  /*49000*/  LDL.LU R56, [R1+0x50] ;  /* 0x0000500001387983 */ /* 0x000f220000300800 */
[----:B------:R-:W4:Y:S01]  /*49010*/  LDL.LU R59, [R1+0x4c] ;  /* 0x00004c00013b7983 */ /* 0x000f220000300800 */
[----:B------:R-:W4:Y:S02]  /*49020*/  LDL.LU R29, [R1+0x38] ;  /* 0x00003800011d7983 */ /* 0x000f240000300800 */
[----:B------:R-:W4:Y:S01]  /*49030*/  LDL.LU R28, [R1+0x34] ;  /* 0x00003400011c7983 */ /* 0x000f220000300800 */
[----:B--2---:R0:W-:Y:S01]  /*49040*/  STS.U16 [R52+0x10d00], R41 ;  /* 0x010d002934007388 */ /* 0x0041e20000000400 */
[----:B------:R1:W-:Y:S02]  /*49050*/  STS.U16 [R52+0x10d40], R48 ;  /* 0x010d403034007388 */ /* 0x0003e40000000400 */
[----:B------:R2:W-:Y:S02]  /*49060*/  STS.U16 [R52+0x10f40], R51 ;  /* 0x010f403334007388 */ /* 0x0005e40000000400 */
[----:B------:R2:W-:Y:S01]  /*49070*/  STS.U16 [R52+0x10f00], R5 ;  /* 0x010f000534007388 */ /* 0x0005e20000000400 */
[----:B------:R2:W-:Y:S01]  /*49080*/  STS.U16 [R52+0x11100], R6 ;  /* 0x0111000634007388 */ /* 0x0005e20000000400 */
[----:B------:R2:W-:Y:S03]  /*49090*/  STS.U16 [R52+0x11140], R7 ;  /* 0x0111400734007388 */ /* 0x0005e60000000400 */
[----:B0-----:R-:W4:Y:S01]  /*490a0*/  LDL.LU R41, [R1+0x530c] ;  /* 0x00530c0001297983 */ /* 0x001f220000300800 */
[----:B-1----:R-:W4:Y:S02]  /*490b0*/  LDL.LU R48, [R1+0x5308] ;  /* 0x0053080001307983 */ /* 0x002f240000300800 */
[----:B--2---:R-:W2:Y:S01]  /*490c0*/  LDL.LU R51, [R1+0x5304] ;  /* 0x0053040001337983 */ /* 0x004ea20000300800 */
[----:B------:R-:W2:Y:S04]  /*490d0*/  LDL.LU R5, [R1+0x5300] ;  /* 0x0053000001057983 */ /* 0x000ea80000300800 */
[----:B------:R-:W2:Y:S01]  /*490e0*/  LDL.LU R6, [R1+0x52fc] ;  /* 0x0052fc0001067983 */ /* 0x000ea20000300800 */
[----:B------:R-:W2:Y:S03]  /*490f0*/  LDL.LU R7, [R1+0x52f8] ;  /* 0x0052f80001077983 */ /* 0x000ea60000300800 */
[----:B------:R0:W-:Y:S01]  /*49100*/  STS.U16 [R52+0x11340], R8 ;  /* 0x0113400834007388 */ /* 0x0001e20000000400 */
[----:B------:R1:W-:Y:S02]  /*49110*/  STS.U16 [R52+0x11300], R9 ;  /* 0x0113000934007388 */ /* 0x0003e40000000400 */
[----:B------:R1:W-:Y:S02]  /*49120*/  STS.U16 [R52+0x11500], R10 ;  /* 0x0115000a34007388 */ /* 0x0003e40000000400 */
[----:B------:R1:W-:Y:S01]  /*49130*/  STS.U16 [R52+0x11540], R11 ;  /* 0x0115400b34007388 */ /* 0x0003e20000000400 */
[----:B------:R1:W-:Y:S04]  /*49140*/  STS.U16 [R52+0x11740], R4 ;  /* 0x0117400434007388 */ /* 0x0003e80000000400 */
[----:B0-----:R-:W2:Y:S01]  /*49150*/  LDL.LU R8, [R1+0x52f4] ;  /* 0x0052f40001087983 */ /* 0x001ea20000300800 */
[----:B-1----:R-:W2:Y:S03]  /*49160*/  LDL.LU R9, [R1+0x52f0] ;  /* 0x0052f00001097983 */ /* 0x002ea60000300800 */
[----:B------:R0:W-:Y:S04]  /*49170*/  STS.U16 [R52+0x11700], R12 ;  /* 0x0117000c34007388 */ /* 0x0001e80000000400 */
[----:B------:R-:W2:Y:S01]  /*49180*/  LDL.LU R10, [R1+0x52ec] ;  /* 0x0052ec00010a7983 */ /* 0x000ea20000300800 */
[----:B------:R-:W2:Y:S02]  /*49190*/  LDL.LU R11, [R1+0x52e8] ;  /* 0x0052e800010b7983 */ /* 0x000ea40000300800 */
[----:B------:R1:W-:Y:S02]  /*491a0*/  STS.U16 [R52+0x11900], R31 ;  /* 0x0119001f34007388 */ /* 0x0003e40000000400 */
[----:B------:R1:W-:Y:S01]  /*491b0*/  STS.U16 [R52+0x11940], R32 ;  /* 0x0119402034007388 */ /* 0x0003e20000000400 */
[----:B------:R-:W2:Y:S04]  /*491c0*/  LDL.LU R4, [R1+0x4] ;  /* 0x0000040001047983 */ /* 0x000ea80000300800 */
[----:B0-----:R-:W2:Y:S04]  /*491d0*/  LDL.LU R12, [R1+0x52e4] ;  /* 0x0052e400010c7983 */ /* 0x001ea80000300800 */
[----:B------:R0:W-:Y:S01]  /*491e0*/  STS.U16 [R52+0x11b40], R37 ;  /* 0x011b402534007388 */ /* 0x0001e20000000400 */
[----:B------:R0:W-:Y:S02]  /*491f0*/  STS.U16 [R52+0x11b00], R38 ;  /* 0x011b002634007388 */ /* 0x0001e40000000400 */
[----:B------:R0:W-:Y:S01]  /*49200*/  STS.U16 [R52+0x11d00], R42 ;  /* 0x011d002a34007388 */ /* 0x0001e20000000400 */
[----:B-1----:R-:W2:Y:S01]  /*49210*/  LDL.LU R31, [R1+0x52e0] ;  /* 0x0052e000011f7983 */ /* 0x002ea20000300800 */
[----:B------:R-:W2:Y:S03]  /*49220*/  LDL.LU R32, [R1+0x52dc] ;  /* 0x0052dc0001207983 */ /* 0x000ea60000300800 */
[----:B------:R1:W-:Y:S04]  /*49230*/  STS.U16 [R52+0x11d40], R43 ;  /* 0x011d402b34007388 */ /* 0x0003e80000000400 */
[----:B0-----:R-:W2:Y:S01]  /*49240*/  LDL.LU R37, [R1+0x52d8] ;  /* 0x0052d80001257983 */ /* 0x001ea20000300800 */
[----:B------:R-:W2:Y:S02]  /*49250*/  LDL.LU R38, [R1+0x52d4] ;  /* 0x0052d40001267983 */ /* 0x000ea40000300800 */
[----:B------:R0:W-:Y:S01]  /*49260*/  STS.U16 [R52+0x11f40], R44 ;  /* 0x011f402c34007388 */ /* 0x0001e20000000400 */
[----:B------:R-:W2:Y:S01]  /*49270*/  LDL.LU R42, [R1+0x52d0] ;  /* 0x0052d000012a7983 */ /* 0x000ea20000300800 */
[----:B------:R0:W-:Y:S02]  /*49280*/  STS.U16 [R52+0x11f00], R45 ;  /* 0x011f002d34007388 */ /* 0x0001e40000000400 */
[----:B------:R0:W-:Y:S01]  /*49290*/  STS.U16 [R52+0x12100], R46 ;  /* 0x0121002e34007388 */ /* 0x0001e20000000400 */
[----:B-1----:R-:W2:Y:S04]  /*492a0*/  LDL.LU R43, [R1+0x52cc] ;  /* 0x0052cc00012b7983 */ /* 0x002ea80000300800 */
[----:B0-----:R-:W2:Y:S01]  /*492b0*/  LDL.LU R44, [R1+0x52c8] ;  /* 0x0052c800012c7983 */ /* 0x001ea20000300800 */
[----:B------:R0:W-:Y:S02]  /*492c0*/  STS.U16 [R52+0x12140], R47 ;  /* 0x0121402f34007388 */ /* 0x0001e40000000400 */
[----:B------:R1:W-:Y:S01]  /*492d0*/  STS.U16 [R52+0x12340], R60 ;  /* 0x0123403c34007388 */ /* 0x0003e20000000400 */
[----:B------:R-:W2:Y:S01]  /*492e0*/  LDL.LU R45, [R1+0x52c4] ;  /* 0x0052c400012d7983 */ /* 0x000ea20000300800 */
[----:B------:R-:W2:Y:S03]  /*492f0*/  LDL.LU R46, [R1+0x52c0] ;  /* 0x0052c000012e7983 */ /* 0x000ea60000300800 */
[----:B0-----:R-:W2:Y:S01]  /*49300*/  LDL.LU R47, [R1+0x52bc] ;  /* 0x0052bc00012f7983 */ /* 0x001ea20000300800 */
[----:B-1----:R-:W2:Y:S03]  /*49310*/  LDL.LU R60, [R1+0x52b8] ;  /* 0x0052b800013c7983 */ /* 0x002ea60000300800 */
[----:B---3--:R0:W-:Y:S01]  /*49320*/  STS.U16 [R52+0x12300], R3 ;  /* 0x0123000334007388 */ /* 0x0081e20000000400 */
[----:B----4-:R1:W-:Y:S03]  /*49330*/  STS.U16 [R52+0x12500], R61 ;  /* 0x0125003d34007388 */ /* 0x0103e60000000400 */
[----:B0-----:R-:W3:Y:S04]  /*49340*/  LDL.LU R3, [R1+0x52b4] ;  /* 0x0052b40001037983 */ /* 0x001ee80000300800 */
[----:B-1----:R-:W4:Y:S01]  /*49350*/  LDL.LU R61, [R1+0x52b0] ;  /* 0x0052b000013d7983 */ /* 0x002f220000300800 */
[----:B------:R0:W-:Y:S02]  /*49360*/  STS.U16 [R52+0x12540], R55 ;  /* 0x0125403734007388 */ /* 0x0001e40000000400 */
[----:B------:R1:W-:Y:S01]  /*49370*/  STS.U16 [R52+0x12740], R56 ;  /* 0x0127403834007388 */ /* 0x0003e20000000400 */
[----:B------:R1:W-:Y:S01]  /*49380*/  STS.U16 [R52+0x12700], R59 ;  /* 0x0127003b34007388 */ /* 0x0003e20000000400 */
[----:B------:R-:W-:Y:S02]  /*49390*/  STS.U16 [R52+0x12900], R29 ;  /* 0x0129001d34007388 */ /* 0x000fe40000000400 */
[----:B------:R1:W-:Y:S01]  /*493a0*/  STS.U16 [R52+0x12940], R28 ;  /* 0x0129401c34007388 */ /* 0x0003e20000000400 */
[----:B0-----:R-:W2:Y:S01]  /*493b0*/  LDL.LU R55, [R1+0x230] ;  /* 0x0002300001377983 */ /* 0x001ea20000300800 */
[----:B-1----:R-:W2:Y:S02]  /*493c0*/  LDL.LU R56, [R1+0x22c] ;  /* 0x00022c0001387983 */ /* 0x002ea40000300800 */
[----:B------:R-:W2:Y:S01]  /*493d0*/  LDL.LU R59, [R1+0x210] ;  /* 0x00021000013b7983 */ /* 0x000ea20000300800 */
[----:B------:R-:W2:Y:S01]  /*493e0*/  LDL.LU R28, [R1+0x20c] ;  /* 0x00020c00011c7983 */ /* 0x000ea20000300800 */
[----:B------:R-:W2:Y:S03]  /*493f0*/  LDL.LU R29, [R1+0x1f0] ;  /* 0x0001f000011d7983 */ /* 0x000ea60000300800 */
[----:B----4-:R0:W-:Y:S04]  /*49400*/  STS.U16 [R52+0x12b40], R61 ;  /* 0x012b403d34007388 */ /* 0x0101e80000000400 */
[----:B0-----:R-:W4:Y:S01]  /*49410*/  LDL.LU R61, [R1+0x1ec] ;  /* 0x0001ec00013d7983 */ /* 0x001f220000300800 */
[----:B---3--:R0:W-:Y:S02]  /*49420*/  STS.U16 [R52+0x12b00], R3 ;  /* 0x012b000334007388 */ /* 0x0081e40000000400 */
[----:B--2---:R1:W-:Y:S01]  /*49430*/  STS.U16 [R52+0x12d00], R60 ;  /* 0x012d003c34007388 */ /* 0x0043e20000000400 */
[----:B------:R2:W-:Y:S04]  /*49440*/  STS.U16 [R52+0x12d40], R4 ;  /* 0x012d400434007388 */ /* 0x0005e80000000400 */
        /* <DEDUP_REMOVED lines=10> */
[----:B------:R-:W-:-:S02]  /*494f0*/  IMAD.SHL.U32 R2, R2, 0x2, RZ ;  /* 0x0000000202027824 */ /* 0x000fc400078e00ff */
[----:B------:R-:W-:Y:S01]  /*49500*/  STS.U16 [R52+0x13900], R12 ;  /* 0x0139000c34007388 */ /* 0x000fe20000000400 */
[----:B------:R-:W-:Y:S01]  /*49510*/  STS.U16 [R52+0x13940], R11 ;  /* 0x0139400b34007388 */ /* 0x000fe20000000400 */
[----:B------:R-:W-:Y:S02]  /*49520*/  STS.U16 [R52+0x13b40], R10 ;  /* 0x013b400a34007388 */ /* 0x000fe40000000400 */
[----:B------:R-:W-:Y:S02]  /*49530*/  STS.U16 [R52+0x13b00], R9 ;  /* 0x013b000934007388 */ /* 0x000fe40000000400 */
[----:B------:R-:W-:Y:S01]  /*49540*/  STS.U16 [R52+0x13d00], R8 ;  /* 0x013d000834007388 */ /* 0x000fe20000000400 */
[----:B------:R-:W-:Y:S01]  /*49550*/  LOP3.LUT R2, R2, 0x30, RZ, 0x3c, !PT ;  /* 0x0000003002027812 */ /* 0x000fe200078e3cff */
[----:B0-----:R-:W3:Y:S04]  /*49560*/  LDL.LU R3, [R1+0x1cc] ;  /* 0x0001cc0001037983 */ /* 0x001ee80000300800 */
[----:B------:R-:W-:Y:S01]  /*49570*/  STS.U16 [R52+0x13d40], R7 ;  /* 0x013d400734007388 */ /* 0x000fe20000000400 */
[----:B-1----:R-:W3:Y:S02]  /*49580*/  LDL.LU R60, [R1+0x1d0] ;  /* 0x0001d000013c7983 */ /* 0x002ee40000300800 */
[----:B------:R-:W-:Y:S02]  /*49590*/  STS.U16 [R52+0x13f40], R6 ;  /* 0x013f400634007388 */ /* 0x000fe40000000400 */
[----:B--2---:R-:W2:Y:S01]  /*495a0*/  LDL R4, [R1+0x34d0] ;  /* 0x0034d00001047983 */ /* 0x004ea20000100800 */
[----:B------:R0:W-:Y:S01]  /*495b0*/  STS.U16 [R52+0x13f00], R5 ;  /* 0x013f000534007388 */ /* 0x0001e20000000400 */
[----:B------:R1:W-:Y:S02]  /*495c0*/  STS.U16 [R2+0x10180], R55 ;  /* 0x0101803702007388 */ /* 0x0003e40000000400 */
[----:B------:R1:W-:Y:S02]  /*495d0*/  STS.U16 [R2+0x101c0], R56 ;  /* 0x0101c03802007388 */ /* 0x0003e40000000400 */
[----:B------:R1:W-:Y:S01]  /*495e0*/  STS.U16 [R2+0x103c0], R59 ;  /* 0x0103c03b02007388 */ /* 0x0003e20000000400 */
[----:B------:R1:W-:Y:S01]  /*495f0*/  STS.U16 [R2+0x10380], R28 ;  /* 0x0103801c02007388 */ /* 0x0003e20000000400 */
[----:B------:R1:W-:Y:S03]  /*49600*/  STS.U16 [R2+0x10580], R29 ;  /* 0x0105801d02007388 */ /* 0x0003e60000000400 */
[----:B0-----:R-:W2:Y:S01]  /*49610*/  LDL.LU R52, [R1+0x52ac] ;  /* 0x0052ac0001347983 */ /* 0x001ea20000300800 */
[----:B------:R-:W2:Y:S02]  /*49620*/  LDL R5, [R1+0x34cc] ;  /* 0x0034cc0001057983 */ /* 0x000ea40000100800 */
[----:B-1----:R-:W2:Y:S01]  /*49630*/  LDL.LU R55, [R1+0x52a8] ;  /* 0x0052a80001377983 */ /* 0x002ea20000300800 */
[----:B------:R-:W2:Y:S04]  /*49640*/  LDL.LU R56, [R1+0x52a4] ;  /* 0x0052a40001387983 */ /* 0x000ea80000300800 */
[----:B------:R-:W2:Y:S01]  /*49650*/  LDL.LU R59, [R1+0x52a0] ;  /* 0x0052a000013b7983 */ /* 0x000ea20000300800 */
[----:B------:R-:W2:Y:S02]  /*49660*/  LDL.LU R28, [R1+0x529c] ;  /* 0x00529c00011c7983 */ /* 0x000ea40000300800 */
[----:B------:R-:W2:Y:S01]  /*49670*/  LDL.LU R29, [R1+0x5298] ;  /* 0x00529800011d7983 */ /* 0x000ea20000300800 */
[----:B----4-:R0:W-:Y:S04]  /*49680*/  STS.U16 [R2+0x105c0], R61 ;  /* 0x0105c03d02007388 */ /* 0x0101e80000000400 */
[----:B0-----:R-:W4:Y:S02]  /*49690*/  LDL.LU R61, [R1+0x5294] ;  /* 0x00529400013d7983 */ /* 0x001f240000300800 */
[----:B----4-:R-:W-:-:S06]  /*496a0*/  PRMT R61, RZ, 0x7610, R61 ;  /* 0x00007610ff3d7816 */ /* 0x010fcc000000003d */
[----:B--2---:R-:W2:Y:S04]  /*496b0*/  @!P2 LDG.E.U16 R61, [R4.64] ;  /* 0x00000004043da981 */ /* 0x004ea8000c1e1500 */
[----:B---3--:R0:W-:Y:S01]  /*496c0*/  STS.U16 [R2+0x107c0], R60 ;  /* 0x0107c03c02007388 */ /* 0x0081e20000000400 */
[----:B------:R1:W-:Y:S03]  /*496d0*/  STS.U16 [R2+0x10780], R3 ;  /* 0x0107800302007388 */ /* 0x0003e60000000400 */
[----:B0-----:R-:W3:Y:S01]  /*496e0*/  LDL.LU R60, [R1+0x5290] ;  /* 0x00529000013c7983 */ /* 0x001ee20000300800 */
[----:B-1----:R-:W4:Y:S02]  /*496f0*/  LDL.LU R2, [R1+0x528c] ;  /* 0x00528c0001027983 */ /* 0x002f240000300800 */
[----:B------:R-:W3:Y:S01]  /*49700*/  LDL.LU R3, [R1+0x5288] ;  /* 0x0052880001037983 */ /* 0x000ee20000300800 */
[----:B--2---:R0:W-:Y:S04]  /*49710*/  STL [R1+0x15fc], R61 ;  /* 0x0015fc3d01007387 */ /* 0x0041e80000100800 */
[----:B0-----:R-:W2:Y:S01]  /*49720*/  LDL.LU R61, [R1+0x5284] ;  /* 0x00528400013d7983 */ /* 0x001ea20000300800 */
[----:B------:R-:W2:Y:S02]  /*49730*/  LDL R4, [R1+0x34c4] ;  /* 0x0034c40001047983 */ /* 0x000ea40000100800 */
[----:B------:R-:W2:Y:S01]  /*49740*/  LDL R5, [R1+0x34c8] ;  /* 0x0034c80001057983 */ /* 0x000ea20000100800 */
[----:B---3--:R-:W-:-:S02]  /*49750*/  PRMT R3, RZ, 0x7610, R3 ;  /* 0x00007610ff037816 */ /* 0x008fc40000000003 */
[----:B--2---:R-:W-:-:S04]  /*49760*/  @!P3 LOP3.LUT R5, R5, R4, RZ, 0x3c, !PT ;  /* 0x000000040505b212 */ /* 0x004fc800078e3cff */
[----:B------:R-:W-:-:S04]  /*49770*/  @!P3 LOP3.LUT R4, R5, R4, RZ, 0x3c, !PT ;  /* 0x000000040504b212 */ /* 0x000fc800078e3cff */
[----:B------:R-:W-:-:S05]  /*49780*/  @!P3 LOP3.LUT R5, R5, R4, RZ, 0x3c, !PT ;  /* 0x000000040505b212 */ /* 0x000fca00078e3cff */
[----:B------:R-:W2:Y:S04]  /*49790*/  @!P3 LDG.E.U16 R3, [R4.64] ;  /* 0x000000040403b981 */ /* 0x000ea8000c1e1500 */
[----:B--2---:R0:W-:Y:S04]  /*497a0*/  STL [R1+0x15f4], R3 ;  /* 0x0015f40301007387 */ /* 0x0041e80000100800 */
[----:B0-----:R-:W2:Y:S01]  /*497b0*/  LDL.LU R3, [R1+0x5280] ;  /* 0x0052800001037983 */ /* 0x001ea20000300800 */
[----:B------:R-:W3:Y:S02]  /*497c0*/  LDL R4, [R1+0x34bc] ;  /* 0x0034bc0001047983 */ /* 0x000ee40000100800 */
[----:B------:R-:W3:Y:S01]  /*497d0*/  LDL R5, [R1+0x34c0] ;  /* 0x0034c00001057983 */ /* 0x000ee20000100800 */
[----:B------:R-:W-:-:S02]  /*497e0*/  PRMT R61, RZ, 0x7610, R61 ;  /* 0x00007610ff3d7816 */ /* 0x000fc4000000003d */
[----:B---3--:R-:W-:-:S04]  /*497f0*/  @!P4 LOP3.LUT R5, R5, R4, RZ, 0x3c, !PT ;  /* 0x000000040505c212 */ /* 0x008fc800078e3cff */
[----:B------:R-:W-:-:S04]  /*49800*/  @!P4 LOP3.LUT R4, R5, R4, RZ, 0x3c, !PT ;  /* 0x000000040504c212 */ /* 0x000fc800078e3cff */
[----:B------:R-:W-:-:S05]  /*49810*/  @!P4 LOP3.LUT R5, R5, R4, RZ, 0x3c, !PT ;  /* 0x000000040505c212 */ /* 0x000fca00078e3cff */
[----:B------:R-:W3:Y:S04]  /*49820*/  @!P4 LDG.E.U16 R61, [R4.64] ;  /* 0x00000004043dc981 */ /* 0x000ee8000c1e1500 */
[----:B---3--:R0:W-:Y:S04]  /*49830*/  STL [R1+0x15f0], R61 ;  /* 0x0015f03d01007387 */ /* 0x0081e80000100800 */
[----:B0-----:R-:W3:Y:S01]  /*49840*/  LDL.LU R61, [R1+0x527c] ;  /* 0x00527c00013d7983 */ /* 0x001ee20000300800 */
[----:B------:R-:W3:Y:S02]  /*49850*/  LDL R4, [R1+0x34b4] ;  /* 0x0034b40001047983 */ /* 0x000ee40000100800 */
[----:B------:R-:W3:Y:S01]  /*49860*/  LDL R5, [R1+0x34b8] ;  /* 0x0034b80001057983 */ /* 0x000ee20000100800 */
[----:B--2---:R-:W-:-:S02]  /*49870*/  PRMT R3, RZ, 0x7610, R3 ;  /* 0x00007610ff037816 */ /* 0x004fc40000000003 */
[----:B---3--:R-:W-:-:S04]  /*49880*/  @!P5 LOP3.LUT R5, R5, R4, RZ, 0x3c, !PT ;  /* 0x000000040505d212 */ /* 0x008fc800078e3cff */
        /* <DEDUP_REMOVED lines=3596> */
[----:B------:R-:W2:Y:S02]  /*57950*/  LDL R4, [R1+0x284c] ;  /* 0x00284c0001047983 */ /* 0x000ea40000100800 */
[----:B------:R-:W2:Y:S01]  /*57960*/  LDL R5, [R1+0x2850] ;  /* 0x0028500001057983 */ /* 0x000ea20000100800 */
[----:B------:R-:W-:-:S02]  /*57970*/  PRMT R59, RZ, 0x7610, R59 ;  /* 0x00007610ff3b7816 */ /* 0x000fc4000000003b */
[----:B--2---:R-:W-:-:S04]  /*57980*/  @!P5 LOP3.LUT R5, R5, R4, RZ, 0x3c, !PT ;  /* 0x000000040505d212 */ /* 0x004fc800078e3cff */
[----:B------:R-:W-:-:S04]  /*57990*/  @!P5 LOP3.LUT R4, R5, R4, RZ, 0x3c, !PT ;  /* 0x000000040504d212 */ /* 0x000fc800078e3cff */
[----:B------:R-:W-:-:S05]  /*579a0*/  @!P5 LOP3.LUT R5, R5, R4, RZ, 0x3c, !PT ;  /* 0x000000040505d212 */ /* 0x000fca00078e3cff */
[----:B------:R0:W2:Y:S04]  /*579b0*/  @!P5 LDG.E.U16 R59, [R4.64] ;  /* 0x00000004043bd981 */ /* 0x0000a8000c1e1500 */
[----:B0-----:R-:W2:Y:S04]  /*579c0*/  LDL R4, [R1+0x2844] ;  /* 0x0028440001047983 */ /* 0x001ea80000100800 */
[----:B------:R-:W2:Y:S01]  /*579d0*/  LDL R5, [R1+0x2848] ;  /* 0x0028480001057983 */ /* 0x000ea20000100800 */
[----:B------:R-:W-:Y:S02]  /*579e0*/  PRMT R3, RZ, 0x7610, R3 ;  /* 0x00007610ff037816 */ /* 0x000fe40000000003 */
[----:B--2---:R-:W-:-:S04]  /*579f0*/  @!P2 LOP3.LUT R5, R5, R4, RZ, 0x3c, !PT ;  /* 0x000000040505a212 */ /* 0x004fc800078e3cff */
[----:B------:R-:W-:-:S04]  /*57a00*/  @!P2 LOP3.LUT R4, R5, R4, RZ, 0x3c, !PT ;  /* 0x000000040504a212 */ /* 0x000fc800078e3cff */
[----:B------:R-:W-:-:S05]  /*57a10*/  @!P2 LOP3.LUT R5, R5, R4, RZ, 0x3c, !PT ;  /* 0x000000040505a212 */ /* 0x000fca00078e3cff */
[----:B------:R-:W2:Y:S04]  /*57a20*/  @!P2 LDG.E.U16 R3, [R4.64] ;  /* 0x000000040403a981 */ /* 0x000ea8000c1e1500 */
[----:B------:R-:W-:Y:S04]  /*57a30*/  STL [R1+0x4428], R59 ;  /* 0x0044283b01007387 */ /* 0x000fe80000100800 */
        /* <DEDUP_REMOVED lines=107> */
[----:B------:R0:W3:Y:S04]  /*580f0*/  @!P2 LDG.E.U16 R57, [R4.64] ;  /* 0x000000040439a981 */ /* 0x0000e8000c1e1500 */
[----:B0-----:R-:W2:Y:S04]  /*58100*/  LDL R4, [R1+0x27dc] ;  /* 0x0027dc0001047983 */ /* 0x001ea80000100800 */
[----:B------:R-:W2:Y:S01]  /*58110*/  LDL R5, [R1+0x27e0] ;  /* 0x0027e00001057983 */ /* 0x000ea20000100800 */
[----:B------:R-:W-:Y:S02]  /*58120*/  PRMT R55, RZ, 0x7610, R55 ;  /* 0x00007610ff377816 */ /* 0x000fe40000000037 */
[----:B--2---:R-:W-:-:S04]  /*58130*/  @!P3 LOP3.LUT R5, R5, R4, RZ, 0x3c, !PT ;  /* 0x000000040505b212 */ /* 0x004fc800078e3cff */
[----:B------:R-:W-:-:S04]  /*58140*/  @!P3 LOP3.LUT R4, R5, R4, RZ, 0x3c, !PT ;  /* 0x000000040504b212 */ /* 0x000fc800078e3cff */
[----:B------:R-:W-:Y:S01]  /*58150*/  @!P3 LOP3.LUT R5, R5, R4, RZ, 0x3c, !PT ;  /* 0x000000040505b212 */ /* 0x000fe200078e3cff */
[----:B---3--:R-:W-:Y:S04]  /*58160*/  STL [R1+0x442c], R57 ;  /* 0x00442c3901007387 */ /* 0x008fe80000100800 */
[----:B------:R0:W2:Y:S04]  /*58170*/  @!P3 LDG.E.U16 R55, [R4.64] ;  /* 0x000000040437b981 */ /* 0x0000a8000c1e1500 */
[----:B0-----:R-:W3:Y:S04]  /*58180*/  LDL R4, [R1+0x27d4] ;  /* 0x0027d40001047983 */ /* 0x001ee80000100800 */
[----:B------:R-:W3:Y:S01]  /*58190*/  LDL R5, [R1+0x27d8] ;  /* 0x0027d80001057983 */ /* 0x000ee20000100800 */
[----:B------:R-:W-:-:S02]  /*581a0*/  PRMT R53, RZ, 0x7610, R53 ;  /* 0x00007610ff357816 */ /* 0x000fc40000000035 */
[----:B---3--:R-:W-:-:S04]  /*581b0*/  @!P4 LOP3.LUT R5, R5, R4, RZ, 0x3c, !PT ;  /* 0x000000040505c212 */ /* 0x008fc800078e3cff */
[----:B------:R-:W-:-:S04]  /*581c0*/  @!P4 LOP3.LUT R4, R5, R4, RZ, 0x3c, !PT ;  /* 0x000000040504c212 */ /* 0x000fc800078e3cff */
[----:B------:R-:W-:Y:S01]  /*581d0*/  @!P4 LOP3.LUT R5, R5, R4, RZ, 0x3c, !PT ;  /* 0x000000040505c212 */ /* 0x000fe200078e3cff */
[----:B--2---:R-:W-:Y:S04]  /*581e0*/  STL [R1+0x4430], R55 ;  /* 0x0044303701007387 */ /* 0x004fe80000100800 */
        /* <DEDUP_REMOVED lines=14> */
[----:B------:R-:W-:-:S05]  /*582d0*/  @!P2 LOP3.LUT R5, R5, R4, RZ, 0x3c, !PT ;  /* 0x000000040505a212 */ /* 0x000fca00078e3cff */
[----:B------:R-:W3:Y:S04]  /*582e0*/  @!P2 LDG.E.U16 R3, [R4.64] ;  /* 0x000000040403a981 */ /* 0x000ee8000c1e1500 */
[----:B--2---:R-:W-:Y:S04]  /*582f0*/  STL [R1+0x4438], R51 ;  /* 0x0044383301007387 */ /* 0x004fe80000100800 */
[----:B---3--:R0:W-:Y:S04]  /*58300*/  STL [R1+0x1058], R3 ;  /* 0x0010580301007387 */ /* 0x0081e80000100800 */
        /* <DEDUP_REMOVED lines=112> */
[----:B------:R-:W-:Y:S01]  /*58a10*/  @!P3 LOP3.LUT R5, R5, R4, RZ, 0x3c, !PT ;  /* 0x000000040505b212 */ /* 0x000fe200078e3cff */
[----:B------:R-:W-:Y:S04]  /*58a20*/  STL [R1+0x443c], R49 ;  /* 0x00443c3101007387 */ /* 0x000fe80000100800 */
[----:B------:R0:W2:Y:S04]  /*58a30*/  @!P3 LDG.E.U16 R47, [R4.64] ;  /* 0x00000004042fb981 */ /* 0x0000a8000c1e1500 */
[----:B0-----:R-:W2:Y:S04]  /*58a40*/  LDL R4, [R1+0x2754] ;  /* 0x0027540001047983 */ /* 0x001ea80000100800 */
[----:B------:R-:W2:Y:S01]  /*58a50*/  LDL R5, [R1+0x2758] ;  /* 0x0027580001057983 */ /* 0x000ea20000100800 */
[----:B------:R-:W-:-:S02]  /*58a60*/  PRMT R45, RZ, 0x7610, R45 ;  /* 0x00007610ff2d7816 */ /* 0x000fc4000000002d */
        /* <DEDUP_REMOVED lines=437> */
[----:B------:R-:W-:-:S02]  /*5a5c0*/  PRMT R61, RZ, 0x7610, R61 ;  /* 0x00007610ff3d7816 */ /* 0x000fc4000000003d */
        /* <DEDUP_REMOVED lines=1585> */
[----:B------:R-:W2:Y:S02]  /*608e0*/  LDL R5, [R1+0x2018] ;  /* 0x0020180001057983 */ /* 0x000ea40000100800 */
[----:B--2---:R-:W-:-:S02]  /*608f0*/  @!P4 LOP3.LUT R5, R5, R4, RZ, 0x3c, !PT ;  /* 0x000000040505c212 */ /* 0x004fc400078e3cff */
[----:B------:R-:W-:Y:S02]  /*60900*/  PRMT R61, RZ, 0x7610, R61 ;  /* 0x00007610ff3d7816 */ /* 0x000fe4000000003d */
        /* <DEDUP_REMOVED lines=2269> */
[----:B------:R0:W-:Y:S04]  /*696e0*/  STL [R1+0xd0], R60 ;  /* 0x0000d03c01007387 */ /* 0x0001e80000100800 */
[----:B0-----:R-:W3:Y:S04]  /*696f0*/  LDL R60, [R1+0x1810] ;  /* 0x00181000013c7983 */ /* 0x001ee80000100800 */
        /* <DEDUP_REMOVED lines=35> */
[----:B------:R-:W2:Y:S01]  /*69930*/  @!P4 LDG.E.U16 R61, [R4.64] ;  /* 0x00000004043dc981 */ /* 0x000ea2000c1e1500 */
[----:B------:R-:W-:-:S03]  /*69940*/  PRMT R52, RZ, 0x7610, R52 ;  /* 0x00007610ff347816 */ /* 0x000fc60000000034 */
[----:B--2---:R0:W-:Y:S04]  /*69950*/  STL [R1+0xbc], R61 ;  /* 0x0000bc3d01007387 */ /* 0x0041e80000100800 */
[----:B0-----:R-:W2:Y:S01]  /*69960*/  LDL.LU R61, [R1+0x44c8] ;  /* 0x0044c800013d7983 */ /* 0x001ea20000300800 */
[----:B------:R-:W2:Y:S02]  /*69970*/  LDL R5, [R1+0x180c] ;  /* 0x00180c0001057983 */ /* 0x000ea40000100800 */
[----:B---3--:R-:W-:Y:S02]  /*69980*/  @!P5 IMAD.MOV.U32 R4, RZ, RZ, R60 ;  /* 0x000000ffff04d224 */ /* 0x008fe400078e003c */
[----:B------:R-:W3:Y:S04]  /*69990*/  LDL R60, [R1+0x17dc] ;  /* 0x0017dc00013c7983 */ /* 0x000ee80000100800 */
[----:B--2---:R0:W2:Y:S04]  /*699a0*/  @!P5 LDG.E.U16 R52, [R4.64] ;  /* 0x000000040434d981 */ /* 0x0040a8000c1e1500 */
[----:B0-----:R-:W2:Y:S04]  /*699b0*/  LDL R4, [R1+0x1804] ;  /* 0x0018040001047983 */ /* 0x001ea80000100800 */
[----:B------:R-:W2:Y:S01]  /*699c0*/  LDL R5, [R1+0x1808] ;  /* 0x0018080001057983 */ /* 0x000ea20000100800 */
[----:B------:R-:W-:-:S02]  /*699d0*/  PRMT R61, RZ, 0x7610, R61 ;  /* 0x00007610ff3d7816 */ /* 0x000fc4000000003d */
        /* <DEDUP_REMOVED lines=28> */
[----:B----4-:R-:W-:-:S02]  /*69ba0*/  PRMT R2, RZ, 0x7610, R2 ;  /* 0x00007610ff027816 */ /* 0x010fc40000000002 */
[----:B--2---:R-:W-:-:S04]  /*69bb0*/  @!P5 LOP3.LUT R5, R5, R4, RZ, 0x3c, !PT ;  /* 0x000000040505d212 */ /* 0x004fc800078e3cff */
[----:B------:R-:W-:-:S04]  /*69bc0*/  @!P5 LOP3.LUT R4, R5, R4, RZ, 0x3c, !PT ;  /* 0x000000040504d212 */ /* 0x000fc800078e3cff */
[----:B------:R-:W-:-:S05]  /*69bd0*/  @!P5 LOP3.LUT R5, R5, R4, RZ, 0x3c, !PT ;  /* 0x000000040505d212 */ /* 0x000fca00078e3cff */
[----:B------:R0:W2:Y:S04]  /*69be0*/  @!P5 LDG.E.U16 R2, [R4.64] ;  /* 0x000000040402d981 */ /* 0x0000a8000c1e1500 */
[----:B0-----:R-:W4:Y:S04]  /*69bf0*/  LDL R4, [R1+0x17e4] ;  /* 0x0017e40001047983 */ /* 0x001f280000100800 */
[----:B------:R-:W4:Y:S01]  /*69c00*/  LDL R5, [R1+0x17e8] ;  /* 0x0017e80001057983 */ /* 0x000f220000100800 */
[----:B------:R-:W-:Y:S02]  /*69c10*/  PRMT R61, RZ, 0x7610, R61 ;  /* 0x00007610ff3d7816 */ /* 0x000fe4000000003d */
[----:B----4-:R-:W-:-:S04]  /*69c20*/  @!P2 LOP3.LUT R5, R5, R4, RZ, 0x3c, !PT ;  /* 0x000000040505a212 */ /* 0x010fc800078e3cff */
[----:B------:R-:W-:-:S04]  /*69c30*/  @!P2 LOP3.LUT R4, R5, R4, RZ, 0x3c, !PT ;  /* 0x000000040504a212 */ /* 0x000fc800078e3cff */
[----:B------:R-:W-:-:S05]  /*69c40*/  @!P2 LOP3.LUT R5, R5, R4, RZ, 0x3c, !PT ;  /* 0x000000040505a212 */ /* 0x000fca00078e3cff */
[----:B------:R3:W4:Y:S01]  /*69c50*/  @!P2 LDG.E.U16 R61, [R4.64] ;  /* 0x00000004043da981 */ /* 0x000722000c1e1500 */
[----:B------:R-:W-:-:S03]  /*69c60*/  PRMT R59, RZ, 0x7610, R59 ;  /* 0x00007610ff3b7816 */ /* 0x000fc6000000003b */
[----:B--2---:R0:W-:Y:S01]  /*69c70*/  STL [R1+0xa8], R2 ;  /* 0x0000a80201007387 */ /* 0x0041e20000100800 */
[----:B---3--:R-:W-:Y:S02]  /*69c80*/  @!P3 IMAD.MOV.U32 R4, RZ, RZ, R52 ;  /* 0x000000ffff04b224 */ /* 0x008fe400078e0034 */
[----:B------:R-:W-:Y:S01]  /*69c90*/  @!P3 IMAD.MOV.U32 R5, RZ, RZ, R60 ;  /* 0x000000ffff05b224 */ /* 0x000fe200078e003c */
[----:B0-----:R-:W2:Y:S04]  /*69ca0*/  LDL.LU R2, [R1+0x1794] ;  /* 0x0017940001027983 */ /* 0x001ea80000300800 */
[----:B------:R0:W3:Y:S04]  /*69cb0*/  @!P3 LDG.E.U16 R59, [R4.64] ;  /* 0x00000004043bb981 */ /* 0x0000e8000c1e1500 */
[----:B----4-:R1:W-:Y:S04]  /*69cc0*/  STL [R1+0xa4], R61 ;  /* 0x0000a43d01007387 */ /* 0x0103e80000100800 */
[----:B-1----:R-:W4:Y:S01]  /*69cd0*/  LDL.LU R61, [R1+0x44b8] ;  /* 0x0044b800013d7983 */ /* 0x002f220000300800 */
[----:B0-----:R-:W2:Y:S02]  /*69ce0*/  LDL R4, [R1+0x17d4] ;  /* 0x0017d40001047983 */ /* 0x001ea40000100800 */
[----:B------:R-:W2:Y:S02]  /*69cf0*/  LDL R5, [R1+0x17d8] ;  /* 0x0017d80001057983 */ /* 0x000ea40000100800 */
[----:B------:R-:W3:Y:S01]  /*69d00*/  LDL R60, [R1+0x17b4] ;  /* 0x0017b400013c7983 */ /* 0x000ee20000100800 */
[----:B------:R-:W3:Y:S01]  /*69d10*/  LDL R52, [R1+0x17b8] ;  /* 0x0017b80001347983 */ /* 0x000ee20000100800 */
[----:B--2---:R-:W-:-:S02]  /*69d20*/  @!P4 LOP3.LUT R5, R5, R4, RZ, 0x3c, !PT ;  /* 0x000000040505c212 */ /* 0x004fc400078e3cff */
[----:B----4-:R-:W-:Y:S02]  /*69d30*/  PRMT R61, RZ, 0x7610, R61 ;  /* 0x00007610ff3d7816 */ /* 0x010fe4000000003d */
[----:B------:R-:W-:-:S04]  /*69d40*/  @!P4 LOP3.LUT R4, R5, R4, RZ, 0x3c, !PT ;  /* 0x000000040504c212 */ /* 0x000fc800078e3cff */
[----:B------:R-:W-:-:S05]  /*69d50*/  @!P4 LOP3.LUT R5, R5, R4, RZ, 0x3c, !PT ;  /* 0x000000040505c212 */ /* 0x000fca00078e3cff */
[----:B------:R-:W2:Y:S04]  /*69d60*/  @!P4 LDG.E.U16 R61, [R4.64] ;  /* 0x00000004043dc981 */ /* 0x000ea8000c1e1500 */
[----:B---3--:R0:W-:Y:S04]  /*69d70*/  STL [R1+0xa0], R59 ;  /* 0x0000a03b01007387 */ /* 0x0081e80000100800 */
[----:B0-----:R-:W3:Y:S04]  /*69d80*/  LDL.LU R59, [R1+0x1798] ;  /* 0x00179800013b7983 */ /* 0x001ee80000300800 */
[----:B--2---:R0:W-:Y:S04]  /*69d90*/  STL [R1+0x9c], R61 ;  /* 0x00009c3d01007387 */ /* 0x0041e80000100800 */
[----:B0-----:R-:W2:Y:S01]  /*69da0*/  LDL.LU R61, [R1+0x44b4] ;  /* 0x0044b400013d7983 */ /* 0x001ea20000300800 */
[----:B------:R-:W4:Y:S02]  /*69db0*/  LDL R4, [R1+0x17cc] ;  /* 0x0017cc0001047983 */ /* 0x000f240000100800 */
[----:B------:R-:W4:Y:S02]  /*69dc0*/  LDL R5, [R1+0x17d0] ;  /* 0x0017d00001057983 */ /* 0x000f240000100800 */
[----:B----4-:R-:W-:-:S02]  /*69dd0*/  @!P5 LOP3.LUT R5, R5, R4, RZ, 0x3c, !PT ;  /* 0x000000040505d212 */ /* 0x010fc400078e3cff */
[----:B--2---:R-:W-:Y:S02]  /*69de0*/  PRMT R61, RZ, 0x7610, R61 ;  /* 0x00007610ff3d7816 */ /* 0x004fe4000000003d */
[----:B------:R-:W-:-:S04]  /*69df0*/  @!P5 LOP3.LUT R4, R5, R4, RZ, 0x3c, !PT ;  /* 0x000000040504d212 */ /* 0x000fc800078e3cff */
[----:B------:R-:W-:-:S05]  /*69e00*/  @!P5 LOP3.LUT R5, R5, R4, RZ, 0x3c, !PT ;  /* 0x000000040505d212 */ /* 0x000fca00078e3cff */
[----:B------:R-:W2:Y:S04]  /*69e10*/  @!P5 LDG.E.U16 R61, [R4.64] ;  /* 0x00000004043dd981 */ /* 0x000ea8000c1e1500 */
[----:B--2---:R0:W-:Y:S04]  /*69e20*/  STL [R1+0x98], R61 ;  /* 0x0000983d01007387 */ /* 0x0041e80000100800 */
[----:B0-----:R-:W2:Y:S01]  /*69e30*/  LDL.LU R61, [R1+0x44b0] ;  /* 0x0044b000013d7983 */ /* 0x001ea20000300800 */
[----:B------:R-:W4:Y:S02]  /*69e40*/  LDL R4, [R1+0x17c4] ;  /* 0x0017c40001047983 */ /* 0x000f240000100800 */
[----:B------:R-:W4:Y:S01]  /*69e50*/  LDL R5, [R1+0x17c8] ;  /* 0x0017c80001057983 */ /* 0x000f220000100800 */
[----:B------:R-:W-:-:S02]  /*69e60*/  PRMT R0, RZ, 0x7610, R0 ;  /* 0x00007610ff007816 */ /* 0x000fc40000000000 */
[----:B----4-:R-:W-:-:S04]  /*69e70*/  @!P2 LOP3.LUT R5, R5, R4, RZ, 0x3c, !PT ;  /* 0x000000040505a212 */ /* 0x010fc800078e3cff */
[----:B------:R-:W-:-:S04]  /*69e80*/  @!P2 LOP3.LUT R4, R5, R4, RZ, 0x3c, !PT ;  /* 0x000000040504a212 */ /* 0x000fc800078e3cff */
[----:B------:R-:W-:-:S05]  /*69e90*/  @!P2 LOP3.LUT R5, R5, R4, RZ, 0x3c, !PT ;  /* 0x000000040505a212 */ /* 0x000fca00078e3cff */
[----:B------:R-:W4:Y:S04]  /*69ea0*/  @!P2 LDG.E.U16 R0, [R4.64] ;  /* 0x000000040400a981 */ /* 0x000f28000c1e1500 */
[----:B----4-:R-:W-:Y:S01]  /*69eb0*/  STL [R1+0x94], R0 ;  /* 0x0000940001007387 */ /* 0x010fe20000100800 */
[----:B------:R-:W4:Y:S02]  /*69ec0*/  LDL R4, [R1+0x17bc] ;  /* 0x0017bc0001047983 */ /* 0x000f240000100800 */
[----:B------:R-:W4:Y:S01]  /*69ed0*/  LDL R5, [R1+0x17c0] ;  /* 0x0017c00001057983 */ /* 0x000f220000100800 */
[----:B--2---:R-:W-:Y:S02]  /*69ee0*/  PRMT R61, RZ, 0x7610, R61 ;  /* 0x00007610ff3d7816 */ /* 0x004fe4000000003d */
[----:B----4-:R-:W-:-:S04]  /*69ef0*/  @!P3 LOP3.LUT R5, R5, R4, RZ, 0x3c, !PT ;  /* 0x000000040505b212 */ /* 0x010fc800078e3cff */
[----:B------:R-:W-:-:S04]  /*69f00*/  @!P3 LOP3.LUT R4, R5, R4, RZ, 0x3c, !PT ;  /* 0x000000040504b212 */ /* 0x000fc800078e3cff */
[----:B------:R-:W-:-:S05]  /*69f10*/  @!P3 LOP3.LUT R5, R5, R4, RZ, 0x3c, !PT ;  /* 0x000000040505b212 */ /* 0x000fca00078e3cff */
[----:B------:R0:W2:Y:S01]  /*69f20*/  @!P3 LDG.E.U16 R61, [R4.64] ;  /* 0x00000004043db981 */ /* 0x0000a2000c1e1500 */
[----:B------:R-:W-:Y:S01]  /*69f30*/  PRMT R40, RZ, 0x7610, R40 ;  /* 0x00007610ff287816 */ /* 0x000fe20000000028 */
[----:B0-----:R-:W-:Y:S02]  /*69f40*/  @!P4 IMAD.MOV.U32 R4, RZ, RZ, R52 ;  /* 0x000000ffff04c224 */ /* 0x001fe400078e0034 */
[----:B------:R-:W-:-:S05]  /*69f50*/  @!P4 IMAD.MOV.U32 R5, RZ, RZ, R60 ;  /* 0x000000ffff05c224 */ /* 0x000fca00078e003c */
[----:B------:R0:W4:Y:S04]  /*69f60*/  @!P4 LDG.E.U16 R40, [R4.64] ;  /* 0x000000040428c981 */ /* 0x000128000c1e1500 */
[----:B--2---:R1:W-:Y:S04]  /*69f70*/  STL [R1+0x90], R61 ;  /* 0x0000903d01007387 */ /* 0x0043e80000100800 */
[----:B-1----:R-:W2:Y:S01]  /*69f80*/  LDL.LU R61, [R1+0x1784] ;  /* 0x00178400013d7983 */ /* 0x002ea20000300800 */
[----:B0-----:R-:W2:Y:S02]  /*69f90*/  LDL R4, [R1+0x17ac] ;  /* 0x0017ac0001047983 */ /* 0x001ea40000100800 */
[----:B------:R-:W2:Y:S01]  /*69fa0*/  LDL R5, [R1+0x17b0] ;  /* 0x0017b00001057983 */ /* 0x000ea20000100800 */
[----:B------:R-:W-:Y:S01]  /*69fb0*/  PRMT R56, RZ, 0x7610, R56 ;  /* 0x00007610ff387816 */ /* 0x000fe20000000038 */
[----:B------:R-:W3:Y:S01]  /*69fc0*/  LDL R52, [R1+0x3ce8] ;  /* 0x003ce80001347983 */ /* 0x000ee20000100800 */
[----:B------:R-:W3:Y:S02]  /*69fd0*/  LDL.LU R60, [R1+0x1788] ;  /* 0x00178800013c7983 */ /* 0x000ee40000300800 */
[----:B----4-:R0:W-:Y:S01]  /*69fe0*/  STL [R1+0x8c], R40 ;  /* 0x00008c2801007387 */ /* 0x0101e20000100800 */
[----:B--2---:R-:W-:-:S04]  /*69ff0*/  @!P5 LOP3.LUT R5, R5, R4, RZ, 0x3c, !PT ;  /* 0x000000040505d212 */ /* 0x004fc800078e3cff */
[----:B------:R-:W-:-:S04]  /*6a000*/  @!P5 LOP3.LUT R4, R5, R4, RZ, 0x3c, !PT ;  /* 0x000000040504d212 */ /* 0x000fc800078e3cff */
[----:B------:R-:W-:-:S05]  /*6a010*/  @!P5 LOP3.LUT R5, R5, R4, RZ, 0x3c, !PT ;  /* 0x000000040505d212 */ /* 0x000fca00078e3cff */
[----:B------:R1:W2:Y:S04]  /*6a020*/  @!P5 LDG.E.U16 R56, [R4.64] ;  /* 0x000000040438d981 */ /* 0x0002a8000c1e1500 */
[----:B-1----:R-:W4:Y:S04]  /*6a030*/  LDL R4, [R1+0x17a4] ;  /* 0x0017a40001047983 */ /* 0x002f280000100800 */
[----:B------:R-:W4:Y:S01]  /*6a040*/  LDL R5, [R1+0x17a8] ;  /* 0x0017a80001057983 */ /* 0x000f220000100800 */
[----:B------:R-:W-:-:S03]  /*6a050*/  PRMT R3, RZ, 0x7610, R3 ;  /* 0x00007610ff037816 */ /* 0x000fc60000000003 */
[----:B------:R-:W1:Y:S01]  /*6a060*/  S2R R0, SR_TID.X ;  /* 0x0000000000007919 */ /* 0x000e620000002100 */
[----:B----4-:R-:W-:-:S04]  /*6a070*/  @!P2 LOP3.LUT R5, R5, R4, RZ, 0x3c, !PT ;  /* 0x000000040505a212 */ /* 0x010fc800078e3cff */
[----:B------:R-:W-:-:S04]  /*6a080*/  @!P2 LOP3.LUT R4, R5, R4, RZ, 0x3c, !PT ;  /* 0x000000040504a212 */ /* 0x000fc800078e3cff */
[----:B------:R-:W-:-:S05]  /*6a090*/  @!P2 LOP3.LUT R5, R5, R4, RZ, 0x3c, !PT ;  /* 0x000000040505a212 */ /* 0x000fca00078e3cff */
[----:B------:R-:W4:Y:S01]  /*6a0a0*/  @!P2 LDG.E.U16 R3, [R4.64] ;  /* 0x000000040403a981 */ /* 0x000f22000c1e1500 */
[----:B-1----:R-:W-:-:S05]  /*6a0b0*/  LOP3.LUT R0, R0, 0x1f, RZ, 0xc0, !PT ;  /* 0x0000001f00007812 */ /* 0x002fca00078ec0ff */
[----:B------:R-:W-:Y:S01]  /*6a0c0*/  IMAD.SHL.U32 R0, R0, 0x2, RZ ;  /* 0x0000000200007824 */ /* 0x000fe200078e00ff */
[----:B--2---:R1:W-:Y:S04]  /*6a0d0*/  STL [R1+0x88], R56 ;  /* 0x0000883801007387 */ /* 0x0043e80000100800 */
[----:B0-----:R-:W-:-:S05]  /*6a0e0*/  LOP3.LUT R40, R0, 0x30, RZ, 0x3c, !PT ;  /* 0x0000003000287812 */ /* 0x001fca00078e3cff */
[----:B------:R0:W-:Y:S04]  /*6a0f0*/  STS.U16 [R40+0x10980], R2 ;  /* 0x0109800228007388 */ /* 0x0001e80000000400 */
[----:B-1----:R-:W2:Y:S04]  /*6a100*/  LDL R56, [R1+0x3cf0] ;  /* 0x003cf00001387983 */ /* 0x002ea80000100800 */
[----:B0-----:R-:W2:Y:S04]  /*6a110*/  LDL.LU R2, [R1+0x177c] ;  /* 0x00177c0001027983 */ /* 0x001ea80000300800 */
[----:B----4-:R0:W-:Y:S04]  /*6a120*/  STL [R1+0x84], R3 ;  /* 0x0000840301007387 */ /* 0x0101e80000100800 */
[----:B0-----:R-:W4:Y:S01]  /*6a130*/  LDL.LU R3, [R1+0x44ac] ;  /* 0x0044ac0001037983 */ /* 0x001f220000300800 */
[----:B------:R-:W2:Y:S02]  /*6a140*/  LDL R4, [R1+0x17a0] ;  /* 0x0017a00001047983 */ /* 0x000ea40000100800 */
[----:B------:R-:W2:Y:S02]  /*6a150*/  LDL R5, [R1+0x3ce0] ;  /* 0x003ce00001057983 */ /* 0x000ea40000100800 */
[----:B--2---:R-:W-:-:S02]  /*6a160*/  @!P3 LOP3.LUT R5, R5, R4, RZ, 0x3c, !PT ;  /* 0x000000040505b212 */ /* 0x004fc400078e3cff */
[----:B----4-:R-:W-:Y:S02]  /*6a170*/  PRMT R3, RZ, 0x7610, R3 ;  /* 0x00007610ff037816 */ /* 0x010fe40000000003 */
[----:B------:R-:W-:-:S04]  /*6a180*/  @!P3 LOP3.LUT R4, R5, R4, RZ, 0x3c, !PT ;  /* 0x000000040504b212 */ /* 0x000fc800078e3cff */
[----:B------:R-:W-:-:S05]  /*6a190*/  @!P3 LOP3.LUT R5, R5, R4, RZ, 0x3c, !PT ;  /* 0x000000040505b212 */ /* 0x000fca00078e3cff */
[----:B------:R-:W2:Y:S04]  /*6a1a0*/  @!P3 LDG.E.U16 R3, [R4.64] ;  /* 0x000000040403b981 */ /* 0x000ea8000c1e1500 */
[----:B---3--:R0:W-:Y:S04]  /*6a1b0*/  STS.U16 [R40+0x109c0], R59 ;  /* 0x0109c03b28007388 */ /* 0x0081e80000000400 */
[----:B0-----:R-:W3:Y:S04]  /*6a1c0*/  LDL.LU R59, [R1+0x1780] ;  /* 0x00178000013b7983 */ /* 0x001ee80000300800 */
[----:B--2---:R0:W-:Y:S04]  /*6a1d0*/  STL [R1+0x80], R3 ;  /* 0x0000800301007387 */ /* 0x0041e80000100800 */
[----:B0-----:R-:W2:Y:S01]  /*6a1e0*/  LDL.LU R3, [R1+0x44a8] ;  /* 0x0044a80001037983 */ /* 0x001ea20000300800 */
[----:B------:R-:W4:Y:S02]  /*6a1f0*/  LDL.LU R4, [R1+0x178c] ;  /* 0x00178c0001047983 */ /* 0x000f240000300800 */
[----:B------:R-:W3:Y:S01]  /*6a200*/  LDL R5, [R1+0x3cdc] ;  /* 0x003cdc0001057983 */ /* 0x000ee20000100800 */
[----:B--2---:R-:W-:Y:S01]  /*6a210*/  PRMT R3, RZ, 0x7610, R3 ;  /* 0x00007610ff037816 */ /* 0x004fe20000000003 */
[----:B----4-:R0:W-:Y:S02]  /*6a220*/  STS.U16 [R40+0x10bc0], R4 ;  /* 0x010bc00428007388 */ /* 0x0101e40000000400 */
[----:B0-----:R-:W-:-:S02]  /*6a230*/  @!P4 IMAD.MOV.U32 R4, RZ, RZ, R52 ;  /* 0x000000ffff04c224 */ /* 0x001fc400078e0034 */
[----:B------:R-:W2:Y:S04]  /*6a240*/  LDL.LU R52, [R1+0x1774] ;  /* 0x0017740001347983 */ /* 0x000ea80000300800 */
[----:B---3--:R-:W3:Y:S04]  /*6a250*/  @!P4 LDG.E.U16 R3, [R4.64] ;  /* 0x000000040403c981 */ /* 0x008ee8000c1e1500 */
[----:B---3--:R0:W-:Y:S04]  /*6a260*/  STL [R1+0x7c], R3 ;  /* 0x00007c0301007387 */ /* 0x0081e80000100800 */
[----:B0-----:R-:W3:Y:S01]  /*6a270*/  LDL.LU R3, [R1+0x44a4] ;  /* 0x0044a40001037983 */ /* 0x001ee20000300800 */
[----:B------:R-:W4:Y:S02]  /*6a280*/  LDL.LU R4, [R1+0x1790] ;  /* 0x0017900001047983 */ /* 0x000f240000300800 */
[----:B------:R-:W2:Y:S01]  /*6a290*/  LDL R5, [R1+0x3ce4] ;  /* 0x003ce40001057983 */ /* 0x000ea20000100800 */
[----:B------:R-:W-:Y:S01]  /*6a2a0*/  PRMT R57, RZ, 0x7610, R57 ;  /* 0x00007610ff397816 */ /* 0x000fe20000000039 */
[----:B----4-:R0:W-:Y:S02]  /*6a2b0*/  STS.U16 [R40+0x10b80], R4 ;  /* 0x010b800428007388 */ /* 0x0101e40000000400 */
[----:B0-----:R-:W-:-:S02]  /*6a2c0*/  @!P5 IMAD.MOV.U32 R4, RZ, RZ, R56 ;  /* 0x000000ffff04d224 */ /* 0x001fc400078e0038 */
[----:B------:R-:W4:Y:S04]  /*6a2d0*/  LDL.LU R56, [R1+0x1778] ;  /* 0x0017780001387983 */ /* 0x000f280000300800 */
[----:B--2---:R0:W2:Y:S04]  /*6a2e0*/  @!P5 LDG.E.U16 R57, [R4.64] ;  /* 0x000000040439d981 */ /* 0x0040a8000c1e1500 */
[----:B0-----:R-:W2:Y:S04]  /*6a2f0*/  LDL R4, [R1+0x3cec] ;  /* 0x003cec0001047983 */ /* 0x001ea80000100800 */
[----:B------:R-:W2:Y:S01]  /*6a300*/  LDL R5, [R1+0x3cf8] ;  /* 0x003cf80001057983 */ /* 0x000ea20000100800 */
[----:B---3--:R-:W-:-:S02]  /*6a310*/  PRMT R3, RZ, 0x7610, R3 ;  /* 0x00007610ff037816 */ /* 0x008fc40000000003 */
[----:B--2---:R-:W-:-:S04]  /*6a320*/  @!P2 LOP3.LUT R5, R5, R4, RZ, 0x3c, !PT ;  /* 0x000000040505a212 */ /* 0x004fc800078e3cff */
[----:B------:R-:W-:-:S04]  /*6a330*/  @!P2 LOP3.LUT R4, R5, R4, RZ, 0x3c, !PT ;  /* 0x000000040504a212 */ /* 0x000fc800078e3cff */
[----:B------:R-:W-:-:S05]  /*6a340*/  @!P2 LOP3.LUT R5, R5, R4, RZ, 0x3c, !PT ;  /* 0x000000040505a212 */ /* 0x000fca00078e3cff */
[----:B------:R-:W2:Y:S04]  /*6a350*/  @!P2 LDG.E.U16 R3, [R4.64] ;  /* 0x000000040403a981 */ /* 0x000ea8000c1e1500 */
[----:B------:R0:W-:Y:S04]  /*6a360*/  STL [R1+0x78], R57 ;  /* 0x0000783901007387 */ /* 0x0001e80000100800 */
[----:B------:R1:W-:Y:S04]  /*6a370*/  STS.U16 [R40+0x10d80], R61 ;  /* 0x010d803d28007388 */ /* 0x0003e80000000400 */
[----:B0-----:R-:W3:Y:S01]  /*6a380*/  LDL R57, [R1+0x3d10] ;  /* 0x003d100001397983 */ /* 0x001ee20000100800 */
[----:B-1----:R-:W3:Y:S03]  /*6a390*/  LDL.LU R61, [R1+0x176c] ;  /* 0x00176c00013d7983 */ /* 0x002ee60000300800 */
        /* <DEDUP_REMOVED lines=9> */
[----:B------:R0:W-:Y:S04]  /*6a430*/  STS.U16 [R40+0x10dc0], R60 ;  /* 0x010dc03c28007388 */ /* 0x0001e80000000400 */
[----:B0-----:R-:W3:Y:S04]  /*6a440*/  LDL.LU R60, [R1+0x1770] ;  /* 0x00177000013c7983 */ /* 0x001ee80000300800 */
[----:B--2---:R0:W-:Y:S04]  /*6a450*/  STL [R1+0x70], R3 ;  /* 0x0000700301007387 */ /* 0x0041e80000100800 */
[----:B0-----:R-:W2:Y:S01]  /*6a460*/  LDL.LU R3, [R1+0x449c] ;  /* 0x00449c0001037983 */ /* 0x001ea20000300800 */
[----:B------:R-:W2:Y:S02]  /*6a470*/  LDL R4, [R1+0x3cfc] ;  /* 0x003cfc0001047983 */ /* 0x000ea40000100800 */
[----:B------:R-:W2:Y:S02]  /*6a480*/  LDL R5, [R1+0x3d08] ;  /* 0x003d080001057983 */ /* 0x000ea40000100800 */
[----:B------:R0:W-:Y:S02]  /*6a490*/  STS.U16 [R40+0x10fc0], R2 ;  /* 0x010fc00228007388 */ /* 0x0001e40000000400 */
[----:B0-----:R-:W3:Y:S01]  /*6a4a0*/  LDL.LU R2, [R1+0x1764] ;  /* 0x0017640001027983 */ /* 0x001ee20000300800 */
[----:B--2---:R-:W-:-:S02]  /*6a4b0*/  @!P4 LOP3.LUT R5, R5, R4, RZ, 0x3c, !PT ;  /* 0x000000040505c212 */ /* 0x004fc400078e3cff */
[----:B------:R-:W-:Y:S02]  /*6a4c0*/  PRMT R3, RZ, 0x7610, R3 ;  /* 0x00007610ff037816 */ /* 0x000fe40000000003 */
[----:B------:R-:W-:-:S04]  /*6a4d0*/  @!P4 LOP3.LUT R4, R5, R4, RZ, 0x3c, !PT ;  /* 0x000000040504c212 */ /* 0x000fc800078e3cff */
[----:B------:R-:W-:-:S05]  /*6a4e0*/  @!P4 LOP3.LUT R5, R5, R4, RZ, 0x3c, !PT ;  /* 0x000000040505c212 */ /* 0x000fca00078e3cff */
[----:B------:R0:W2:Y:S04]  /*6a4f0*/  @!P4 LDG.E.U16 R3, [R4.64] ;  /* 0x000000040403c981 */ /* 0x0000a8000c1e1500 */
[----:B0-----:R-:W2:Y:S01]  /*6a500*/  LDL R5, [R1+0x3d04] ;  /* 0x003d040001057983 */ /* 0x001ea20000100800 */
[----:B------:R-:W-:Y:S01]  /*6a510*/  PRMT R48, RZ, 0x7610, R48 ;  /* 0x00007610ff307816 */ /* 0x000fe20000000030 */
[----:B---3--:R-:W-:Y:S02]  /*6a520*/  @!P5 IMAD.MOV.U32 R4, RZ, RZ, R57 ;  /* 0x000000ffff04d224 */ /* 0x008fe400078e0039 */
[----:B------:R-:W-:Y:S04]  /*6a530*/  STS.U16 [R40+0x10f80], R59 ;  /* 0x010f803b28007388 */ /* 0x000fe80000000400 */
[----:B--2---:R-:W2:Y:S04]  /*6a540*/  @!P5 LDG.E.U16 R48, [R4.64] ;  /* 0x000000040430d981 */ /* 0x004ea8000c1e1500 */
[----:B------:R0:W-:Y:S04]  /*6a550*/  STL [R1+0x6c], R3 ;  /* 0x00006c0301007387 */ /* 0x0001e80000100800 */
[----:B0-----:R-:W3:Y:S01]  /*6a560*/  LDL.LU R3, [R1+0x1768] ;  /* 0x0017680001037983 */ /* 0x001ee20000300800 */
[----:B------:R-:W3:Y:S02]  /*6a570*/  LDL R59, [R1+0x3d28] ;  /* 0x003d2800013b7983 */ /* 0x000ee40000100800 */
[----:B------:R-:W3:Y:S01]  /*6a580*/  LDL.LU R57, [R1+0x175c] ;  /* 0x00175c0001397983 */ /* 0x000ee20000300800 */
        /* <DEDUP_REMOVED lines=9> */
[----:B------:R1:W-:Y:S01]  /*6a620*/  STS.U16 [R40+0x11180], R52 ;  /* 0x0111803428007388 */ /* 0x0003e20000000400 */
[----:B----4-:R-:W-:Y:S03]  /*6a630*/  STS.U16 [R40+0x111c0], R56 ;  /* 0x0111c03828007388 */ /* 0x010fe60000000400 */
[----:B-1----:R-:W4:Y:S01]  /*6a640*/  LDL.LU R52, [R1+0x4494] ;  /* 0x0044940001347983 */ /* 0x002f220000300800 */
[----:B0-----:R-:W3:Y:S02]  /*6a650*/  LDL R4, [R1+0x3d14] ;  /* 0x003d140001047983 */ /* 0x001ee40000100800 */
[----:B------:R-:W3:Y:S01]  /*6a660*/  LDL R5, [R1+0x3d20] ;  /* 0x003d200001057983 */ /* 0x000ee20000100800 */
[----:B--2---:R0:W-:Y:S04]  /*6a670*/  STL [R1+0x64], R53 ;  /* 0x0000643501007387 */ /* 0x0041e80000100800 */
[----:B0-----:R-:W2:Y:S01]  /*6a680*/  LDL.LU R53, [R1+0x1760] ;  /* 0x0017600001357983 */ /* 0x001ea20000300800 */
[----:B------:R-:W2:Y:S01]  /*6a690*/  LDL.LU R56, [R1+0x4490] ;  /* 0x0044900001387983 */ /* 0x000ea20000300800 */
[----:B---3--:R-:W-:-:S04]  /*6a6a0*/  @!P3 LOP3.LUT R5, R5, R4, RZ, 0x3c, !PT ;  /* 0x000000040505b212 */ /* 0x008fc800078e3cff */
[----:B------:R-:W-:-:S04]  /*6a6b0*/  @!P3 LOP3.LUT R4, R5, R4, RZ, 0x3c, !PT ;  /* 0x000000040504b212 */ /* 0x000fc800078e3cff */
[----:B------:R-:W-:Y:S02]  /*6a6c0*/  @!P3 LOP3.LUT R5, R5, R4, RZ, 0x3c, !PT ;  /* 0x000000040505b212 */ /* 0x000fe400078e3cff */
[----:B--2---:R-:W-:-:S06]  /*6a6d0*/  PRMT R56, RZ, 0x7610, R56 ;  /* 0x00007610ff387816 */ /* 0x004fcc0000000038 */
[----:B------:R-:W2:Y:S04]  /*6a6e0*/  @!P3 LDG.E.U16 R56, [R4.64] ;  /* 0x000000040438b981 */ /* 0x000ea8000c1e1500 */
[----:B--2---:R0:W-:Y:S04]  /*6a6f0*/  STL [R1+0x60], R56 ;  /* 0x0000603801007387 */ /* 0x0041e80000100800 */
[----:B0-----:R-:W2:Y:S01]  /*6a700*/  LDL.LU R56, [R1+0x448c] ;  /* 0x00448c0001387983 */ /* 0x001ea20000300800 */
[----:B------:R-:W3:Y:S02]  /*6a710*/  LDL R5, [R1+0x3d1c] ;  /* 0x003d1c0001057983 */ /* 0x000ee40000100800 */
[----:B------:R-:W-:Y:S01]  /*6a720*/  @!P4 IMAD.MOV.U32 R4, RZ, RZ, R59 ;  /* 0x000000ffff04c224 */ /* 0x000fe200078e003b */
[----:B--2---:R-:W-:-:S06]  /*6a730*/  PRMT R56, RZ, 0x7610, R56 ;  /* 0x00007610ff387816 */ /* 0x004fcc0000000038 */
[----:B---3--:R-:W2:Y:S04]  /*6a740*/  @!P4 LDG.E.U16 R56, [R4.64] ;  /* 0x000000040438c981 */ /* 0x008ea8000c1e1500 */
[----:B------:R0:W-:Y:S04]  /*6a750*/  STS.U16 [R40+0x113c0], R61 ;  /* 0x0113c03d28007388 */ /* 0x0001e80000000400 */
[----:B0-----:R-:W3:Y:S01]  /*6a760*/  LDL.LU R61, [R1+0x1754] ;  /* 0x00175400013d7983 */ /* 0x001ee20000300800 */
[----:B------:R-:W3:Y:S02]  /*6a770*/  LDL.LU R59, [R1+0x1758] ;  /* 0x00175800013b7983 */ /* 0x000ee40000300800 */
[----:B------:R-:W-:Y:S01]  /*6a780*/  STS.U16 [R40+0x11380], R60 ;  /* 0x0113803c28007388 */ /* 0x000fe20000000400 */
[----:B--2---:R0:W-:Y:S04]  /*6a790*/  STL [R1+0x5c], R56 ;  /* 0x00005c3801007387 */ /* 0x0041e80000100800 */
[----:B0-----:R-:W2:Y:S01]  /*6a7a0*/  LDL.LU R56, [R1+0x4488] ;  /* 0x0044880001387983 */ /* 0x001ea20000300800 */
[----:B------:R-:W2:Y:S02]  /*6a7b0*/  LDL R4, [R1+0x3d24] ;  /* 0x003d240001047983 */ /* 0x000ea40000100800 */
[----:B------:R-:W2:Y:S02]  /*6a7c0*/  LDL R5, [R1+0x3d30] ;  /* 0x003d300001057983 */ /* 0x000ea40000100800 */
[----:B------:R-:W3:Y:S01]  /*6a7d0*/  LDL.LU R60, [R1+0x4484] ;  /* 0x00448400013c7983 */ /* 0x000ee20000300800 */
[----:B--2---:R-:W-:-:S02]  /*6a7e0*/  @!P5 LOP3.LUT R5, R5, R4, RZ, 0x3c, !PT ;  /* 0x000000040505d212 */ /* 0x004fc400078e3cff */
[----:B---3--:R-:W-:Y:S02]  /*6a7f0*/  PRMT R60, RZ, 0x7610, R60 ;  /* 0x00007610ff3c7816 */ /* 0x008fe4000000003c */
[----:B------:R-:W-:-:S04]  /*6a800*/  @!P5 LOP3.LUT R4, R5, R4, RZ, 0x3c, !PT ;  /* 0x000000040504d212 */ /* 0x000fc800078e3cff */
[----:B------:R-:W-:-:S05]  /*6a810*/  @!P5 LOP3.LUT R5, R5, R4, RZ, 0x3c, !PT ;  /* 0x000000040505d212 */ /* 0x000fca00078e3cff */
[----:B------:R-:W2:Y:S04]  /*6a820*/  @!P5 LDG.E.U16 R60, [R4.64] ;  /* 0x00000004043cd981 */ /* 0x000ea8000c1e1500 */
[----:B------:R-:W-:Y:S04]  /*6a830*/  STS.U16 [R40+0x11580], R2 ;  /* 0x0115800228007388 */ /* 0x000fe80000000400 */
[----:B--2---:R0:W-:Y:S04]  /*6a840*/  STL [R1+0x58], R60 ;  /* 0x0000583c01007387 */ /* 0x0041e80000100800 */
[----:B0-----:R-:W2:Y:S01]  /*6a850*/  LDL.LU R60, [R1+0x4480] ;  /* 0x00448000013c7983 */ /* 0x001ea20000300800 */
[----:B------:R-:W3:Y:S02]  /*6a860*/  LDL R4, [R1+0x3d2c] ;  /* 0x003d2c0001047983 */ /* 0x000ee40000100800 */
[----:B------:R-:W3:Y:S02]  /*6a870*/  LDL R5, [R1+0x3d38] ;  /* 0x003d380001057983 */ /* 0x000ee40000100800 */
[----:B------:R-:W2:Y:S01]  /*6a880*/  LDL.LU R2, [R1+0x447c] ;  /* 0x00447c0001027983 */ /* 0x000ea20000300800 */
[----:B---3--:R-:W-:-:S02]  /*6a890*/  @!P2 LOP3.LUT R5, R5, R4, RZ, 0x3c, !PT ;  /* 0x000000040505a212 */ /* 0x008fc400078e3cff */
[----:B--2---:R-:W-:Y:S02]  /*6a8a0*/  PRMT R2, RZ, 0x7610, R2 ;  /* 0x00007610ff027816 */ /* 0x004fe40000000002 */
[----:B------:R-:W-:-:S04]  /*6a8b0*/  @!P2 LOP3.LUT R4, R5, R4, RZ, 0x3c, !PT ;  /* 0x000000040504a212 */ /* 0x000fc800078e3cff */
[----:B------:R-:W-:-:S05]  /*6a8c0*/  @!P2 LOP3.LUT R5, R5, R4, RZ, 0x3c, !PT ;  /* 0x000000040505a212 */ /* 0x000fca00078e3cff */
[----:B------:R-:W2:Y:S04]  /*6a8d0*/  @!P2 LDG.E.U16 R2, [R4.64] ;  /* 0x000000040402a981 */ /* 0x000ea8000c1e1500 */
[----:B--2---:R0:W-:Y:S04]  /*6a8e0*/  STL [R1+0x54], R2 ;  /* 0x0000540201007387 */ /* 0x0041e80000100800 */
[----:B0-----:R-:W2:Y:S01]  /*6a8f0*/  LDL.LU R2, [R1+0x4478] ;  /* 0x0044780001027983 */ /* 0x001ea20000300800 */
[----:B------:R-:W3:Y:S02]  /*6a900*/  LDL R4, [R1+0x3d34] ;  /* 0x003d340001047983 */ /* 0x000ee40000100800 */
[----:B------:R-:W3:Y:S01]  /*6a910*/  LDL R5, [R1+0x3d40] ;  /* 0x003d400001057983 */ /* 0x000ee20000100800 */
[----:B------:R-:W-:Y:S01]  /*6a920*/  PRMT R47, RZ, 0x7610, R47 ;  /* 0x00007610ff2f7816 */ /* 0x000fe2000000002f */
[----:B------:R0:W-:Y:S04]  /*6a930*/  STS.U16 [R40+0x115c0], R3 ;  /* 0x0115c00328007388 */ /* 0x0001e80000000400 */
[----:B0-----:R-:W2:Y:S01]  /*6a940*/  LDL.LU R3, [R1+0x4474] ;  /* 0x0044740001037983 */ /* 0x001ea20000300800 */
[----:B---3--:R-:W-:-:S04]  /*6a950*/  @!P3 LOP3.LUT R5, R5, R4, RZ, 0x3c, !PT ;  /* 0x000000040505b212 */ /* 0x008fc800078e3cff */
[----:B------:R-:W-:-:S04]  /*6a960*/  @!P3 LOP3.LUT R4, R5, R4, RZ, 0x3c, !PT ;  /* 0x000000040504b212 */ /* 0x000fc800078e3cff */
[----:B------:R-:W-:-:S05]  /*6a970*/  @!P3 LOP3.LUT R5, R5, R4, RZ, 0x3c, !PT ;  /* 0x000000040505b212 */ /* 0x000fca00078e3cff */
[----:B------:R0:W3:Y:S04]  /*6a980*/  @!P3 LDG.E.U16 R47, [R4.64] ;  /* 0x00000004042fb981 */ /* 0x0000e8000c1e1500 */
[----:B0-----:R-:W2:Y:S04]  /*6a990*/  LDL R4, [R1+0x3d3c] ;  /* 0x003d3c0001047983 */ /* 0x001ea80000100800 */
[----:B------:R-:W2:Y:S01]  /*6a9a0*/  LDL R5, [R1+0x3d48] ;  /* 0x003d480001057983 */ /* 0x000ea20000100800 */
[----:B------:R-:W-:-:S03]  /*6a9b0*/  PRMT R51, RZ, 0x7610, R51 ;  /* 0x00007610ff337816 */ /* 0x000fc60000000033 */
[----:B------:R0:W-:Y:S04]  /*6a9c0*/  STS.U16 [R40+0x117c0], R57 ;  /* 0x0117c03928007388 */ /* 0x0001e80000000400 */
[----:B0-----:R-:W4:Y:S01]  /*6a9d0*/  LDL R57, [R1+0x3d54] ;  /* 0x003d540001397983 */ /* 0x001f220000100800 */
[----:B--2---:R-:W-:-:S04]  /*6a9e0*/  @!P4 LOP3.LUT R5, R5, R4, RZ, 0x3c, !PT ;  /* 0x000000040505c212 */ /* 0x004fc800078e3cff */
[----:B------:R-:W-:-:S04]  /*6a9f0*/  @!P4 LOP3.LUT R4, R5, R4, RZ, 0x3c, !PT ;  /* 0x000000040504c212 */ /* 0x000fc800078e3cff */
[----:B------:R-:W-:Y:S01]  /*6aa00*/  @!P4 LOP3.LUT R5, R5, R4, RZ, 0x3c, !PT ;  /* 0x000000040505c212 */ /* 0x000fe200078e3cff */
[----:B---3--:R0:W-:Y:S04]  /*6aa10*/  STL [R1+0x50], R47 ;  /* 0x0000502f01007387 */ /* 0x0081e80000100800 */
[----:B------:R1:W2:Y:S01]  /*6aa20*/  @!P4 LDG.E.U16 R51, [R4.64] ;  /* 0x000000040433c981 */ /* 0x0002a2000c1e1500 */
[----:B------:R-:W-:-:S03]  /*6aa30*/  PRMT R3, RZ, 0x7610, R3 ;  /* 0x00007610ff037816 */ /* 0x000fc60000000003 */
[----:B------:R3:W-:Y:S04]  /*6aa40*/  STS.U16 [R40+0x11780], R53 ;  /* 0x0117803528007388 */ /* 0x0007e80000000400 */
[----:B0-----:R-:W2:Y:S04]  /*6aa50*/  LDL R47, [R1+0x3d60] ;  /* 0x003d6000012f7983 */ /* 0x001ea80000100800 */
[----:B-1----:R-:W2:Y:S04]  /*6aa60*/  LDL R4, [R1+0x3d44] ;  /* 0x003d440001047983 */ /* 0x002ea80000100800 */
[----:B------:R-:W2:Y:S04]  /*6aa70*/  LDL R5, [R1+0x3d50] ;  /* 0x003d500001057983 */ /* 0x000ea80000100800 */
[----:B---3--:R-:W3:Y:S01]  /*6aa80*/  LDL R53, [R1+0x3d5c] ;  /* 0x003d5c0001357983 */ /* 0x008ee20000100800 */
        /* <DEDUP_REMOVED lines=9> */
[----:B------:R-:W2:Y:S01]  /*6ab20*/  LDL R5, [R1+0x3d58] ;  /* 0x003d580001057983 */ /* 0x000ea20000100800 */
[----:B------:R-:W-:-:S02]  /*6ab30*/  PRMT R55, RZ, 0x7610, R55 ;  /* 0x00007610ff377816 */ /* 0x000fc40000000037 */
[----:B------:R-:W-:Y:S01]  /*6ab40*/  PRMT R0, RZ, 0x7610, R0 ;  /* 0x00007610ff007816 */ /* 0x000fe20000000000 */
[----:B------:R0:W-:Y:S04]  /*6ab50*/  STS.U16 [R40+0x11980], R61 ;  /* 0x0119803d28007388 */ /* 0x0001e80000000400 */
[----:B0-----:R-:W3:Y:S01]  /*6ab60*/  LDL.LU R61, [R1+0x446c] ;  /* 0x00446c00013d7983 */ /* 0x001ee20000300800 */
[----:B--2---:R-:W-:-:S04]  /*6ab70*/  @!P2 LOP3.LUT R5, R5, R4, RZ, 0x3c, !PT ;  /* 0x000000040505a212 */ /* 0x004fc800078e3cff */
[----:B------:R-:W-:-:S04]  /*6ab80*/  @!P2 LOP3.LUT R4, R5, R4, RZ, 0x3c, !PT ;  /* 0x000000040504a212 */ /* 0x000fc800078e3cff */
[----:B------:R-:W-:-:S05]  /*6ab90*/  @!P2 LOP3.LUT R5, R5, R4, RZ, 0x3c, !PT ;  /* 0x000000040505a212 */ /* 0x000fca00078e3cff */
[----:B------:R0:W2:Y:S02]  /*6aba0*/  @!P2 LDG.E.U16 R55, [R4.64] ;  /* 0x000000040437a981 */ /* 0x0000a4000c1e1500 */
[----:B0-----:R-:W-:Y:S02]  /*6abb0*/  @!P3 IMAD.MOV.U32 R4, RZ, RZ, R47 ;  /* 0x000000ffff04b224 */ /* 0x001fe400078e002f */
[----:B----4-:R-:W-:-:S05]  /*6abc0*/  @!P3 IMAD.MOV.U32 R5, RZ, RZ, R57 ;  /* 0x000000ffff05b224 */ /* 0x010fca00078e0039 */
[----:B------:R0:W4:Y:S01]  /*6abd0*/  @!P3 LDG.E.U16 R0, [R4.64] ;  /* 0x000000040400b981 */ /* 0x000122000c1e1500 */
[----:B------:R-:W-:-:S03]  /*6abe0*/  PRMT R9, RZ, 0x7610, R9 ;  /* 0x00007610ff097816 */ /* 0x000fc60000000009 */
[----:B------:R-:W-:Y:S01]  /*6abf0*/  STS.U16 [R40+0x119c0], R59 ;  /* 0x0119c03b28007388 */ /* 0x000fe20000000400 */
[----:B---3--:R-:W-:Y:S02]  /*6ac00*/  STS.U16 [R40+0x11bc0], R61 ;  /* 0x011bc03d28007388 */ /* 0x008fe40000000400 */
[----:B0-----:R-:W-:Y:S02]  /*6ac10*/  @!P4 IMAD.MOV.U32 R4, RZ, RZ, R51 ;  /* 0x000000ffff04c224 */ /* 0x001fe400078e0033 */
[----:B------:R-:W-:-:S05]  /*6ac20*/  @!P4 IMAD.MOV.U32 R5, RZ, RZ, R53 ;  /* 0x000000ffff05c224 */ /* 0x000fca00078e0035 */
[----:B------:R0:W3:Y:S04]  /*6ac30*/  @!P4 LDG.E.U16 R9, [R4.64] ;  /* 0x000000040409c981 */ /* 0x0000e8000c1e1500 */
[----:B--2---:R1:W-:Y:S04]  /*6ac40*/  STL [R1+0x44], R55 ;  /* 0x0000443701007387 */ /* 0x0043e80000100800 */
[----:B-1----:R-:W2:Y:S01]  /*6ac50*/  LDL R55, [R1+0x3d70] ;  /* 0x003d700001377983 */ /* 0x002ea20000100800 */
[----:B------:R-:W2:Y:S02]  /*6ac60*/  LDL.LU R59, [R1+0x1740] ;  /* 0x00174000013b7983 */ /* 0x000ea40000300800 */
[----:B------:R-:W2:Y:S02]  /*6ac70*/  LDL R57, [R1+0x3d6c] ;  /* 0x003d6c0001397983 */ /* 0x000ea40000100800 */
[----:B------:R-:W2:Y:S01]  /*6ac80*/  LDL R47, [R1+0x3d78] ;  /* 0x003d7800012f7983 */ /* 0x000ea20000100800 */
[----:B----4-:R-:W-:Y:S01]  /*6ac90*/  STL [R1+0x40], R0 ;  /* 0x0000400001007387 */ /* 0x010fe20000100800 */
[----:B------:R-:W4:Y:S02]  /*6aca0*/  LDL.LU R61, [R1+0x4468] ;  /* 0x00446800013d7983 */ /* 0x000f240000300800 */
[----:B0-----:R-:W4:Y:S01]  /*6acb0*/  LDL R5, [R1+0x3d64] ;  /* 0x003d640001057983 */ /* 0x001f220000100800 */
[----:B------:R-:W-:Y:S01]  /*6acc0*/  PRMT R49, RZ, 0x7610, R49 ;  /* 0x00007610ff317816 */ /* 0x000fe20000000031 */
[----:B------:R-:W4:Y:S04]  /*6acd0*/  LDL R53, [R1+0x3d74] ;  /* 0x003d740001357983 */ /* 0x000f280000100800 */
[----:B------:R-:W4:Y:S04]  /*6ace0*/  LDL R51, [R1+0x3d80] ;  /* 0x003d800001337983 */ /* 0x000f280000100800 */
[----:B------:R0:W-:Y:S04]  /*6acf0*/  STS.U16 [R40+0x11b80], R3 ;  /* 0x011b800328007388 */ /* 0x0001e80000000400 */
[----:B0-----:R-:W4:Y:S01]  /*6ad00*/  LDL.LU R3, [R1+0x4464] ;  /* 0x0044640001037983 */ /* 0x001f220000300800 */
[----:B---3--:R0:W-:Y:S03]  /*6ad10*/  STL [R1+0x3c], R9 ;  /* 0x00003c0901007387 */ /* 0x0081e60000100800 */
[----:B0-----:R-:W3:Y:S01]  /*6ad20*/  LDL.LU R9, [R1+0x1738] ;  /* 0x0017380001097983 */ /* 0x001ee20000300800 */
[----:B--2---:R-:W-:-:S05]  /*6ad30*/  @!P5 IMAD.MOV.U32 R4, RZ, RZ, R55 ;  /* 0x000000ffff04d224 */ /* 0x004fca00078e0037 */
[----:B----4-:R0:W2:Y:S04]  /*6ad40*/  @!P5 LDG.E.U16 R49, [R4.64] ;  /* 0x000000040431d981 */ /* 0x0100a8000c1e1500 */
[----:B0-----:R-:W4:Y:S01]  /*6ad50*/  LDL.LU R5, [R1+0x1744] ;  /* 0x0017440001057983 */ /* 0x001f220000300800 */
[----:B------:R-:W-:Y:S01]  /*6ad60*/  PRMT R61, RZ, 0x7610, R61 ;  /* 0x00007610ff3d7816 */ /* 0x000fe2000000003d */
[----:B------:R-:W-:Y:S02]  /*6ad70*/  @!P2 IMAD.MOV.U32 R4, RZ, RZ, R47 ;  /* 0x000000ffff04a224 */ /* 0x000fe400078e002f */
[----:B------:R-:W2:Y:S01]  /*6ad80*/  LDL R55, [R1+0x3d7c] ;  /* 0x003d7c0001377983 */ /* 0x000ea20000100800 */
[----:B----4-:R0:W-:Y:S02]  /*6ad90*/  STS.U16 [R40+0x11d80], R5 ;  /* 0x011d800528007388 */ /* 0x0101e40000000400 */
[----:B0-----:R-:W-:-:S05]  /*6ada0*/  @!P2 IMAD.MOV.U32 R5, RZ, RZ, R57 ;  /* 0x000000ffff05a224 */ /* 0x001fca00078e0039 */
[----:B------:R0:W4:Y:S04]  /*6adb0*/  @!P2 LDG.E.U16 R61, [R4.64] ;  /* 0x00000004043da981 */ /* 0x000128000c1e1500 */
[----:B--2---:R1:W-:Y:S01]  /*6adc0*/  STL [R1+0x38], R49 ;  /* 0x0000383101007387 */ /* 0x0043e20000100800 */
[----:B------:R-:W-:-:S03]  /*6add0*/  PRMT R3, RZ, 0x7610, R3 ;  /* 0x00007610ff037816 */ /* 0x000fc60000000003 */
[----:B------:R2:W-:Y:S01]  /*6ade0*/  STS.U16 [R40+0x11dc0], R2 ;  /* 0x011dc00228007388 */ /* 0x0005e20000000400 */
[----:B0-----:R-:W-:-:S03]  /*6adf0*/  @!P3 IMAD.MOV.U32 R4, RZ, RZ, R51 ;  /* 0x000000ffff04b224 */ /* 0x001fc600078e0033 */
[----:B-1----:R-:W3:Y:S01]  /*6ae00*/  LDL R49, [R1+0x3d88] ;  /* 0x003d880001317983 */ /* 0x002ee20000100800 */
[----:B------:R-:W-:-:S05]  /*6ae10*/  @!P3 IMAD.MOV.U32 R5, RZ, RZ, R53 ;  /* 0x000000ffff05b224 */ /* 0x000fca00078e0035 */
[----:B------:R0:W3:Y:S04]  /*6ae20*/  @!P3 LDG.E.U16 R3, [R4.64] ;  /* 0x000000040403b981 */ /* 0x0000e8000c1e1500 */
[----:B----4-:R-:W-:Y:S01]  /*6ae30*/  STL [R1+0x43a4], R61 ;  /* 0x0043a43d01007387 */ /* 0x010fe20000100800 */
[----:B--2---:R-:W2:Y:S02]  /*6ae40*/  LDL.LU R2, [R1+0x4460] ;  /* 0x0044600001027983 */ /* 0x004ea40000300800 */
[----:B0-----:R-:W-:Y:S02]  /*6ae50*/  @!P4 IMAD.MOV.U32 R5, RZ, RZ, R55 ;  /* 0x000000ffff05c224 */ /* 0x001fe400078e0037 */
[----:B------:R-:W4:Y:S01]  /*6ae60*/  LDL R57, [R1+0x3d84] ;  /* 0x003d840001397983 */ /* 0x000f220000100800 */
[----:B------:R-:W4:Y:S04]  /*6ae70*/  LDL R47, [R1+0x3d90] ;  /* 0x003d9000012f7983 */ /* 0x000f280000100800 */
[----:B------:R0:W-:Y:S01]  /*6ae80*/  STS.U16 [R40+0x11fc0], R60 ;  /* 0x011fc03c28007388 */ /* 0x0001e20000000400 */
[----:B---3--:R-:W-:-:S03]  /*6ae90*/  @!P4 IMAD.MOV.U32 R4, RZ, RZ, R49 ;  /* 0x000000ffff04c224 */ /* 0x008fc600078e0031 */
[----:B------:R-:W-:Y:S01]  /*6aea0*/  STL [R1+0x43a8], R3 ;  /* 0x0043a80301007387 */ /* 0x000fe20000100800 */
[----:B0-----:R-:W3:Y:S02]  /*6aeb0*/  LDL.LU R60, [R1+0x445c] ;  /* 0x00445c00013c7983 */ /* 0x001ee40000300800 */
[----:B------:R-:W3:Y:S02]  /*6aec0*/  LDL R53, [R1+0x3d98] ;  /* 0x003d980001357983 */ /* 0x000ee40000100800 */
[----:B------:R-:W3:Y:S01]  /*6aed0*/  LDL.LU R51, [R1+0x16c4] ;  /* 0x0016c40001337983 */ /* 0x000ee20000300800 */
[----:B--2---:R-:W-:-:S06]  /*6aee0*/  PRMT R2, RZ, 0x7610, R2 ;  /* 0x00007610ff027816 */ /* 0x004fcc0000000002 */
[----:B------:R4:W2:Y:S04]  /*6aef0*/  @!P4 LDG.E.U16 R2, [R4.64] ;  /* 0x000000040402c981 */ /* 0x0008a8000c1e1500 */
[----:B------:R0:W-:Y:S01]  /*6af00*/  STS.U16 [R40+0x11f80], R59 ;  /* 0x011f803b28007388 */ /* 0x0001e20000000400 */
[----:B----4-:R-:W-:Y:S01]  /*6af10*/  @!P5 IMAD.MOV.U32 R4, RZ, RZ, R47 ;  /* 0x000000ffff04d224 */ /* 0x010fe200078e002f */
[----:B---3--:R-:W-:Y:S01]  /*6af20*/  PRMT R60, RZ, 0x7610, R60 ;  /* 0x00007610ff3c7816 */ /* 0x008fe2000000003c */
[----:B------:R-:W-:-:S05]  /*6af30*/  @!P5 IMAD.MOV.U32 R5, RZ, RZ, R57 ;  /* 0x000000ffff05d224 */ /* 0x000fca00078e0039 */
[----:B------:R1:W3:Y:S04]  /*6af40*/  @!P5 LDG.E.U16 R60, [R4.64] ;  /* 0x00000004043cd981 */ /* 0x0002e8000c1e1500 */
[----:B--2---:R-:W-:Y:S01]  /*6af50*/  STL [R1+0x43ac], R2 ;  /* 0x0043ac0201007387 */ /* 0x004fe20000100800 */
[----:B0-----:R-:W2:Y:S02]  /*6af60*/  LDL R59, [R1+0x3d94] ;  /* 0x003d9400013b7983 */ /* 0x001ea40000100800 */
[----:B------:R-:W4:Y:S02]  /*6af70*/  LDL R49, [R1+0x3da0] ;  /* 0x003da00001317983 */ /* 0x000f240000100800 */
[----:B------:R-:W2:Y:S01]  /*6af80*/  LDL.LU R55, [R1+0x16c8] ;  /* 0x0016c80001377983 */ /* 0x000ea20000300800 */
[----:B------:R-:W2:Y:S01]  /*6af90*/  LDL R47, [R1+0x3da8] ;  /* 0x003da800012f7983 */ /* 0x000ea20000100800 */
[----:B------:R-:W2:Y:S02]  /*6afa0*/  LDL.LU R57, [R1+0x16d4] ;  /* 0x0016d40001397983 */ /* 0x000ea40000300800 */
[----:B-1----:R-:W2:Y:S01]  /*6afb0*/  LDL R5, [R1+0x3d8c] ;  /* 0x003d8c0001057983 */ /* 0x002ea20000100800 */
[----:B------:R-:W-:Y:S01]  /*6afc0*/  PRMT R39, RZ, 0x7610, R39 ;  /* 0x00007610ff277816 */ /* 0x000fe20000000027 */
[----:B------:R-:W-:Y:S01]  /*6afd0*/  @!P2 IMAD.MOV.U32 R4, RZ, RZ, R53 ;  /* 0x000000ffff04a224 */ /* 0x000fe200078e0035 */
[----:B------:R0:W-:Y:S04]  /*6afe0*/  STS.U16 [R40+0x12180], R9 ;  /* 0x0121800928007388 */ /* 0x0001e80000000400 */
[----:B---3--:R-:W-:Y:S01]  /*6aff0*/  STL [R1+0x43b0], R60 ;  /* 0x0043b03c01007387 */ /* 0x008fe20000100800 */
[----:B0-----:R-:W3:Y:S03]  /*6b000*/  LDL.LU R9, [R1+0x16d8] ;  /* 0x0016d80001097983 */ /* 0x001ee60000300800 */
[----:B--2---:R0:W2:Y:S04]  /*6b010*/  @!P2 LDG.E.U16 R39, [R4.64] ;  /* 0x000000040427a981 */ /* 0x0040a8000c1e1500 */
[----:B0-----:R-:W3:Y:S01]  /*6b020*/  LDL.LU R5, [R1+0x16bc] ;  /* 0x0016bc0001057983 */ /* 0x001ee20000300800 */
[----:B------:R-:W-:Y:S01]  /*6b030*/  PRMT R43, RZ, 0x7610, R43 ;  /* 0x00007610ff2b7816 */ /* 0x000fe2000000002b */
[----:B----4-:R-:W-:-:S02]  /*6b040*/  @!P3 IMAD.MOV.U32 R4, RZ, RZ, R49 ;  /* 0x000000ffff04b224 */ /* 0x010fc400078e0031 */
[----:B------:R-:W4:Y:S01]  /*6b050*/  LDL R53, [R1+0x3da4] ;  /* 0x003da40001357983 */ /* 0x000f220000100800 */
[----:B--2---:R0:W-:Y:S04]  /*6b060*/  STL [R1+0x24], R39 ;  /* 0x0000242701007387 */ /* 0x0041e80000100800 */
[----:B---3--:R1:W-:Y:S04]  /*6b070*/  STS.U16 [R40+0x121c0], R5 ;  /* 0x0121c00528007388 */ /* 0x0083e80000000400 */
[----:B0-----:R-:W2:Y:S01]  /*6b080*/  LDL R39, [R1+0x3db0] ;  /* 0x003db00001277983 */ /* 0x001ea20000100800 */
[----:B-1----:R-:W-:-:S05]  /*6b090*/  @!P3 IMAD.MOV.U32 R5, RZ, RZ, R59 ;  /* 0x000000ffff05b224 */ /* 0x002fca00078e003b */
[----:B------:R0:W3:Y:S04]  /*6b0a0*/  @!P3 LDG.E.U16 R43, [R4.64] ;  /* 0x00000004042bb981 */ /* 0x0000e8000c1e1500 */
[----:B0-----:R-:W2:Y:S01]  /*6b0b0*/  LDL.LU R4, [R1+0x16c0] ;  /* 0x0016c00001047983 */ /* 0x001ea20000300800 */
[----:B------:R-:W3:Y:S01]  /*6b0c0*/  LDL R5, [R1+0x3d9c] ;  /* 0x003d9c0001057983 */ /* 0x000ee20000100800 */
[----:B------:R-:W-:Y:S02]  /*6b0d0*/  PRMT R45, RZ, 0x7610, R45 ;  /* 0x00007610ff2d7816 */ /* 0x000fe4000000002d */
[----:B------:R-:W-:Y:S01]  /*6b0e0*/  PRMT R8, RZ, 0x7610, R8 ;  /* 0x00007610ff087816 */ /* 0x000fe20000000008 */
[----:B------:R-:W3:Y:S04]  /*6b0f0*/  LDL R49, [R1+0x3dac] ;  /* 0x003dac0001317983 */ /* 0x000ee80000100800 */
[----:B--2---:R0:W-:Y:S02]  /*6b100*/  STS.U16 [R40+0x123c0], R4 ;  /* 0x0123c00428007388 */ /* 0x0041e40000000400 */
[----:B0-----:R-:W-:-:S05]  /*6b110*/  @!P4 IMAD.MOV.U32 R4, RZ, RZ, R47 ;  /* 0x000000ffff04c224 */ /* 0x001fca00078e002f */
[----:B---3--:R0:W2:Y:S04]  /*6b120*/  @!P4 LDG.E.U16 R45, [R4.64] ;  /* 0x00000004042dc981 */ /* 0x0080a8000c1e1500 */
[----:B------:R1:W-:Y:S01]  /*6b130*/  STL [R1+0x20], R43 ;  /* 0x0000202b01007387 */ /* 0x0003e20000100800 */
[----:B0-----:R-:W-:Y:S02]  /*6b140*/  @!P5 IMAD.MOV.U32 R4, RZ, RZ, R39 ;  /* 0x000000ffff04d224 */ /* 0x001fe400078e0027 */
[----:B----4-:R-:W-:Y:S01]  /*6b150*/  @!P5 IMAD.MOV.U32 R5, RZ, RZ, R53 ;  /* 0x000000ffff05d224 */ /* 0x010fe200078e0035 */
[----:B-1----:R-:W3:Y:S01]  /*6b160*/  LDL R43, [R1+0x3db8] ;  /* 0x003db800012b7983 */ /* 0x002ee20000100800 */
[----:B------:R-:W4:Y:S02]  /*6b170*/  LDL.LU R59, [R1+0x16e0] ;  /* 0x0016e000013b7983 */ /* 0x000f240000300800 */
[----:B------:R-:W4:Y:S01]  /*6b180*/  LDL R47, [R1+0x3db4] ;  /* 0x003db400012f7983 */ /* 0x000f220000100800 */
[----:B------:R0:W4:Y:S04]  /*6b190*/  @!P5 LDG.E.U16 R8, [R4.64] ;  /* 0x000000040408d981 */ /* 0x000128000c1e1500 */
[----:B------:R-:W-:Y:S01]  /*6b1a0*/  STS.U16 [R40+0x12380], R51 ;  /* 0x0123803328007388 */ /* 0x000fe20000000400 */
[----:B------:R-:W-:Y:S01]  /*6b1b0*/  PRMT R42, RZ, 0x7610, R42 ;  /* 0x00007610ff2a7816 */ /* 0x000fe2000000002a */
[----:B0-----:R-:W-:-:S02]  /*6b1c0*/  @!P2 IMAD.MOV.U32 R5, RZ, RZ, R49 ;  /* 0x000000ffff05a224 */ /* 0x001fc400078e0031 */
[----:B--2---:R0:W-:Y:S04]  /*6b1d0*/  STL [R1+0x1c], R45 ;  /* 0x00001c2d01007387 */ /* 0x0041e80000100800 */
[----:B0-----:R-:W2:Y:S01]  /*6b1e0*/  LDL R45, [R1+0x3dc0] ;  /* 0x003dc000012d7983 */ /* 0x001ea20000100800 */
[----:B------:R-:W2:Y:S02]  /*6b1f0*/  LDL.LU R51, [R1+0x16e8] ;  /* 0x0016e80001337983 */ /* 0x000ea40000300800 */
[----:B------:R-:W2:Y:S02]  /*6b200*/  LDL R39, [R1+0x3dbc] ;  /* 0x003dbc0001277983 */ /* 0x000ea40000100800 */
[----:B---3--:R-:W-:Y:S01]  /*6b210*/  @!P2 IMAD.MOV.U32 R4, RZ, RZ, R43 ;  /* 0x000000ffff04a224 */ /* 0x008fe200078e002b */
[----:B----4-:R0:W-:Y:S04]  /*6b220*/  STL [R1+0x18], R8 ;  /* 0x0000180801007387 */ /* 0x0101e80000100800 */
[----:B------:R1:W3:Y:S04]  /*6b230*/  @!P2 LDG.E.U16 R42, [R4.64] ;  /* 0x00000004042aa981 */ /* 0x0002e8000c1e1500 */
[----:B0-----:R-:W4:Y:S01]  /*6b240*/  LDL R8, [R1+0x3dc8] ;  /* 0x003dc80001087983 */ /* 0x001f220000100800 */
[----:B------:R-:W-:Y:S01]  /*6b250*/  PRMT R41, RZ, 0x7610, R41 ;  /* 0x00007610ff297816 */ /* 0x000fe20000000029 */
[----:B-1----:R-:W-:Y:S01]  /*6b260*/  @!P3 IMAD.MOV.U32 R5, RZ, RZ, R47 ;  /* 0x000000ffff05b224 */ /* 0x002fe200078e002f */
[----:B------:R-:W-:Y:S01]  /*6b270*/  PRMT R60, RZ, 0x7610, R60 ;  /* 0x00007610ff3c7816 */ /* 0x000fe2000000003c */
[----:B------:R-:W4:Y:S01]  /*6b280*/  LDL.LU R53, [R1+0x16ec] ;  /* 0x0016ec0001357983 */ /* 0x000f220000300800 */
[----:B------:R-:W4:Y:S02]  /*6b290*/  LDL R43, [R1+0x3dc4] ;  /* 0x003dc400012b7983 */ /* 0x000f240000100800 */
[----:B--2---:R-:W-:-:S05]  /*6b2a0*/  @!P3 IMAD.MOV.U32 R4, RZ, RZ, R45 ;  /* 0x000000ffff04b224 */ /* 0x004fca00078e002d */
[----:B------:R0:W2:Y:S04]  /*6b2b0*/  @!P3 LDG.E.U16 R41, [R4.64] ;  /* 0x000000040429b981 */ /* 0x0000a8000c1e1500 */
[----:B---3--:R1:W-:Y:S01]  /*6b2c0*/  STL [R1+0x14], R42 ;  /* 0x0000142a01007387 */ /* 0x0083e20000100800 */
[----:B0-----:R-:W-:Y:S02]  /*6b2d0*/  @!P4 IMAD.MOV.U32 R5, RZ, RZ, R39 ;  /* 0x000000ffff05c224 */ /* 0x001fe400078e0027 */
[----:B----4-:R-:W-:Y:S01]  /*6b2e0*/  @!P4 IMAD.MOV.U32 R4, RZ, RZ, R8 ;  /* 0x000000ffff04c224 */ /* 0x010fe200078e0008 */
[----:B-1----:R-:W3:Y:S04]  /*6b2f0*/  LDL R42, [R1+0x3dd0] ;  /* 0x003dd000012a7983 */ /* 0x002ee80000100800 */
[----:B------:R0:W4:Y:S04]  /*6b300*/  @!P4 LDG.E.U16 R60, [R4.64] ;  /* 0x00000004043cc981 */ /* 0x000128000c1e1500 */
[----:B------:R1:W-:Y:S01]  /*6b310*/  STS.U16 [R40+0x12580], R55 ;  /* 0x0125803728007388 */ /* 0x0003e20000000400 */
[----:B------:R-:W-:Y:S02]  /*6b320*/  STS.U16 [R40+0x125c0], R57 ;  /* 0x0125c03928007388 */ /* 0x000fe40000000400 */
[----:B------:R0:W-:Y:S01]  /*6b330*/  STS.U16 [R40+0x127c0], R9 ;  /* 0x0127c00928007388 */ /* 0x0001e20000000400 */
[----:B-1----:R-:W4:Y:S01]  /*6b340*/  LDL.LU R55, [R1+0x16f0] ;  /* 0x0016f00001377983 */ /* 0x002f220000300800 */
[----:B------:R-:W-:Y:S01]  /*6b350*/  PRMT R2, RZ, 0x7610, R2 ;  /* 0x00007610ff027816 */ /* 0x000fe20000000002 */
[----:B0-----:R-:W-:-:S02]  /*6b360*/  @!P5 IMAD.MOV.U32 R5, RZ, RZ, R43 ;  /* 0x000000ffff05d224 */ /* 0x001fc400078e002b */
[----:B--2---:R0:W-:Y:S01]  /*6b370*/  STL [R1+0x10], R41 ;  /* 0x0000102901007387 */ /* 0x0041e20000100800 */
[----:B------:R-:W2:Y:S02]  /*6b380*/  LDL R9, [R1+0x3dd8] ;  /* 0x003dd80001097983 */ /* 0x000ea40000100800 */
[----:B------:R-:W2:Y:S01]  /*6b390*/  LDL R8, [R1+0x3de0] ;  /* 0x003de00001087983 */ /* 0x000ea20000100800 */
[----:B0-----:R-:W2:Y:S01]  /*6b3a0*/  LDL R41, [R1+0x3dcc] ;  /* 0x003dcc0001297983 */ /* 0x001ea20000100800 */
[----:B------:R-:W2:Y:S02]  /*6b3b0*/  LDL.LU R57, [R1+0x16f4] ;  /* 0x0016f40001397983 */ /* 0x000ea40000300800 */
[----:B---3--:R-:W-:Y:S01]  /*6b3c0*/  @!P5 IMAD.MOV.U32 R4, RZ, RZ, R42 ;  /* 0x000000ffff04d224 */ /* 0x008fe200078e002a */
[----:B----4-:R-:W-:Y:S01]  /*6b3d0*/  STL [R1+0x43c0], R60 ;  /* 0x0043c03c01007387 */ /* 0x010fe20000100800 */
[----:B------:R-:W3:Y:S03]  /*6b3e0*/  LDL R39, [R1+0x3dd4] ;  /* 0x003dd40001277983 */ /* 0x000ee60000100800 */
[----:B------:R2:W4:Y:S01]  /*6b3f0*/  @!P5 LDG.E.U16 R2, [R4.64] ;  /* 0x000000040402d981 */ /* 0x000522000c1e1500 */
[----:B------:R-:W-:-:S02]  /*6b400*/  PRMT R3, RZ, 0x7610, R3 ;  /* 0x00007610ff037816 */ /* 0x000fc40000000003 */
[----:B------:R-:W-:Y:S01]  /*6b410*/  PRMT R61, RZ, 0x7610, R61 ;  /* 0x00007610ff3d7816 */ /* 0x000fe2000000003d */
[----:B------:R0:W-:Y:S02]  /*6b420*/  STS.U16 [R40+0x12780], R59 ;  /* 0x0127803b28007388 */ /* 0x0001e40000000400 */
[----:B0-----:R-:W3:Y:S01]  /*6b430*/  LDL.LU R59, [R1+0x16f8] ;  /* 0x0016f800013b7983 */ /* 0x001ee20000300800 */
[----:B------:R-:W3:Y:S02]  /*6b440*/  LDL R43, [R1+0x3de8] ;  /* 0x003de800012b7983 */ /* 0x000ee40000100800 */
[----:B--2---:R-:W-:Y:S02]  /*6b450*/  @!P2 IMAD.MOV.U32 R4, RZ, RZ, R9 ;  /* 0x000000ffff04a224 */ /* 0x004fe400078e0009 */
[----:B------:R-:W-:-:S05]  /*6b460*/  @!P2 IMAD.MOV.U32 R5, RZ, RZ, R41 ;  /* 0x000000ffff05a224 */ /* 0x000fca00078e0029 */
[----:B------:R0:W2:Y:S04]  /*6b470*/  @!P2 LDG.E.U16 R3, [R4.64] ;  /* 0x000000040403a981 */ /* 0x0000a8000c1e1500 */
[----:B----4-:R1:W-:Y:S01]  /*6b480*/  STL [R1+0x43c4], R2 ;  /* 0x0043c40201007387 */ /* 0x0103e20000100800 */
[----:B------:R-:W4:Y:S02]  /*6b490*/  LDL R42, [R1+0x3de4] ;  /* 0x003de400012a7983 */ /* 0x000f240000100800 */
[----:B------:R-:W4:Y:S02]  /*6b4a0*/  LDL R41, [R1+0x3df0] ;  /* 0x003df00001297983 */ /* 0x000f240000100800 */
[----:B0-----:R-:W-:Y:S02]  /*6b4b0*/  @!P3 IMAD.MOV.U32 R4, RZ, RZ, R8 ;  /* 0x000000ffff04b224 */ /* 0x001fe400078e0008 */
[----:B---3--:R-:W-:Y:S01]  /*6b4c0*/  @!P3 IMAD.MOV.U32 R5, RZ, RZ, R39 ;  /* 0x000000ffff05b224 */ /* 0x008fe200078e0027 */
[----:B-1----:R-:W3:Y:S01]  /*6b4d0*/  LDL R2, [R1+0x3ddc] ;  /* 0x003ddc0001027983 */ /* 0x002ee20000100800 */
[----:B------:R-:W4:Y:S03]  /*6b4e0*/  LDL.LU R9, [R1+0x16fc] ;  /* 0x0016fc0001097983 */ /* 0x000f260000300800 */
[----:B------:R0:W4:Y:S01]  /*6b4f0*/  @!P3 LDG.E.U16 R61, [R4.64] ;  /* 0x00000004043db981 */ /* 0x000122000c1e1500 */
[----:B------:R-:W-:-:S03]  /*6b500*/  PRMT R58, RZ, 0x7610, R58 ;  /* 0x00007610ff3a7816 */ /* 0x000fc6000000003a */
[----:B------:R1:W-:Y:S01]  /*6b510*/  STS.U16 [R40+0x12980], R51 ;  /* 0x0129803328007388 */ /* 0x0003e20000000400 */
[----:B------:R-:W-:Y:S01]  /*6b520*/  PRMT R56, RZ, 0x7610, R56 ;  /* 0x00007610ff387816 */ /* 0x000fe20000000038 */
[----:B0-----:R-:W-:Y:S02]  /*6b530*/  @!P4 IMAD.MOV.U32 R4, RZ, RZ, R43 ;  /* 0x000000ffff04c224 */ /* 0x001fe400078e002b */
[----:B--2---:R0:W-:Y:S01]  /*6b540*/  STL [R1+0x43b4], R3 ;  /* 0x0043b40301007387 */ /* 0x0041e20000100800 */
[----:B------:R-:W2:Y:S02]  /*6b550*/  LDL R39, [R1+0x3dec] ;  /* 0x003dec0001277983 */ /* 0x000ea40000100800 */
[----:B------:R-:W2:Y:S02]  /*6b560*/  LDL R8, [R1+0x3df8] ;  /* 0x003df80001087983 */ /* 0x000ea40000100800 */
[----:B---3--:R-:W-:Y:S01]  /*6b570*/  @!P4 IMAD.MOV.U32 R5, RZ, RZ, R2 ;  /* 0x000000ffff05c224 */ /* 0x008fe200078e0002 */
[----:B----4-:R-:W-:Y:S01]  /*6b580*/  STL [R1+0x43b8], R61 ;  /* 0x0043b83d01007387 */ /* 0x010fe20000100800 */
[----:B-1----:R-:W3:Y:S02]  /*6b590*/  LDL.LU R51, [R1+0x170c] ;  /* 0x00170c0001337983 */ /* 0x002ee40000300800 */
[----:B0-----:R-:W4:Y:S02]  /*6b5a0*/  LDL R3, [R1+0x3df4] ;  /* 0x003df40001037983 */ /* 0x001f240000100800 */
[----:B------:R-:W3:Y:S01]  /*6b5b0*/  LDL R2, [R1+0x3e00] ;  /* 0x003e000001027983 */ /* 0x000ee20000100800 */
[----:B------:R0:W3:Y:S02]  /*6b5c0*/  @!P4 LDG.E.U16 R58, [R4.64] ;  /* 0x00000004043ac981 */ /* 0x0000e4000c1e1500 */
[----:B0-----:R-:W-:-:S02]  /*6b5d0*/  @!P5 IMAD.MOV.U32 R4, RZ, RZ, R41 ;  /* 0x000000ffff04d224 */ /* 0x001fc400078e0029 */
[----:B------:R-:W-:-:S05]  /*6b5e0*/  @!P5 IMAD.MOV.U32 R5, RZ, RZ, R42 ;  /* 0x000000ffff05d224 */ /* 0x000fca00078e002a */
[----:B------:R2:W3:Y:S01]  /*6b5f0*/  @!P5 LDG.E.U16 R56, [R4.64] ;  /* 0x000000040438d981 */ /* 0x0004e2000c1e1500 */
[----:B------:R-:W-:Y:S02]  /*6b600*/  PRMT R54, RZ, 0x7610, R54 ;  /* 0x00007610ff367816 */ /* 0x000fe40000000036 */
[----:B------:R-:W-:Y:S01]  /*6b610*/  PRMT R52, RZ, 0x7610, R52 ;  /* 0x00007610ff347816 */ /* 0x000fe20000000034 */
[----:B------:R0:W-:Y:S01]  /*6b620*/  STS.U16 [R40+0x129c0], R53 ;  /* 0x0129c03528007388 */ /* 0x0001e20000000400 */
[----:B------:R1:W-:Y:S02]  /*6b630*/  STS.U16 [R40+0x12bc0], R55 ;  /* 0x012bc03728007388 */ /* 0x0003e40000000400 */
[----:B--2---:R-:W-:Y:S02]  /*6b640*/  @!P2 IMAD.MOV.U32 R5, RZ, RZ, R39 ;  /* 0x000000ffff05a224 */ /* 0x004fe400078e0027 */
[----:B------:R-:W-:-:S05]  /*6b650*/  @!P2 IMAD.MOV.U32 R4, RZ, RZ, R8 ;  /* 0x000000ffff04a224 */ /* 0x000fca00078e0008 */
[----:B------:R4:W2:Y:S02]  /*6b660*/  @!P2 LDG.E.U16 R54, [R4.64] ;  /* 0x000000040436a981 */ /* 0x0008a4000c1e1500 */
[----:B----4-:R-:W-:Y:S02]  /*6b670*/  @!P3 IMAD.MOV.U32 R5, RZ, RZ, R3 ;  /* 0x000000ffff05b224 */ /* 0x010fe400078e0003 */
[----:B---3--:R-:W-:Y:S01]  /*6b680*/  @!P3 IMAD.MOV.U32 R4, RZ, RZ, R2 ;  /* 0x000000ffff04b224 */ /* 0x008fe200078e0002 */
[----:B------:R-:W-:Y:S01]  /*6b690*/  STL [R1+0x43bc], R58 ;  /* 0x0043bc3a01007387 */ /* 0x000fe20000100800 */
[----:B0-----:R-:W3:Y:S03]  /*6b6a0*/  LDL.LU R53, [R1+0x1710] ;  /* 0x0017100001357983 */ /* 0x001ee60000300800 */
[----:B------:R-:W4:Y:S04]  /*6b6b0*/  @!P3 LDG.E.U16 R52, [R4.64] ;  /* 0x000000040434b981 */ /* 0x000f28000c1e1500 */
[----:B------:R-:W-:Y:S01]  /*6b6c0*/  STL [R1+0x43c8], R56 ;  /* 0x0043c83801007387 */ /* 0x000fe20000100800 */
[----:B-1----:R-:W3:Y:S02]  /*6b6d0*/  LDL.LU R55, [R1+0x1714] ;  /* 0x0017140001377983 */ /* 0x002ee40000300800 */
[----:B------:R-:W3:Y:S02]  /*6b6e0*/  LDL R39, [R1+0x3dfc] ;  /* 0x003dfc0001277983 */ /* 0x000ee40000100800 */
[----:B------:R-:W3:Y:S01]  /*6b6f0*/  LDL R8, [R1+0x3e08] ;  /* 0x003e080001087983 */ /* 0x000ee20000100800 */
[----:B------:R0:W-:Y:S01]  /*6b700*/  STS.U16 [R40+0x12b80], R57 ;  /* 0x012b803928007388 */ /* 0x0001e20000000400 */
[----:B------:R1:W-:Y:S03]  /*6b710*/  STS.U16 [R40+0x12d80], R59 ;  /* 0x012d803b28007388 */ /* 0x0003e60000000400 */
[----:B0-----:R-:W3:Y:S01]  /*6b720*/  LDL.LU R57, [R1+0x1718] ;  /* 0x0017180001397983 */ /* 0x001ee20000300800 */
[----:B-1----:R-:W3:Y:S02]  /*6b730*/  LDL.LU R59, [R1+0x171c] ;  /* 0x00171c00013b7983 */ /* 0x002ee40000300800 */
[----:B------:R0:W-:Y:S01]  /*6b740*/  STS.U16 [R40+0x12dc0], R9 ;  /* 0x012dc00928007388 */ /* 0x0001e20000000400 */
[----:B--2---:R-:W-:Y:S01]  /*6b750*/  STL [R1+0x43cc], R54 ;  /* 0x0043cc3601007387 */ /* 0x004fe20000100800 */
[----:B------:R-:W2:Y:S02]  /*6b760*/  LDL R3, [R1+0x3e04] ;  /* 0x003e040001037983 */ /* 0x000ea40000100800 */
[----:B------:R-:W2:Y:S02]  /*6b770*/  LDL R2, [R1+0x3e10] ;  /* 0x003e100001027983 */ /* 0x000ea40000100800 */
[----:B------:R-:W2:Y:S01]  /*6b780*/  LDL R45, [R1+0x3e0c] ;  /* 0x003e0c00012d7983 */ /* 0x000ea20000100800 */
[----:B------:R-:W2:Y:S01]  /*6b790*/  LDL R43, [R1+0x3e18] ;  /* 0x003e1800012b7983 */ /* 0x000ea20000100800 */
[----:B0-----:R-:W2:Y:S03]  /*6b7a0*/  LDL.LU R9, [R1+0x1720] ;  /* 0x0017200001097983 */ /* 0x001ea60000300800 */
[----:B----4-:R-:W-:Y:S01]  /*6b7b0*/  STL [R1+0x43d0], R52 ;  /* 0x0043d03401007387 */ /* 0x010fe20000100800 */
[----:B------:R-:W4:Y:S02]  /*6b7c0*/  LDL R42, [R1+0x3e14] ;  /* 0x003e1400012a7983 */ /* 0x000f240000100800 */
[----:B------:R-:W4:Y:S02]  /*6b7d0*/  LDL R41, [R1+0x3e20] ;  /* 0x003e200001297983 */ /* 0x000f240000100800 */
[----:B---3--:R-:W-:-:S02]  /*6b7e0*/  @!P4 IMAD.MOV.U32 R5, RZ, RZ, R39 ;  /* 0x000000ffff05c224 */ /* 0x008fc400078e0027 */
[----:B------:R-:W-:Y:S01]  /*6b7f0*/  @!P4 IMAD.MOV.U32 R4, RZ, RZ, R8 ;  /* 0x000000ffff04c224 */ /* 0x000fe200078e0008 */
[----:B------:R-:W3:Y:S04]  /*6b800*/  LDL R39, [R1+0x3f6c] ;  /* 0x003f6c0001277983 */ /* 0x000ee80000100800 */
[----:B------:R-:W3:Y:S01]  /*6b810*/  LDL R8, [R1+0x3f78] ;  /* 0x003f780001087983 */ /* 0x000ee20000100800 */
[----:B------:R-:W-:Y:S02]  /*6b820*/  PRMT R50, RZ, 0x7610, R50 ;  /* 0x00007610ff327816 */ /* 0x000fe40000000032 */
[----:B------:R-:W-:-:S04]  /*6b830*/  PRMT R48, RZ, 0x7610, R48 ;  /* 0x00007610ff307816 */ /* 0x000fc80000000030 */
[----:B------:R2:W3:Y:S01]  /*6b840*/  @!P4 LDG.E.U16 R50, [R4.64] ;  /* 0x000000040432c981 */ /* 0x0004e2000c1e1500 */
[----:B------:R-:W-:Y:S02]  /*6b850*/  PRMT R46, RZ, 0x7610, R46 ;  /* 0x00007610ff2e7816 */ /* 0x000fe4000000002e */
[----:B------:R-:W-:Y:S02]  /*6b860*/  PRMT R44, RZ, 0x7610, R44 ;  /* 0x00007610ff2c7816 */ /* 0x000fe4000000002c */
[----:B------:R-:W-:Y:S01]  /*6b870*/  PRMT R7, RZ, 0x7610, R7 ;  /* 0x00007610ff077816 */ /* 0x000fe20000000007 */
[----:B--2---:R-:W-:Y:S02]  /*6b880*/  @!P5 IMAD.MOV.U32 R5, RZ, RZ, R3 ;  /* 0x000000ffff05d224 */ /* 0x004fe400078e0003 */
[----:B------:R-:W-:-:S05]  /*6b890*/  @!P5 IMAD.MOV.U32 R4, RZ, RZ, R2 ;  /* 0x000000ffff04d224 */ /* 0x000fca00078e0002 */
[----:B------:R0:W2:Y:S02]  /*6b8a0*/  @!P5 LDG.E.U16 R48, [R4.64] ;  /* 0x000000040430d981 */ /* 0x0000a4000c1e1500 */
[----:B0-----:R-:W-:Y:S02]  /*6b8b0*/  @!P2 IMAD.MOV.U32 R4, RZ, RZ, R43 ;  /* 0x000000ffff04a224 */ /* 0x001fe400078e002b */
[----:B------:R-:W-:-:S05]  /*6b8c0*/  @!P2 IMAD.MOV.U32 R5, RZ, RZ, R45 ;  /* 0x000000ffff05a224 */ /* 0x000fca00078e002d */
[----:B------:R4:W2:Y:S02]  /*6b8d0*/  @!P2 LDG.E.U16 R46, [R4.64] ;  /* 0x00000004042ea981 */ /* 0x0008a4000c1e1500 */
[----:B----4-:R-:W-:Y:S02]  /*6b8e0*/  @!P3 IMAD.MOV.U32 R4, RZ, RZ, R41 ;  /* 0x000000ffff04b224 */ /* 0x010fe400078e0029 */
[----:B------:R-:W-:-:S05]  /*6b8f0*/  @!P3 IMAD.MOV.U32 R5, RZ, RZ, R42 ;  /* 0x000000ffff05b224 */ /* 0x000fca00078e002a */
[----:B------:R3:W4:Y:S02]  /*6b900*/  @!P3 LDG.E.U16 R44, [R4.64] ;  /* 0x00000004042cb981 */ /* 0x000724000c1e1500 */
[----:B---3--:R-:W-:Y:S02]  /*6b910*/  @!P2 IMAD.MOV.U32 R4, RZ, RZ, R8 ;  /* 0x000000ffff04a224 */ /* 0x008fe400078e0008 */
[----:B------:R-:W-:-:S05]  /*6b920*/  @!P2 IMAD.MOV.U32 R5, RZ, RZ, R39 ;  /* 0x000000ffff05a224 */ /* 0x000fca00078e0027 */
[----:B------:R-:W3:Y:S04]  /*6b930*/  @!P2 LDG.E.U16 R7, [R4.64] ;  /* 0x000000040407a981 */ /* 0x000ee8000c1e1500 */
[----:B------:R-:W-:Y:S01]  /*6b940*/  STL [R1+0x43d4], R50 ;  /* 0x0043d43201007387 */ /* 0x000fe20000100800 */
[----:B------:R-:W3:Y:S02]  /*6b950*/  LDL R3, [R1+0x3f74] ;  /* 0x003f740001037983 */ /* 0x000ee40000100800 */
[----:B------:R-:W3:Y:S01]  /*6b960*/  LDL R2, [R1+0x3f80] ;  /* 0x003f800001027983 */ /* 0x000ee20000100800 */
[----:B------:R-:W-:Y:S01]  /*6b970*/  STS.U16 [R40+0x12fc0], R51 ;  /* 0x012fc03328007388 */ /* 0x000fe20000000400 */
[----:B------:R-:W-:Y:S02]  /*6b980*/  STS.U16 [R40+0x12f80], R53 ;  /* 0x012f803528007388 */ /* 0x000fe40000000400 */
[----:B------:R-:W-:Y:S02]  /*6b990*/  STS.U16 [R40+0x13180], R55 ;  /* 0x0131803728007388 */ /* 0x000fe40000000400 */
[----:B------:R-:W-:Y:S01]  /*6b9a0*/  STS.U16 [R40+0x131c0], R57 ;  /* 0x0131c03928007388 */ /* 0x000fe20000000400 */
[----:B------:R-:W-:Y:S01]  /*6b9b0*/  STS.U16 [R40+0x133c0], R59 ;  /* 0x0133c03b28007388 */ /* 0x000fe20000000400 */
[----:B------:R-:W-:Y:S03]  /*6b9c0*/  STS.U16 [R40+0x13380], R9 ;  /* 0x0133800928007388 */ /* 0x000fe60000000400 */
[----:B--2---:R0:W-:Y:S04]  /*6b9d0*/  STL [R1+0x43d8], R48 ;  /* 0x0043d83001007387 */ /* 0x0041e80000100800 */
[----:B------:R-:W-:Y:S04]  /*6b9e0*/  STL [R1+0x43f8], R46 ;  /* 0x0043f82e01007387 */ /* 0x000fe80000100800 */
[----:B----4-:R1:W-:Y:S01]  /*6b9f0*/  STL [R1+0x43fc], R44 ;  /* 0x0043fc2c01007387 */ /* 0x0103e20000100800 */
[----:B0-----:R-:W2:Y:S03]  /*6ba00*/  LDL.LU R48, [R1+0x1730] ;  /* 0x0017300001307983 */ /* 0x001ea60000300800 */
[----:B---3--:R0:W-:Y:S01]  /*6ba10*/  STL [R1+0x43dc], R7 ;  /* 0x0043dc0701007387 */ /* 0x0081e20000100800 */
[----:B------:R-:W3:Y:S02]  /*6ba20*/  LDL.LU R50, [R1+0x1734] ;  /* 0x0017340001327983 */ /* 0x000ee40000300800 */
[----:B------:R-:W4:Y:S02]  /*6ba30*/  LDL R9, [R1+0x3f7c] ;  /* 0x003f7c0001097983 */ /* 0x000f240000100800 */
[----:B------:R-:W4:Y:S01]  /*6ba40*/  LDL R8, [R1+0x3f88] ;  /* 0x003f880001087983 */ /* 0x000f220000100800 */
[----:B-1----:R-:W2:Y:S04]  /*6ba50*/  LDL R44, [R1+0x3f84] ;  /* 0x003f8400012c7983 */ /* 0x002ea80000100800 */
[----:B0-----:R-:W2:Y:S01]  /*6ba60*/  LDL R7, [R1+0x3f8c] ;  /* 0x003f8c0001077983 */ /* 0x001ea20000100800 */
[----:B------:R-:W-:Y:S01]  /*6ba70*/  PRMT R6, RZ, 0x7610, R6 ;  /* 0x00007610ff067816 */ /* 0x000fe20000000006 */
[----:B------:R-:W-:-:S02]  /*6ba80*/  @!P3 IMAD.MOV.U32 R4, RZ, RZ, R2 ;  /* 0x000000ffff04b224 */ /* 0x000fc400078e0002 */
[----:B------:R-:W-:Y:S01]  /*6ba90*/  @!P3 IMAD.MOV.U32 R5, RZ, RZ, R3 ;  /* 0x000000ffff05b224 */ /* 0x000fe200078e0003 */
[----:B------:R-:W3:Y:S01]  /*6baa0*/  LDL.LU R52, [R1+0x172c] ;  /* 0x00172c0001347983 */ /* 0x000ee20000300800 */
[----:B------:R-:W3:Y:S02]  /*6bab0*/  LDL.LU R54, [R1+0x1728] ;  /* 0x0017280001367983 */ /* 0x000ee40000300800 */
[----:B------:R-:W3:Y:S02]  /*6bac0*/  LDL.LU R56, [R1+0x1724] ;  /* 0x0017240001387983 */ /* 0x000ee40000300800 */
[----:B------:R-:W3:Y:S01]  /*6bad0*/  LDL.LU R58, [R1+0x1708] ;  /* 0x00170800013a7983 */ /* 0x000ee20000300800 */
[----:B------:R0:W3:Y:S04]  /*6bae0*/  @!P3 LDG.E.U16 R6, [R4.64] ;  /* 0x000000040406b981 */ /* 0x0000e8000c1e1500 */
        /* <DEDUP_REMOVED lines=9> */
[----:B0-----:R-:W-:-:S02]  /*6bb80*/  PRMT R5, RZ, 0x7610, R5 ;  /* 0x00007610ff057816 */ /* 0x001fc40000000005 */
[----:B------:R-:W-:Y:S01]  /*6bb90*/  PRMT R4, RZ, 0x7610, R4 ;  /* 0x00007610ff047816 */ /* 0x000fe20000000004 */
[----:B------:R-:W3:Y:S01]  /*6bba0*/  LDL.LU R47, [R1+0x15ec] ;  /* 0x0015ec00012f7983 */ /* 0x000ee20000300800 */
[----:B------:R-:W3:Y:S01]  /*6bbb0*/  LDL.LU R49, [R1+0x15bc] ;  /* 0x0015bc0001317983 */ /* 0x000ee20000300800 */
[----:B------:R-:W3:Y:S02]  /*6bbc0*/  LDL.LU R51, [R1+0x15b4] ;  /* 0x0015b40001337983 */ /* 0x000ee40000300800 */
[----:B------:R-:W3:Y:S02]  /*6bbd0*/  LDL.LU R53, [R1+0x15b0] ;  /* 0x0015b00001357983 */ /* 0x000ee40000300800 */
[----:B------:R-:W3:Y:S01]  /*6bbe0*/  LDL.LU R55, [R1+0x15ac] ;  /* 0x0015ac0001377983 */ /* 0x000ee20000300800 */
[----:B------:R-:W3:Y:S01]  /*6bbf0*/  LDL.LU R57, [R1+0x157c] ;  /* 0x00157c0001397983 */ /* 0x000ee20000300800 */
[----:B------:R-:W3:Y:S03]  /*6bc00*/  LDL.LU R59, [R1+0x1574] ;  /* 0x00157400013b7983 */ /* 0x000ee60000300800 */
[----:B----4-:R2:W4:Y:S02]  /*6bc10*/  @!P4 LDG.E.U16 R5, [R8.64] ;  /* 0x000000040805c981 */ /* 0x010524000c1e1500 */
[----:B--2---:R-:W-:-:S02]  /*6bc20*/  @!P5 IMAD.MOV.U32 R8, RZ, RZ, R7 ;  /* 0x000000ffff08d224 */ /* 0x004fc400078e0007 */
[----:B------:R-:W-:-:S05]  /*6bc30*/  @!P5 IMAD.MOV.U32 R9, RZ, RZ, R44 ;  /* 0x000000ffff09d224 */ /* 0x000fca00078e002c */
[----:B------:R-:W2:Y:S04]  /*6bc40*/  @!P5 LDG.E.U16 R4, [R8.64] ;  /* 0x000000040804d981 */ /* 0x000ea8000c1e1500 */
[----:B------:R-:W0:Y:S04]  /*6bc50*/  S2R R0, SR_TID.X ;  /* 0x0000000000007919 */ /* 0x000e280000002100 */
[----:B---3--:R-:W-:Y:S04]  /*6bc60*/  STL [R1+0x43e0], R6 ;  /* 0x0043e00601007387 */ /* 0x008fe80000100800 */
        /* <DEDUP_REMOVED lines=12> */
[----:B0-----:R-:W-:-:S05]  /*6bd30*/  LOP3.LUT R0, R0, 0x1f, RZ, 0xc0, !PT ;  /* 0x0000001f00007812 */ /* 0x001fca00078ec0ff */
[----:B------:R-:W-:-:S05]  /*6bd40*/  IMAD.SHL.U32 R0, R0, 0x2, RZ ;  /* 0x0000000200007824 */ /* 0x000fca00078e00ff */
[----:B------:R-:W-:Y:S04]  /*6bd50*/  STS.U16 [R0], R42 ;  /* 0x0000002a00007388 */ /* 0x000fe80000000400 */
        /* <DEDUP_REMOVED lines=9> */
[----:B----4-:R-:W-:Y:S04]  /*6bdf0*/  STL [R1+0x43e4], R5 ;  /* 0x0043e40501007387 */ /* 0x010fe80000100800 */
[----:B--2---:R0:W-:Y:S04]  /*6be00*/  STL [R1+0x43e8], R4 ;  /* 0x0043e80401007387 */ /* 0x0041e80000100800 */
[----:B0-----:R-:W2:Y:S01]  /*6be10*/  LDL.LU R4, [R1+0x1570] ;  /* 0x0015700001047983 */ /* 0x001ea20000300800 */
[----:B------:R-:W3:Y:S02]  /*6be20*/  LDL.LU R8, [R1+0x156c] ;  /* 0x00156c0001087983 */ /* 0x000ee40000300800 */
        /* <DEDUP_REMOVED lines=28> */
[----:B------:R-:W4:Y:S01]  /*6bff0*/  LDL.LU R59, [R1+0x136c] ;  /* 0x00136c00013b7983 */ /* 0x000f220000300800 */
[----:B--2---:R0:W-:Y:S04]  /*6c000*/  STS.U16 [R0+0x880], R4 ;  /* 0x0008800400007388 */ /* 0x0041e80000000400 */
[----:B---3--:R1:W-:Y:S04]  /*6c010*/  STS.U16 [R0+0x8c0], R8 ;  /* 0x0008c00800007388 */ /* 0x0083e80000000400 */
[----:B----4-:R2:W-:Y:S04]  /*6c020*/  STS.U16 [R0+0xc40], R9 ;  /* 0x000c400900007388 */ /* 0x0105e80000000400 */
[----:B------:R3:W-:Y:S04]  /*6c030*/  STS.U16 [R0+0xc00], R5 ;  /* 0x000c000500007388 */ /* 0x0007e80000000400 */
[----:B------:R3:W-:Y:S04]  /*6c040*/  STS.U16 [R0+0xcc0], R6 ;  /* 0x000cc00600007388 */ /* 0x0007e80000000400 */
[----:B------:R3:W-:Y:S04]  /*6c050*/  STS.U16 [R0+0xc80], R7 ;  /* 0x000c800700007388 */ /* 0x0007e80000000400 */
[----:B0-----:R-:W4:Y:S01]  /*6c060*/  LDL.LU R4, [R1+0x1364] ;  /* 0x0013640001047983 */ /* 0x001f220000300800 */
[----:B-1----:R-:W4:Y:S03]  /*6c070*/  LDL.LU R8, [R1+0x1360] ;  /* 0x0013600001087983 */ /* 0x002f260000300800 */
[----:B--2---:R-:W2:Y:S01]  /*6c080*/  LDL.LU R9, [R1+0x135c] ;  /* 0x00135c0001097983 */ /* 0x004ea20000300800 */
[----:B---3--:R-:W3:Y:S03]  /*6c090*/  LDL.LU R5, [R1+0x132c] ;  /* 0x00132c0001057983 */ /* 0x008ee60000300800 */
[----:B------:R-:W3:Y:S04]  /*6c0a0*/  LDL.LU R6, [R1+0x1324] ;  /* 0x0013240001067983 */ /* 0x000ee80000300800 */
[----:B------:R0:W-:Y:S01]  /*6c0b0*/  STS.U16 [R0+0x1000], R44 ;  /* 0x0010002c00007388 */ /* 0x0001e20000000400 */
[----:B------:R-:W3:Y:S03]  /*6c0c0*/  LDL.LU R7, [R1+0x1320] ;  /* 0x0013200001077983 */ /* 0x000ee60000300800 */
[----:B------:R1:W-:Y:S04]  /*6c0d0*/  STS.U16 [R0+0x1040], R46 ;  /* 0x0010402e00007388 */ /* 0x0003e80000000400 */
        /* <DEDUP_REMOVED lines=47> */
[----:B0-----:R-:W3:Y:S04]  /*6c3d0*/  LDL.LU R59, [R1+0x119c] ;  /* 0x00119c00013b7983 */ /* 0x001ee80000300800 */
[----:B----4-:R-:W-:Y:S04]  /*6c3e0*/  STS.U16 [R0+0x2840], R4 ;  /* 0x0028400400007388 */ /* 0x010fe80000000400 */
[----:B------:R-:W-:Y:S04]  /*6c3f0*/  STS.U16 [R0+0x2880], R8 ;  /* 0x0028800800007388 */ /* 0x000fe80000000400 */
[----:B--2---:R-:W-:Y:S04]  /*6c400*/  STS.U16 [R0+0x28c0], R9 ;  /* 0x0028c00900007388 */ /* 0x004fe80000000400 */
[----:B---3--:R0:W-:Y:S04]  /*6c410*/  STS.U16 [R0+0x38c0], R39 ;  /* 0x0038c02700007388 */ /* 0x0081e80000000400 */
[----:B------:R1:W-:Y:S04]  /*6c420*/  STS.U16 [R0+0x3c40], R40 ;  /* 0x003c402800007388 */ /* 0x0003e80000000400 */
[----:B------:R2:W-:Y:S04]  /*6c430*/  STS.U16 [R0+0x3c00], R41 ;  /* 0x003c002900007388 */ /* 0x0005e80000000400 */
[----:B------:R4:W-:Y:S04]  /*6c440*/  STS.U16 [R0+0x3cc0], R42 ;  /* 0x003cc02a00007388 */ /* 0x0009e80000000400 */
[----:B------:R4:W-:Y:S04]  /*6c450*/  STS.U16 [R0+0x3c80], R43 ;  /* 0x003c802b00007388 */ /* 0x0009e80000000400 */
[----:B------:R4:W-:Y:S04]  /*6c460*/  STS.U16 [R0+0x4000], R45 ;  /* 0x0040002d00007388 */ /* 0x0009e80000000400 */
[----:B0-----:R-:W3:Y:S01]  /*6c470*/  LDL.LU R39, [R1+0x116c] ;  /* 0x00116c0001277983 */ /* 0x001ee20000300800 */
[----:B-1----:R-:W3:Y:S02]  /*6c480*/  LDL.LU R40, [R1+0x1164] ;  /* 0x0011640001287983 */ /* 0x002ee40000300800 */
[----:B--2---:R-:W2:Y:S02]  /*6c490*/  LDL.LU R41, [R1+0x1160] ;  /* 0x0011600001297983 */ /* 0x004ea40000300800 */
[----:B----4-:R-:W4:Y:S01]  /*6c4a0*/  LDL.LU R42, [R1+0x115c] ;  /* 0x00115c00012a7983 */ /* 0x010f220000300800 */
[----:B------:R-:W4:Y:S04]  /*6c4b0*/  LDL.LU R43, [R1+0x112c] ;  /* 0x00112c00012b7983 */ /* 0x000f280000300800 */
[----:B------:R0:W-:Y:S01]  /*6c4c0*/  STS.U16 [R0+0x4040], R47 ;  /* 0x0040402f00007388 */ /* 0x0001e20000000400 */
[----:B------:R-:W4:Y:S03]  /*6c4d0*/  LDL.LU R45, [R1+0x1124] ;  /* 0x00112400012d7983 */ /* 0x000f260000300800 */
[----:B------:R1:W-:Y:S04]  /*6c4e0*/  STS.U16 [R0+0x4080], R49 ;  /* 0x0040803100007388 */ /* 0x0003e80000000400 */
[----:B------:R1:W-:Y:S04]  /*6c4f0*/  STS.U16 [R0+0x40c0], R51 ;  /* 0x0040c03300007388 */ /* 0x0003e80000000400 */
[----:B------:R1:W-:Y:S04]  /*6c500*/  STS.U16 [R0+0x4440], R53 ;  /* 0x0044403500007388 */ /* 0x0003e80000000400 */
[----:B------:R1:W-:Y:S04]  /*6c510*/  STS.U16 [R0+0x4400], R55 ;  /* 0x0044003700007388 */ /* 0x0003e80000000400 */
[----:B------:R1:W-:Y:S04]  /*6c520*/  STS.U16 [R0+0x44c0], R57 ;  /* 0x0044c03900007388 */ /* 0x0003e80000000400 */
[----:B0-----:R-:W4:Y:S01]  /*6c530*/  LDL.LU R47, [R1+0x1120] ;  /* 0x00112000012f7983 */ /* 0x001f220000300800 */
[----:B-1----:R-:W4:Y:S02]  /*6c540*/  LDL.LU R49, [R1+0x111c] ;  /* 0x00111c0001317983 */ /* 0x002f240000300800 */
[----:B------:R-:W4:Y:S01]  /*6c550*/  LDL.LU R51, [R1+0x10ec] ;  /* 0x0010ec0001337983 */ /* 0x000f220000300800 */
[----:B------:R-:W4:Y:S01]  /*6c560*/  LDL.LU R53, [R1+0x10e4] ;  /* 0x0010e40001357983 */ /* 0x000f220000300800 */
[----:B------:R-:W4:Y:S03]  /*6c570*/  LDL.LU R55, [R1+0x10e0] ;  /* 0x0010e00001377983 */ /* 0x000f260000300800 */
[----:B------:R0:W-:Y:S01]  /*6c580*/  STS.U16 [R0+0x4480], R59 ;  /* 0x0044803b00007388 */ /* 0x0001e20000000400 */
[----:B------:R-:W4:Y:S03]  /*6c590*/  LDL.LU R57, [R1+0x10dc] ;  /* 0x0010dc0001397983 */ /* 0x000f260000300800 */
[----:B0-----:R-:W4:Y:S01]  /*6c5a0*/  LDL.LU R59, [R1+0x10ac] ;  /* 0x0010ac00013b7983 */ /* 0x001f220000300800 */
[----:B------:R-:W4:Y:S02]  /*6c5b0*/  LDL.LU R4, [R1+0x10a4] ;  /* 0x0010a40001047983 */ /* 0x000f240000300800 */
[----:B------:R-:W4:Y:S02]  /*6c5c0*/  LDL.LU R8, [R1+0x10a0] ;  /* 0x0010a00001087983 */ /* 0x000f240000300800 */
[----:B------:R-:W4:Y:S01]  /*6c5d0*/  LDL.LU R9, [R1+0x109c] ;  /* 0x00109c0001097983 */ /* 0x000f220000300800 */
[----:B------:R0:W-:Y:S04]  /*6c5e0*/  STS.U16 [R0+0x2c40], R5 ;  /* 0x002c400500007388 */ /* 0x0001e80000000400 */
[----:B------:R1:W-:Y:S04]  /*6c5f0*/  STS.U16 [R0+0x2c00], R6 ;  /* 0x002c000600007388 */ /* 0x0003e80000000400 */
[----:B------:R1:W-:Y:S04]  /*6c600*/  STS.U16 [R0+0x2cc0], R7 ;  /* 0x002cc00700007388 */ /* 0x0003e80000000400 */
[----:B------:R1:W-:Y:S04]  /*6c610*/  STS.U16 [R0+0x2c80], R44 ;  /* 0x002c802c00007388 */ /* 0x0003e80000000400 */
[----:B------:R1:W-:Y:S04]  /*6c620*/  STS.U16 [R0+0x3000], R46 ;  /* 0x0030002e00007388 */ /* 0x0003e80000000400 */
[----:B------:R1:W-:Y:S04]  /*6c630*/  STS.U16 [R0+0x3040], R48 ;  /* 0x0030403000007388 */ /* 0x0003e80000000400 */
[----:B0-----:R-:W4:Y:S01]  /*6c640*/  LDL.LU R5, [R1+0x106c] ;  /* 0x00106c0001057983 */ /* 0x001f220000300800 */
[----:B-1----:R-:W4:Y:S02]  /*6c650*/  LDL.LU R6, [R1+0x1064] ;  /* 0x0010640001067983 */ /* 0x002f240000300800 */
[----:B------:R-:W4:Y:S02]  /*6c660*/  LDL.LU R7, [R1+0x1060] ;  /* 0x0010600001077983 */ /* 0x000f240000300800 */
[----:B------:R-:W4:Y:S01]  /*6c670*/  LDL.LU R44, [R1+0x105c] ;  /* 0x00105c00012c7983 */ /* 0x000f220000300800 */
[----:B------:R-:W4:Y:S04]  /*6c680*/  LDL.LU R46, [R1+0x102c] ;  /* 0x00102c00012e7983 */ /* 0x000f280000300800 */
[----:B------:R0:W-:Y:S01]  /*6c690*/  STS.U16 [R0+0x3080], R50 ;  /* 0x0030803200007388 */ /* 0x0001e20000000400 */
[----:B------:R-:W4:Y:S03]  /*6c6a0*/  LDL.LU R48, [R1+0x1024] ;  /* 0x0010240001307983 */ /* 0x000f260000300800 */
[----:B0-----:R-:W4:Y:S04]  /*6c6b0*/  LDL.LU R50, [R1+0x1020] ;  /* 0x0010200001327983 */ /* 0x001f280000300800 */
        /* <DEDUP_REMOVED lines=13> */
[----:B------:R1:W-:Y:S04]  /*6c790*/  STS.U16 [R0+0x3880], R60 ;  /* 0x0038803c00007388 */ /* 0x0003e80000000400 */
[----:B0-----:R-:W4:Y:S01]  /*6c7a0*/  LDL.LU R2, [R1+0xf98] ;  /* 0x000f980001027983 */ /* 0x001f220000300800 */
[----:B-1----:R-:W4:Y:S03]  /*6c7b0*/  LDL.LU R60, [R1+0xf94] ;  /* 0x000f9400013c7983 */ /* 0x002f260000300800 */
[----:B---3--:R0:W-:Y:S04]  /*6c7c0*/  STS.U16 [R0+0x4800], R39 ;  /* 0x0048002700007388 */ /* 0x0081e80000000400 */
[----:B------:R1:W-:Y:S04]  /*6c7d0*/  STS.U16 [R0+0x4840], R40 ;  /* 0x0048402800007388 */ /* 0x0003e80000000400 */
[----:B--2---:R2:W-:Y:S04]  /*6c7e0*/  STS.U16 [R0+0x4880], R41 ;  /* 0x0048802900007388 */ /* 0x0045e80000000400 */
[----:B----4-:R3:W-:Y:S04]  /*6c7f0*/  STS.U16 [R0+0x48c0], R42 ;  /* 0x0048c02a00007388 */ /* 0x0107e80000000400 */
[----:B------:R3:W-:Y:S04]  /*6c800*/  STS.U16 [R0+0x4c40], R43 ;  /* 0x004c402b00007388 */ /* 0x0007e80000000400 */
[----:B------:R3:W-:Y:S04]  /*6c810*/  STS.U16 [R0+0x4c00], R45 ;  /* 0x004c002d00007388 */ /* 0x0007e80000000400 */
[----:B0-----:R-:W4:Y:S01]  /*6c820*/  LDL.LU R39, [R1+0x4458] ;  /* 0x0044580001277983 */ /* 0x001f220000300800 */
[----:B-1----:R-:W4:Y:S02]  /*6c830*/  LDL.LU R40, [R1+0x4454] ;  /* 0x0044540001287983 */ /* 0x002f240000300800 */
[----:B--2---:R-:W2:Y:S01]  /*6c840*/  LDL.LU R41, [R1+0x4450] ;  /* 0x0044500001297983 */ /* 0x004ea20000300800 */
[----:B---3--:R-:W3:Y:S04]  /*6c850*/  LDL.LU R42, [R1+0x444c] ;  /* 0x00444c00012a7983 */ /* 0x008ee80000300800 */
[----:B------:R-:W2:Y:S01]  /*6c860*/  LDL.LU R43, [R1+0x4448] ;  /* 0x00444800012b7983 */ /* 0x000ea20000300800 */
[----:B------:R-:W2:Y:S03]  /*6c870*/  LDL.LU R45, [R1+0x4444] ;  /* 0x00444400012d7983 */ /* 0x000ea60000300800 */
[----:B------:R0:W-:Y:S04]  /*6c880*/  STS.U16 [R0+0x4cc0], R47 ;  /* 0x004cc02f00007388 */ /* 0x0001e80000000400 */
[----:B------:R1:W-:Y:S04]  /*6c890*/  STS.U16 [R0+0x4c80], R49 ;  /* 0x004c803100007388 */ /* 0x0003e80000000400 */
[----:B------:R1:W-:Y:S04]  /*6c8a0*/  STS.U16 [R0+0x5000], R51 ;  /* 0x0050003300007388 */ /* 0x0003e80000000400 */
[----:B------:R1:W-:Y:S04]  /*6c8b0*/  STS.U16 [R0+0x5040], R53 ;  /* 0x0050403500007388 */ /* 0x0003e80000000400 */
[----:B------:R1:W-:Y:S04]  /*6c8c0*/  STS.U16 [R0+0x5080], R55 ;  /* 0x0050803700007388 */ /* 0x0003e80000000400 */
[----:B------:R1:W-:Y:S04]  /*6c8d0*/  STS.U16 [R0+0x50c0], R57 ;  /* 0x0050c03900007388 */ /* 0x0003e80000000400 */
[----:B0-----:R-:W2:Y:S01]  /*6c8e0*/  LDL.LU R47, [R1+0x4440] ;  /* 0x00444000012f7983 */ /* 0x001ea20000300800 */
[----:B-1----:R-:W2:Y:S02]  /*6c8f0*/  LDL.LU R49, [R1+0x443c] ;  /* 0x00443c0001317983 */ /* 0x002ea40000300800 */
[----:B------:R-:W2:Y:S02]  /*6c900*/  LDL.LU R51, [R1+0x4438] ;  /* 0x0044380001337983 */ /* 0x000ea40000300800 */
[----:B------:R-:W2:Y:S01]  /*6c910*/  LDL.LU R53, [R1+0x4434] ;  /* 0x0044340001357983 */ /* 0x000ea20000300800 */
[----:B------:R-:W2:Y:S01]  /*6c920*/  LDL.LU R55, [R1+0x4430] ;  /* 0x0044300001377983 */ /* 0x000ea20000300800 */
[----:B------:R-:W2:Y:S03]  /*6c930*/  LDL.LU R57, [R1+0x442c] ;  /* 0x00442c0001397983 */ /* 0x000ea60000300800 */
[----:B------:R0:W-:Y:S04]  /*6c940*/  STS.U16 [R0+0x5440], R59 ;  /* 0x0054403b00007388 */ /* 0x0001e80000000400 */
[----:B------:R-:W-:Y:S04]  /*6c950*/  STS.U16 [R0+0x54c0], R8 ;  /* 0x0054c00800007388 */ /* 0x000fe80000000400 */
[----:B------:R1:W-:Y:S04]  /*6c960*/  STS.U16 [R0+0x5480], R9 ;  /* 0x0054800900007388 */ /* 0x0003e80000000400 */
[----:B0-----:R-:W2:Y:S01]  /*6c970*/  LDL.LU R59, [R1+0x4428] ;  /* 0x00442800013b7983 */ /* 0x001ea20000300800 */
[----:B-1----:R-:W2:Y:S02]  /*6c980*/  LDL R9, [R1+0x3e24] ;  /* 0x003e240001097983 */ /* 0x002ea40000100800 */
[----:B------:R-:W2:Y:S01]  /*6c990*/  LDL R8, [R1+0x3e30] ;  /* 0x003e300001087983 */ /* 0x000ea20000100800 */
[----:B------:R0:W-:Y:S04]  /*6c9a0*/  STS.U16 [R0+0x5400], R4 ;  /* 0x0054000400007388 */ /* 0x0001e80000000400 */
[----:B0-----:R-:W3:Y:S04]  /*6c9b0*/  LDL R4, [R1+0x3e98] ;  /* 0x003e980001047983 */ /* 0x001ee80000100800 */
[----:B------:R0:W-:Y:S04]  /*6c9c0*/  STS.U16 [R0+0x5cc0], R50 ;  /* 0x005cc03200007388 */ /* 0x0001e80000000400 */
[----:B0-----:R-:W3:Y:S04]  /*6c9d0*/  LDL R50, [R1+0x3e8c] ;  /* 0x003e8c0001327983 */ /* 0x001ee80000100800 */
[----:B------:R0:W-:Y:S04]  /*6c9e0*/  STS.U16 [R0+0x5800], R5 ;  /* 0x0058000500007388 */ /* 0x0001e80000000400 */
[----:B------:R1:W-:Y:S04]  /*6c9f0*/  STS.U16 [R0+0x5c00], R48 ;  /* 0x005c003000007388 */ /* 0x0003e80000000400 */
[----:B------:R1:W-:Y:S04]  /*6ca00*/  STS.U16 [R0+0x5c40], R46 ;  /* 0x005c402e00007388 */ /* 0x0003e80000000400 */
[----:B0-----:R-:W3:Y:S04]  /*6ca10*/  LDL R5, [R1+0x3ea0] ;  /* 0x003ea00001057983 */ /* 0x001ee80000100800 */
[----:B-1----:R-:W3:Y:S04]  /*6ca20*/  LDL R48, [R1+0x3e94] ;  /* 0x003e940001307983 */ /* 0x002ee80000100800 */
[----:B------:R-:W3:Y:S04]  /*6ca30*/  LDL R46, [R1+0x3e9c] ;  /* 0x003e9c00012e7983 */ /* 0x000ee80000100800 */
        /* <DEDUP_REMOVED lines=9> */
[----:B------:R1:W-:Y:S04]  /*6cad0*/  STS.U16 [R0+0x8840], R17 ;  /* 0x0088401100007388 */ /* 0x0003e80000000400 */
[----:B0-----:R-:W3:Y:S04]  /*6cae0*/  LDL R6, [R1+0x3f18] ;  /* 0x003f180001067983 */ /* 0x001ee80000100800 */
[----:B-1----:R-:W3:Y:S04]  /*6caf0*/  LDL R7, [R1+0x3f0c] ;  /* 0x003f0c0001077983 */ /* 0x002ee80000100800 */
[----:B------:R-:W3:Y:S04]  /*6cb00*/  LDL R19, [R1+0x3f14] ;  /* 0x003f140001137983 */ /* 0x000ee80000100800 */
[----:B------:R-:W3:Y:S04]  /*6cb10*/  LDL R17, [R1+0x3f20] ;  /* 0x003f200001117983 */ /* 0x000ee80000100800 */
[----:B----4-:R0:W-:Y:S02]  /*6cb20*/  STS.U16 [R0+0x7080], R40 ;  /* 0x0070802800007388 */ /* 0x0101e40000000400 */
[----:B0-----:R-:W-:-:S06]  /*6cb30*/  PRMT R40, RZ, 0x7610, R40 ;  /* 0x00007610ff287816 */ /* 0x001fcc0000000028 */
[----:B--2---:R3:W2:Y:S04]  /*6cb40*/  @!P5 LDG.E.U16 R40, [R8.64] ;  /* 0x000000040828d981 */ /* 0x0046a8000c1e1500 */
[----:B------:R0:W-:Y:S02]  /*6cb50*/  STS.U16 [R0+0x88c0], R15 ;  /* 0x0088c00f00007388 */ /* 0x0001e40000000400 */
[----:B0-----:R-:W-:Y:S01]  /*6cb60*/  PRMT R15, RZ, 0x7610, R15 ;  /* 0x00007610ff0f7816 */ /* 0x001fe2000000000f */
[----:B---3--:R-:W-:Y:S01]  /*6cb70*/  @!P2 IMAD.MOV.U32 R8, RZ, RZ, R4 ;  /* 0x000000ffff08a224 */ /* 0x008fe200078e0004 */
[----:B------:R0:W-:Y:S01]  /*6cb80*/  STS.U16 [R0+0x8c40], R14 ;  /* 0x008c400e00007388 */ /* 0x0001e20000000400 */
[----:B------:R-:W-:-:S05]  /*6cb90*/  @!P2 IMAD.MOV.U32 R9, RZ, RZ, R50 ;  /* 0x000000ffff09a224 */ /* 0x000fca00078e0032 */
[----:B------:R1:W3:Y:S01]  /*6cba0*/  @!P2 LDG.E.U16 R15, [R8.64] ;  /* 0x00000004080fa981 */ /* 0x0002e2000c1e1500 */
[----:B0-----:R-:W-:-:S03]  /*6cbb0*/  PRMT R14, RZ, 0x7610, R14 ;  /* 0x00007610ff0e7816 */ /* 0x001fc6000000000e */
[----:B------:R0:W-:Y:S01]  /*6cbc0*/  STS.U16 [R0+0x8c00], R13 ;  /* 0x008c000d00007388 */ /* 0x0001e20000000400 */
[----:B-1----:R-:W-:Y:S02]  /*6cbd0*/  @!P3 IMAD.MOV.U32 R8, RZ, RZ, R5 ;  /* 0x000000ffff08b224 */ /* 0x002fe400078e0005 */
[----:B------:R-:W-:Y:S01]  /*6cbe0*/  @!P3 IMAD.MOV.U32 R9, RZ, RZ, R48 ;  /* 0x000000ffff09b224 */ /* 0x000fe200078e0030 */
[----:B0-----:R-:W-:-:S04]  /*6cbf0*/  PRMT R13, RZ, 0x7610, R13 ;  /* 0x00007610ff0d7816 */ /* 0x001fc8000000000d */
[----:B------:R0:W4:Y:S04]  /*6cc00*/  @!P3 LDG.E.U16 R14, [R8.64] ;  /* 0x00000004080eb981 */ /* 0x000128000c1e1500 */
[----:B------:R1:W-:Y:S01]  /*6cc10*/  STS.U16 [R0+0x8cc0], R12 ;  /* 0x008cc00c00007388 */ /* 0x0003e20000000400 */
[----:B0-----:R-:W-:Y:S02]  /*6cc20*/  @!P4 IMAD.MOV.U32 R8, RZ, RZ, R2 ;  /* 0x000000ffff08c224 */ /* 0x001fe400078e0002 */
[----:B------:R-:W-:Y:S01]  /*6cc30*/  @!P4 IMAD.MOV.U32 R9, RZ, RZ, R46 ;  /* 0x000000ffff09c224 */ /* 0x000fe200078e002e */
[----:B-1----:R-:W-:-:S04]  /*6cc40*/  PRMT R12, RZ, 0x7610, R12 ;  /* 0x00007610ff0c7816 */ /* 0x002fc8000000000c */
        /* <DEDUP_REMOVED lines=13> */
[----:B------:R-:W-:-:S05]  /*6cd20*/  @!P3 IMAD.MOV.U32 R9, RZ, RZ, R19 ;  /* 0x000000ffff09b224 */ /* 0x000fca00078e0013 */
[----:B------:R0:W4:Y:S04]  /*6cd30*/  @!P3 LDG.E.U16 R10, [R8.64] ;  /* 0x00000004080ab981 */ /* 0x000128000c1e1500 */
[----:B--2---:R-:W-:Y:S01]  /*6cd40*/  STL [R1+0x4400], R40 ;  /* 0x0044002801007387 */ /* 0x004fe20000100800 */
[----:B-1----:R-:W2:Y:S02]  /*6cd50*/  LDL R16, [R1+0x3f1c] ;  /* 0x003f1c0001107983 */ /* 0x002ea40000100800 */
[----:B------:R-:W2:Y:S01]  /*6cd60*/  LDL R4, [R1+0x3f28] ;  /* 0x003f280001047983 */ /* 0x000ea20000100800 */
[----:B------:R1:W-:Y:S04]  /*6cd70*/  STS.U16 [R0+0x8800], R18 ;  /* 0x0088001200007388 */ /* 0x0003e80000000400 */
[----:B---3--:R3:W-:Y:S01]  /*6cd80*/  STL [R1+0x4404], R15 ;  /* 0x0044040f01007387 */ /* 0x0087e20000100800 */
[----:B-1----:R-:W2:Y:S02]  /*6cd90*/  LDL R18, [R1+0x3f24] ;  /* 0x003f240001127983 */ /* 0x002ea40000100800 */
[----:B------:R-:W2:Y:S01]  /*6cda0*/  LDL R5, [R1+0x3f30] ;  /* 0x003f300001057983 */ /* 0x000ea20000100800 */
[----:B----4-:R1:W-:Y:S01]  /*6cdb0*/  STL [R1+0x4408], R14 ;  /* 0x0044080e01007387 */ /* 0x0103e20000100800 */
[----:B---3--:R-:W3:Y:S02]  /*6cdc0*/  LDL R15, [R1+0x3e1c] ;  /* 0x003e1c00010f7983 */ /* 0x008ee40000100800 */
[----:B------:R-:W4:Y:S01]  /*6cdd0*/  LDL R2, [R1+0x3e28] ;  /* 0x003e280001027983 */ /* 0x000f220000100800 */
[----:B------:R0:W-:Y:S04]  /*6cde0*/  STL [R1+0x440c], R13 ;  /* 0x00440c0d01007387 */ /* 0x0001e80000100800 */
[----:B-1----:R-:W4:Y:S01]  /*6cdf0*/  LDL R14, [R1+0x3e2c] ;  /* 0x003e2c00010e7983 */ /* 0x002f220000100800 */
[----:B------:R-:W4:Y:S01]  /*6ce00*/  LDL R3, [R1+0x3e38] ;  /* 0x003e380001037983 */ /* 0x000f220000100800 */
[----:B0-----:R-:W-:-:S02]  /*6ce10*/  PRMT R9, RZ, 0x7610, R9 ;  /* 0x00007610ff097816 */ /* 0x001fc40000000009 */
[----:B------:R-:W-:Y:S01]  /*6ce20*/  STL [R1+0x4410], R12 ;  /* 0x0044100c01007387 */ /* 0x000fe20000100800 */
[----:B------:R-:W4:Y:S02]  /*6ce30*/  LDL R7, [R1+0x3e34] ;  /* 0x003e340001077983 */ /* 0x000f240000100800 */
[----:B------:R-:W4:Y:S01]  /*6ce40*/  LDL R6, [R1+0x3e40] ;  /* 0x003e400001067983 */ /* 0x000f220000100800 */
[----:B------:R-:W-:Y:S04]  /*6ce50*/  STL [R1+0x4414], R11 ;  /* 0x0044140b01007387 */ /* 0x000fe80000100800 */
[----:B------:R-:W-:Y:S01]  /*6ce60*/  STL [R1+0x4418], R10 ;  /* 0x0044180a01007387 */ /* 0x000fe20000100800 */
[----:B------:R-:W4:Y:S02]  /*6ce70*/  LDL R13, [R1+0x3e3c] ;  /* 0x003e3c00010d7983 */ /* 0x000f240000100800 */
[----:B--2---:R-:W-:-:S02]  /*6ce80*/  @!P4 IMAD.MOV.U32 R17, RZ, RZ, R16 ;  /* 0x000000ffff11c224 */ /* 0x004fc400078e0010 */
[----:B------:R-:W-:Y:S02]  /*6ce90*/  @!P4 IMAD.MOV.U32 R16, RZ, RZ, R4 ;  /* 0x000000ffff10c224 */ /* 0x000fe400078e0004 */
[----:B------:R-:W2:Y:S04]  /*6cea0*/  LDL R4, [R1+0x3e48] ;  /* 0x003e480001047983 */ /* 0x000ea80000100800 */
[----:B------:R0:W2:Y:S01]  /*6ceb0*/  @!P4 LDG.E.U16 R9, [R16.64] ;  /* 0x000000041009c981 */ /* 0x0000a2000c1e1500 */
[----:B------:R-:W-:-:S03]  /*6cec0*/  PRMT R8, RZ, 0x7610, R8 ;  /* 0x00007610ff087816 */ /* 0x000fc60000000008 */
[----:B------:R1:W-:Y:S04]  /*6ced0*/  STS.U16 [R0+0x7000], R42 ;  /* 0x0070002a00007388 */ /* 0x0003e80000000400 */
[----:B------:R0:W-:Y:S01]  /*6cee0*/  STS.U16 [R0+0x7440], R38 ;  /* 0x0074402600007388 */ /* 0x0001e20000000400 */
[----:B-1----:R-:W-:Y:S01]  /*6cef0*/  PRMT R42, RZ, 0x7610, R42 ;  /* 0x00007610ff2a7816 */ /* 0x002fe2000000002a */
[----:B0-----:R-:W-:Y:S02]  /*6cf00*/  @!P5 IMAD.MOV.U32 R17, RZ, RZ, R18 ;  /* 0x000000ffff11d224 */ /* 0x001fe400078e0012 */
[----:B------:R-:W-:-:S05]  /*6cf10*/  @!P5 IMAD.MOV.U32 R16, RZ, RZ, R5 ;  /* 0x000000ffff10d224 */ /* 0x000fca00078e0005 */
[----:B------:R3:W2:Y:S01]  /*6cf20*/  @!P5 LDG.E.U16 R8, [R16.64] ;  /* 0x000000041008d981 */ /* 0x0006a2000c1e1500 */
[----:B------:R-:W-:Y:S01]  /*6cf30*/  PRMT R38, RZ, 0x7610, R38 ;  /* 0x00007610ff267816 */ /* 0x000fe20000000026 */
[----:B---3--:R-:W-:Y:S02]  /*6cf40*/  @!P4 IMAD.MOV.U32 R17, RZ, RZ, R15 ;  /* 0x000000ffff11c224 */ /* 0x008fe400078e000f */
[----:B----4-:R-:W-:-:S05]  /*6cf50*/  @!P4 IMAD.MOV.U32 R16, RZ, RZ, R2 ;  /* 0x000000ffff10c224 */ /* 0x010fca00078e0002 */
[----:B------:R0:W3:Y:S02]  /*6cf60*/  @!P4 LDG.E.U16 R42, [R16.64] ;  /* 0x00000004102ac981 */ /* 0x0000e4000c1e1500 */
[----:B0-----:R-:W-:Y:S02]  /*6cf70*/  @!P2 IMAD.MOV.U32 R17, RZ, RZ, R14 ;  /* 0x000000ffff11a224 */ /* 0x001fe400078e000e */
[----:B------:R-:W-:-:S05]  /*6cf80*/  @!P2 IMAD.MOV.U32 R16, RZ, RZ, R3 ;  /* 0x000000ffff10a224 */ /* 0x000fca00078e0003 */
[----:B------:R0:W4:Y:S04]  /*6cf90*/  @!P2 LDG.E.U16 R38, [R16.64] ;  /* 0x000000041026a981 */ /* 0x000128000c1e1500 */
[----:B------:R1:W-:Y:S04]  /*6cfa0*/  STS.U16 [R0+0x74c0], R36 ;  /* 0x0074c02400007388 */ /* 0x0003e80000000400 */
[----:B------:R1:W-:Y:S01]  /*6cfb0*/  STS.U16 [R0+0x7800], R34 ;  /* 0x0078002200007388 */ /* 0x0003e20000000400 */
[----:B0-----:R-:W-:Y:S01]  /*6cfc0*/  @!P3 IMAD.MOV.U32 R17, RZ, RZ, R7 ;  /* 0x000000ffff11b224 */ /* 0x001fe200078e0007 */
[----:B-1----:R-:W-:Y:S01]  /*6cfd0*/  PRMT R36, RZ, 0x7610, R36 ;  /* 0x00007610ff247816 */ /* 0x002fe20000000024 */
[----:B------:R-:W-:Y:S01]  /*6cfe0*/  @!P3 IMAD.MOV.U32 R16, RZ, RZ, R6 ;  /* 0x000000ffff10b224 */ /* 0x000fe200078e0006 */
[----:B------:R-:W-:-:S04]  /*6cff0*/  PRMT R34, RZ, 0x7610, R34 ;  /* 0x00007610ff227816 */ /* 0x000fc80000000022 */
[----:B------:R0:W4:Y:S02]  /*6d000*/  @!P3 LDG.E.U16 R36, [R16.64] ;  /* 0x000000041024b981 */ /* 0x000124000c1e1500 */
[----:B0-----:R-:W-:Y:S02]  /*6d010*/  @!P4 IMAD.MOV.U32 R17, RZ, RZ, R13 ;  /* 0x000000ffff11c224 */ /* 0x001fe400078e000d */
[----:B--2---:R-:W-:Y:S01]  /*6d020*/  @!P4 IMAD.MOV.U32 R16, RZ, RZ, R4 ;  /* 0x000000ffff10c224 */ /* 0x004fe200078e0004 */
[----:B------:R0:W-:Y:S01]  /*6d030*/  STL [R1+0x441c], R9 ;  /* 0x00441c0901007387 */ /* 0x0001e20000100800 */
[----:B------:R-:W2:Y:S02]  /*6d040*/  LDL R5, [R1+0x3e50] ;  /* 0x003e500001057983 */ /* 0x000ea40000100800 */
[----:B------:R-:W2:Y:S01]  /*6d050*/  LDL R12, [R1+0x3e44] ;  /* 0x003e4400010c7983 */ /* 0x000ea20000100800 */
[----:B------:R2:W2:Y:S04]  /*6d060*/  @!P4 LDG.E.U16 R34, [R16.64] ;  /* 0x000000041022c981 */ /* 0x0004a8000c1e1500 */
[----:B------:R1:W-:Y:S04]  /*6d070*/  STL [R1+0x4420], R8 ;  /* 0x0044200801007387 */ /* 0x0003e80000100800 */
[----:B0-----:R-:W2:Y:S01]  /*6d080*/  LDL R9, [R1+0x3e4c] ;  /* 0x003e4c0001097983 */ /* 0x001ea20000100800 */
[----:B------:R-:W2:Y:S02]  /*6d090*/  LDL R15, [R1+0x3e54] ;  /* 0x003e5400010f7983 */ /* 0x000ea40000100800 */
[----:B------:R-:W2:Y:S01]  /*6d0a0*/  LDL R2, [R1+0x3e60] ;  /* 0x003e600001027983 */ /* 0x000ea20000100800 */
[----:B-1----:R-:W2:Y:S04]  /*6d0b0*/  LDL R8, [R1+0x3e58] ;  /* 0x003e580001087983 */ /* 0x002ea80000100800 */
[----:B---3--:R-:W-:Y:S01]  /*6d0c0*/  STL [R1+0x4424], R42 ;  /* 0x0044242a01007387 */ /* 0x008fe20000100800 */
[----:B------:R-:W3:Y:S02]  /*6d0d0*/  LDL R10, [R1+0x3e5c] ;  /* 0x003e5c00010a7983 */ /* 0x000ee40000100800 */
[----:B------:R-:W3:Y:S01]  /*6d0e0*/  LDL R3, [R1+0x3e68] ;  /* 0x003e680001037983 */ /* 0x000ee20000100800 */
[----:B----4-:R-:W-:Y:S01]  /*6d0f0*/  STL [R1+0x43ec], R38 ;  /* 0x0043ec2601007387 */ /* 0x010fe20000100800 */
[----:B------:R-:W4:Y:S02]  /*6d100*/  LDL R14, [R1+0x3e64] ;  /* 0x003e6400010e7983 */ /* 0x000f240000100800 */
[----:B------:R-:W3:Y:S02]  /*6d110*/  LDL R11, [R1+0x3e70] ;  /* 0x003e7000010b7983 */ /* 0x000ee40000100800 */
[----:B------:R-:W3:Y:S01]  /*6d120*/  LDL R7, [R1+0x3e6c] ;  /* 0x003e6c0001077983 */ /* 0x000ee20000100800 */
[----:B------:R-:W3:Y:S04]  /*6d130*/  LDL R6, [R1+0x3e78] ;  /* 0x003e780001067983 */ /* 0x000ee80000100800 */
[----:B------:R-:W-:Y:S01]  /*6d140*/  STL [R1+0x43f0], R36 ;  /* 0x0043f02401007387 */ /* 0x000fe20000100800 */
[----:B------:R-:W4:Y:S02]  /*6d150*/  LDL R13, [R1+0x3e74] ;  /* 0x003e7400010d7983 */ /* 0x000f240000100800 */
[----:B------:R-:W4:Y:S02]  /*6d160*/  LDL R4, [R1+0x3e80] ;  /* 0x003e800001047983 */ /* 0x000f240000100800 */
[----:B--2---:R-:W-:Y:S01]  /*6d170*/  @!P5 IMAD.MOV.U32 R16, RZ, RZ, R5 ;  /* 0x000000ffff10d224 */ /* 0x004fe200078e0005 */
[----:B------:R-:W-:Y:S01]  /*6d180*/  STL [R1+0x43f4], R34 ;  /* 0x0043f42201007387 */ /* 0x000fe20000100800 */
[----:B------:R-:W2:Y:S03]  /*6d190*/  LDL R5, [R1+0x3e88] ;  /* 0x003e880001057983 */ /* 0x000ea60000100800 */
[----:B------:R0:W-:Y:S01]  /*6d1a0*/  STS.U16 [R0+0x7880], R32 ;  /* 0x0078802000007388 */ /* 0x0001e20000000400 */
[----:B------:R-:W-:-:S03]  /*6d1b0*/  @!P5 IMAD.MOV.U32 R17, RZ, RZ, R12 ;  /* 0x000000ffff11d224 */ /* 0x000fc600078e000c */
[----:B------:R1:W-:Y:S01]  /*6d1c0*/  STS.U16 [R0+0x7c40], R30 ;  /* 0x007c401e00007388 */ /* 0x0003e20000000400 */
[----:B------:R-:W2:Y:S01]  /*6d1d0*/  LDL R12, [R1+0x3e7c] ;  /* 0x003e7c00010c7983 */ /* 0x000ea20000100800 */
[----:B0-----:R-:W-:Y:S02]  /*6d1e0*/  PRMT R32, RZ, 0x7610, R32 ;  /* 0x00007610ff207816 */ /* 0x001fe40000000020 */
[----:B-1----:R-:W-:-:S04]  /*6d1f0*/  PRMT R30, RZ, 0x7610, R30 ;  /* 0x00007610ff1e7816 */ /* 0x002fc8000000001e */
[----:B------:R0:W2:Y:S02]  /*6d200*/  @!P5 LDG.E.U16 R32, [R16.64] ;  /* 0x000000041020d981 */ /* 0x0000a4000c1e1500 */
[----:B0-----:R-:W-:Y:S02]  /*6d210*/  @!P2 IMAD.MOV.U32 R17, RZ, RZ, R9 ;  /* 0x000000ffff11a224 */ /* 0x001fe400078e0009 */
[----:B------:R-:W-:Y:S02]  /*6d220*/  @!P3 IMAD.MOV.U32 R19, RZ, RZ, R15 ;  /* 0x000000ffff13b224 */ /* 0x000fe400078e000f */
[----:B------:R-:W-:Y:S01]  /*6d230*/  @!P3 IMAD.MOV.U32 R18, RZ, RZ, R2 ;  /* 0x000000ffff12b224 */ /* 0x000fe200078e0002 */
[----:B------:R-:W2:Y:S04]  /*6d240*/  LDL R9, [R1+0x3e84] ;  /* 0x003e840001097983 */ /* 0x000ea80000100800 */
[----:B------:R-:W2:Y:S04]  /*6d250*/  LDL R2, [R1+0x3eb8] ;  /* 0x003eb80001027983 */ /* 0x000ea80000100800 */
[----:B------:R-:W-:Y:S04]  /*6d260*/  STS.U16 [R0+0x8400], R21 ;  /* 0x0084001500007388 */ /* 0x000fe80000000400 */
[----:B------:R0:W-:Y:S04]  /*6d270*/  STS.U16 [R0+0x84c0], R20 ;  /* 0x0084c01400007388 */ /* 0x0001e80000000400 */
[----:B------:R1:W-:Y:S04]  /*6d280*/  STS.U16 [R0+0x80c0], R23 ;  /* 0x0080c01700007388 */ /* 0x0003e80000000400 */
[----:B------:R0:W-:Y:S01]  /*6d290*/  STS.U16 [R0+0x8440], R22 ;  /* 0x0084401600007388 */ /* 0x0001e20000000400 */
[----:B------:R-:W-:-:S02]  /*6d2a0*/  @!P2 IMAD.MOV.U32 R16, RZ, RZ, R8 ;  /* 0x000000ffff10a224 */ /* 0x000fc400078e0008 */
[----:B------:R-:W2:Y:S01]  /*6d2b0*/  LDL R8, [R1+0x3e90] ;  /* 0x003e900001087983 */ /* 0x000ea20000100800 */
[----:B------:R2:W-:Y:S04]  /*6d2c0*/  STS.U16 [R0+0x8040], R25 ;  /* 0x0080401900007388 */ /* 0x0005e80000000400 */
[----:B------:R0:W2:Y:S04]  /*6d2d0*/  @!P2 LDG.E.U16 R30, [R16.64] ;  /* 0x00000004101ea981 */ /* 0x0000a8000c1e1500 */
[----:B------:R1:W-:Y:S04]  /*6d2e0*/  STS.U16 [R0+0x8080], R24 ;  /* 0x0080801800007388 */ /* 0x0003e80000000400 */
[----:B------:R-:W-:Y:S04]  /*6d2f0*/  STS.U16 [R0+0x7c80], R27 ;  /* 0x007c801b00007388 */ /* 0x000fe80000000400 */
[----:B------:R-:W-:Y:S04]  /*6d300*/  STS.U16 [R0+0x8000], R26 ;  /* 0x0080001a00007388 */ /* 0x000fe80000000400 */
[----:B------:R-:W-:Y:S04]  /*6d310*/  STS.U16 [R0+0x7c00], R29 ;  /* 0x007c001d00007388 */ /* 0x000fe80000000400 */
[----:B------:R-:W-:Y:S04]  /*6d320*/  STS.U16 [R0+0x7cc0], R28 ;  /* 0x007cc01c00007388 */ /* 0x000fe80000000400 */
[----:B------:R1:W-:Y:S04]  /*6d330*/  STS.U16 [R0+0x78c0], R31 ;  /* 0x0078c01f00007388 */ /* 0x0003e80000000400 */
[----:B------:R1:W-:Y:S04]  /*6d340*/  STS.U16 [R0+0x7840], R33 ;  /* 0x0078402100007388 */ /* 0x0003e80000000400 */
[----:B------:R1:W-:Y:S04]  /*6d350*/  STS.U16 [R0+0x7480], R35 ;  /* 0x0074802300007388 */ /* 0x0003e80000000400 */
[----:B------:R1:W-:Y:S01]  /*6d360*/  STS.U16 [R0+0x7400], R37 ;  /* 0x0074002500007388 */ /* 0x0003e20000000400 */
[----:B0-----:R-:W-:-:S02]  /*6d370*/  PRMT R16, RZ, 0x7610, R16 ;  /* 0x00007610ff107816 */ /* 0x001fc40000000010 */
[----:B------:R-:W-:Y:S01]  /*6d380*/  PRMT R17, RZ, 0x7610, R17 ;  /* 0x00007610ff117816 */ /* 0x000fe20000000011 */
[----:B------:R0:W-:Y:S04]  /*6d390*/  STS.U16 [R0+0x70c0], R39 ;  /* 0x0070c02700007388 */ /* 0x0001e80000000400 */
[----:B------:R0:W-:Y:S04]  /*6d3a0*/  STS.U16 [R0+0x7040], R41 ;  /* 0x0070402900007388 */ /* 0x0001e80000000400 */
[----:B------:R3:W2:Y:S04]  /*6d3b0*/  @!P3 LDG.E.U16 R16, [R18.64] ;  /* 0x000000041210b981 */ /* 0x0006a8000c1e1500 */
[----:B------:R-:W2:Y:S01]  /*6d3c0*/  LDL R15, [R1+0x3f3c] ;  /* 0x003f3c00010f7983 */ /* 0x000ea20000100800 */
[----:B---3--:R-:W-:-:S02]  /*6d3d0*/  @!P4 IMAD.MOV.U32 R18, RZ, RZ, R3 ;  /* 0x000000ffff12c224 */ /* 0x008fc400078e0003 */
[----:B------:R-:W-:Y:S01]  /*6d3e0*/  @!P4 IMAD.MOV.U32 R19, RZ, RZ, R10 ;  /* 0x000000ffff13c224 */ /* 0x000fe200078e000a */
[----:B------:R-:W3:Y:S01]  /*6d3f0*/  LDL R3, [R1+0x3eac] ;  /* 0x003eac0001037983 */ /* 0x000ee20000100800 */
[----:B------:R-:W-:Y:S02]  /*6d400*/  @!P5 IMAD.MOV.U32 R20, RZ, RZ, R11 ;  /* 0x000000ffff14d224 */ /* 0x000fe400078e000b */
[----:B----4-:R-:W-:Y:S01]  /*6d410*/  @!P5 IMAD.MOV.U32 R21, RZ, RZ, R14 ;  /* 0x000000ffff15d224 */ /* 0x010fe200078e000e */
[----:B------:R-:W4:Y:S04]  /*6d420*/  LDL R10, [R1+0x3ec0] ;  /* 0x003ec000010a7983 */ /* 0x000f280000100800 */
[----:B------:R0:W3:Y:S01]  /*6d430*/  @!P4 LDG.E.U16 R17, [R18.64] ;  /* 0x000000041211c981 */ /* 0x0000e2000c1e1500 */
[----:B------:R-:W3:Y:S02]  /*6d440*/  LDL R11, [R1+0x3eb4] ;  /* 0x003eb400010b7983 */ /* 0x000ee40000100800 */
[----:B-1----:R-:W-:-:S02]  /*6d450*/  @!P3 IMAD.MOV.U32 R23, RZ, RZ, R13 ;  /* 0x000000ffff17b224 */ /* 0x002fc400078e000d */
[----:B------:R-:W-:Y:S01]  /*6d460*/  @!P3 IMAD.MOV.U32 R22, RZ, RZ, R4 ;  /* 0x000000ffff16b224 */ /* 0x000fe200078e0004 */
[----:B------:R-:W3:Y:S01]  /*6d470*/  LDL R13, [R1+0x3edc] ;  /* 0x003edc00010d7983 */ /* 0x000ee20000100800 */
[----:B0-----:R-:W-:Y:S02]  /*6d480*/  PRMT R18, RZ, 0x7610, R18 ;  /* 0x00007610ff127816 */ /* 0x001fe40000000012 */
[----:B------:R-:W-:Y:S01]  /*6d490*/  PRMT R19, RZ, 0x7610, R19 ;  /* 0x00007610ff137816 */ /* 0x000fe20000000013 */
[----:B------:R-:W3:Y:S01]  /*6d4a0*/  LDL R4, [R1+0x3ed0] ;  /* 0x003ed00001047983 */ /* 0x000ee20000100800 */
[----:B--2---:R-:W-:-:S03]  /*6d4b0*/  @!P5 IMAD.MOV.U32 R25, RZ, RZ, R9 ;  /* 0x000000ffff19d224 */ /* 0x004fc600078e0009 */
[----:B------:R0:W2:Y:S04]  /*6d4c0*/  @!P5 LDG.E.U16 R18, [R20.64] ;  /* 0x000000041412d981 */ /* 0x0000a8000c1e1500 */
[----:B------:R-:W2:Y:S01]  /*6d4d0*/  LDL R9, [R1+0x3ecc] ;  /* 0x003ecc0001097983 */ /* 0x000ea20000100800 */
[----:B------:R-:W-:Y:S01]  /*6d4e0*/  @!P5 IMAD.MOV.U32 R24, RZ, RZ, R8 ;  /* 0x000000ffff18d224 */ /* 0x000fe200078e0008 */
[----:B------:R-:W-:Y:S02]  /*6d4f0*/  PRMT R31, RZ, 0x7610, R31 ;  /* 0x00007610ff1f7816 */ /* 0x000fe4000000001f */
[----:B------:R-:W2:Y:S01]  /*6d500*/  LDL R8, [R1+0x3ed8] ;  /* 0x003ed80001087983 */ /* 0x000ea20000100800 */
[----:B------:R-:W-:Y:S01]  /*6d510*/  PRMT R33, RZ, 0x7610, R33 ;  /* 0x00007610ff217816 */ /* 0x000fe20000000021 */
[----:B0-----:R-:W-:-:S02]  /*6d520*/  @!P2 IMAD.MOV.U32 R20, RZ, RZ, R6 ;  /* 0x000000ffff14a224 */ /* 0x001fc400078e0006 */
[----:B------:R-:W-:Y:S01]  /*6d530*/  @!P2 IMAD.MOV.U32 R21, RZ, RZ, R7 ;  /* 0x000000ffff15a224 */ /* 0x000fe200078e0007 */
[----:B------:R-:W2:Y:S04]  /*6d540*/  LDL R6, [R1+0x3ec8] ;  /* 0x003ec80001067983 */ /* 0x000ea80000100800 */
[----:B------:R-:W2:Y:S04]  /*6d550*/  LDL R7, [R1+0x3ebc] ;  /* 0x003ebc0001077983 */ /* 0x000ea80000100800 */
[----:B------:R0:W2:Y:S01]  /*6d560*/  @!P2 LDG.E.U16 R19, [R20.64] ;  /* 0x000000041413a981 */ /* 0x0000a2000c1e1500 */
[----:B------:R-:W-:-:S02]  /*6d570*/  PRMT R35, RZ, 0x7610, R35 ;  /* 0x00007610ff237816 */ /* 0x000fc40000000023 */
[----:B------:R-:W-:Y:S02]  /*6d580*/  PRMT R37, RZ, 0x7610, R37 ;  /* 0x00007610ff257816 */ /* 0x000fe40000000025 */
[----:B------:R-:W-:Y:S01]  /*6d590*/  PRMT R39, RZ, 0x7610, R39 ;  /* 0x00007610ff277816 */ /* 0x000fe20000000027 */
[----:B------:R-:W2:Y:S01]  /*6d5a0*/  LDL R14, [R1+0x3f48] ;  /* 0x003f4800010e7983 */ /* 0x000ea20000100800 */
[----:B0-----:R-:W-:-:S06]  /*6d5b0*/  PRMT R20, RZ, 0x7610, R20 ;  /* 0x00007610ff147816 */ /* 0x001fcc0000000014 */
[----:B------:R0:W2:Y:S02]  /*6d5c0*/  @!P3 LDG.E.U16 R20, [R22.64] ;  /* 0x000000041614b981 */ /* 0x0000a4000c1e1500 */
[----:B0-----:R-:W-:Y:S02]  /*6d5d0*/  @!P4 IMAD.MOV.U32 R22, RZ, RZ, R5 ;  /* 0x000000ffff16c224 */ /* 0x001fe400078e0005 */
[----:B------:R-:W2:Y:S01]  /*6d5e0*/  LDL R5, [R1+0x3ec4] ;  /* 0x003ec40001057983 */ /* 0x000ea20000100800 */
[----:B------:R-:W-:Y:S01]  /*6d5f0*/  PRMT R21, RZ, 0x7610, R21 ;  /* 0x00007610ff157816 */ /* 0x000fe20000000015 */
[----:B------:R-:W-:Y:S02]  /*6d600*/  @!P4 IMAD.MOV.U32 R23, RZ, RZ, R12 ;  /* 0x000000ffff17c224 */ /* 0x000fe400078e000c */
[----:B------:R-:W2:Y:S04]  /*6d610*/  LDL R12, [R1+0x3ee8] ;  /* 0x003ee800010c7983 */ /* 0x000ea80000100800 */
[----:B------:R0:W2:Y:S02]  /*6d620*/  @!P4 LDG.E.U16 R21, [R22.64] ;  /* 0x000000041615c981 */ /* 0x0000a4000c1e1500 */
[----:B0-----:R-:W-:-:S02]  /*6d630*/  PRMT R22, RZ, 0x7610, R22 ;  /* 0x00007610ff167816 */ /* 0x001fc40000000016 */
[----:B------:R-:W-:-:S04]  /*6d640*/  PRMT R23, RZ, 0x7610, R23 ;  /* 0x00007610ff177816 */ /* 0x000fc80000000017 */
[----:B------:R0:W2:Y:S02]  /*6d650*/  @!P5 LDG.E.U16 R22, [R24.64] ;  /* 0x000000041816d981 */ /* 0x0000a4000c1e1500 */
[----:B0-----:R-:W-:Y:S02]  /*6d660*/  @!P2 IMAD.MOV.U32 R24, RZ, RZ, R2 ;  /* 0x000000ffff18a224 */ /* 0x001fe400078e0002 */
[----:B---3--:R-:W-:Y:S01]  /*6d670*/  @!P2 IMAD.MOV.U32 R25, RZ, RZ, R3 ;  /* 0x000000ffff19a224 */ /* 0x008fe200078e0003 */
[----:B------:R-:W3:Y:S04]  /*6d680*/  LDL R2, [R1+0x3ee0] ;  /* 0x003ee00001027983 */ /* 0x000ee80000100800 */
[----:B------:R-:W3:Y:S04]  /*6d690*/  LDL R3, [R1+0x3ed4] ;  /* 0x003ed40001037983 */ /* 0x000ee80000100800 */
[----:B------:R0:W3:Y:S01]  /*6d6a0*/  @!P2 LDG.E.U16 R23, [R24.64] ;  /* 0x000000041817a981 */ /* 0x0000e2000c1e1500 */
[----:B----4-:R-:W-:-:S02]  /*6d6b0*/  @!P3 IMAD.MOV.U32 R26, RZ, RZ, R10 ;  /* 0x000000ffff1ab224 */ /* 0x010fc400078e000a */
[----:B------:R-:W-:Y:S02]  /*6d6c0*/  @!P3 IMAD.MOV.U32 R27, RZ, RZ, R11 ;  /* 0x000000ffff1bb224 */ /* 0x000fe400078e000b */
[----:B------:R-:W4:Y:S01]  /*6d6d0*/  LDL R10, [R1+0x3ef0] ;  /* 0x003ef000010a7983 */ /* 0x000f220000100800 */
[----:B------:R-:W3:Y:S01]  /*6d6e0*/  LDL R11, [R1+0x3ee4] ;  /* 0x003ee400010b7983 */ /* 0x000ee20000100800 */
[----:B0-----:R-:W-:-:S06]  /*6d6f0*/  PRMT R24, RZ, 0x7610, R24 ;  /* 0x00007610ff187816 */ /* 0x001fcc0000000018 */
[----:B------:R2:W4:Y:S01]  /*6d700*/  @!P3 LDG.E.U16 R24, [R26.64] ;  /* 0x000000041a18b981 */ /* 0x000522000c1e1500 */
[----:B------:R-:W-:Y:S02]  /*6d710*/  @!P5 IMAD.MOV.U32 R28, RZ, RZ, R4 ;  /* 0x000000ffff1cd224 */ /* 0x000fe400078e0004 */
[----:B------:R-:W4:Y:S02]  /*6d720*/  LDL R4, [R1+0x3f00] ;  /* 0x003f000001047983 */ /* 0x000f240000100800 */
[----:B--2---:R-:W-:Y:S02]  /*6d730*/  @!P4 IMAD.MOV.U32 R26, RZ, RZ, R6 ;  /* 0x000000ffff1ac224 */ /* 0x004fe400078e0006 */
[----:B------:R-:W-:Y:S01]  /*6d740*/  @!P4 IMAD.MOV.U32 R27, RZ, RZ, R7 ;  /* 0x000000ffff1bc224 */ /* 0x000fe200078e0007 */
[----:B------:R-:W2:Y:S04]  /*6d750*/  LDL R6, [R1+0x3ef8] ;  /* 0x003ef80001067983 */ /* 0x000ea80000100800 */
[----:B------:R-:W2:Y:S01]  /*6d760*/  LDL R7, [R1+0x3eec] ;  /* 0x003eec0001077983 */ /* 0x000ea20000100800 */
[----:B------:R-:W-:-:S03]  /*6d770*/  @!P5 IMAD.MOV.U32 R29, RZ, RZ, R5 ;  /* 0x000000ffff1dd224 */ /* 0x000fc600078e0005 */
[----:B------:R-:W2:Y:S01]  /*6d780*/  LDL R5, [R1+0x3ef4] ;  /* 0x003ef40001057983 */ /* 0x000ea20000100800 */
[----:B------:R-:W-:-:S06]  /*6d790*/  PRMT R25, RZ, 0x7610, R25 ;  /* 0x00007610ff197816 */ /* 0x000fcc0000000019 */
[----:B------:R0:W2:Y:S02]  /*6d7a0*/  @!P4 LDG.E.U16 R25, [R26.64] ;  /* 0x000000041a19c981 */ /* 0x0000a4000c1e1500 */
[----:B0-----:R-:W-:Y:S02]  /*6d7b0*/  PRMT R26, RZ, 0x7610, R26 ;  /* 0x00007610ff1a7816 */ /* 0x001fe4000000001a */
[----:B------:R-:W-:-:S04]  /*6d7c0*/  PRMT R27, RZ, 0x7610, R27 ;  /* 0x00007610ff1b7816 */ /* 0x000fc8000000001b */
[----:B------:R0:W2:Y:S02]  /*6d7d0*/  @!P5 LDG.E.U16 R26, [R28.64] ;  /* 0x000000041c1ad981 */ /* 0x0000a4000c1e1500 */
[----:B0-----:R-:W-:Y:S02]  /*6d7e0*/  @!P2 IMAD.MOV.U32 R28, RZ, RZ, R8 ;  /* 0x000000ffff1ca224 */ /* 0x001fe400078e0008 */
[----:B------:R-:W-:Y:S01]  /*6d7f0*/  @!P2 IMAD.MOV.U32 R29, RZ, RZ, R9 ;  /* 0x000000ffff1da224 */ /* 0x000fe200078e0009 */
[----:B------:R-:W2:Y:S04]  /*6d800*/  LDL R8, [R1+0x3f08] ;  /* 0x003f080001087983 */ /* 0x000ea80000100800 */
[----:B------:R-:W2:Y:S04]  /*6d810*/  LDL R9, [R1+0x3efc] ;  /* 0x003efc0001097983 */ /* 0x000ea80000100800 */
[----:B------:R3:W2:Y:S02]  /*6d820*/  @!P2 LDG.E.U16 R27, [R28.64] ;  /* 0x000000041c1ba981 */ /* 0x0006a4000c1e1500 */
[----:B---3--:R-:W-:-:S02]  /*6d830*/  @!P3 IMAD.MOV.U32 R28, RZ, RZ, R2 ;  /* 0x000000ffff1cb224 */ /* 0x008fc400078e0002 */
[----:B------:R-:W-:Y:S01]  /*6d840*/  @!P3 IMAD.MOV.U32 R29, RZ, RZ, R3 ;  /* 0x000000ffff1db224 */ /* 0x000fe200078e0003 */
[----:B------:R-:W3:Y:S04]  /*6d850*/  LDL R2, [R1+0x3f10] ;  /* 0x003f100001027983 */ /* 0x000ee80000100800 */
[----:B------:R-:W3:Y:S04]  /*6d860*/  LDL R3, [R1+0x3f04] ;  /* 0x003f040001037983 */ /* 0x000ee80000100800 */
[----:B------:R0:W3:Y:S02]  /*6d870*/  @!P3 LDG.E.U16 R31, [R28.64] ;  /* 0x000000041c1fb981 */ /* 0x0000e4000c1e1500 */
[----:B0-----:R-:W-:-:S02]  /*6d880*/  @!P4 IMAD.MOV.U32 R28, RZ, RZ, R12 ;  /* 0x000000ffff1cc224 */ /* 0x001fc400078e000c */
[----:B------:R-:W-:Y:S01]  /*6d890*/  @!P4 IMAD.MOV.U32 R29, RZ, RZ, R13 ;  /* 0x000000ffff1dc224 */ /* 0x000fe200078e000d */
[----:B------:R-:W-:Y:S01]  /*6d8a0*/  PRMT R41, RZ, 0x7610, R41 ;  /* 0x00007610ff297816 */ /* 0x000fe20000000029 */
[----:B------:R0:W-:Y:S04]  /*6d8b0*/  STS.U16 [R0+0x6040], R56 ;  /* 0x0060403800007388 */ /* 0x0001e80000000400 */
[----:B------:R4:W3:Y:S04]  /*6d8c0*/  @!P4 LDG.E.U16 R33, [R28.64] ;  /* 0x000000041c21c981 */ /* 0x0008e8000c1e1500 */
[----:B------:R-:W3:Y:S04]  /*6d8d0*/  LDL R13, [R1+0x3f44] ;  /* 0x003f4400010d7983 */ /* 0x000ee80000100800 */
[----:B------:R-:W3:Y:S01]  /*6d8e0*/  LDL R12, [R1+0x3f50] ;  /* 0x003f5000010c7983 */ /* 0x000ee20000100800 */
[----:B----4-:R-:W-:-:S02]  /*6d8f0*/  @!P5 IMAD.MOV.U32 R28, RZ, RZ, R10 ;  /* 0x000000ffff1cd224 */ /* 0x010fc400078e000a */
[----:B------:R-:W-:Y:S01]  /*6d900*/  @!P5 IMAD.MOV.U32 R29, RZ, RZ, R11 ;  /* 0x000000ffff1dd224 */ /* 0x000fe200078e000b */
[----:B------:R-:W4:Y:S04]  /*6d910*/  LDL R10, [R1+0x3f58] ;  /* 0x003f5800010a7983 */ /* 0x000f280000100800 */
[----:B------:R2:W4:Y:S02]  /*6d920*/  @!P5 LDG.E.U16 R35, [R28.64] ;  /* 0x000000041c23d981 */ /* 0x000524000c1e1500 */
[----:B--2---:R-:W-:Y:S02]  /*6d930*/  @!P2 IMAD.MOV.U32 R28, RZ, RZ, R6 ;  /* 0x000000ffff1ca224 */ /* 0x004fe400078e0006 */
[----:B------:R-:W-:Y:S01]  /*6d940*/  @!P2 IMAD.MOV.U32 R29, RZ, RZ, R7 ;  /* 0x000000ffff1da224 */ /* 0x000fe200078e0007 */
[----:B------:R-:W2:Y:S04]  /*6d950*/  LDL R6, [R1+0x3f38] ;  /* 0x003f380001067983 */ /* 0x000ea80000100800 */
[----:B------:R-:W4:Y:S04]  /*6d960*/  LDL R7, [R1+0x3f2c] ;  /* 0x003f2c0001077983 */ /* 0x000f280000100800 */
[----:B------:R1:W4:Y:S02]  /*6d970*/  @!P2 LDG.E.U16 R37, [R28.64] ;  /* 0x000000041c25a981 */ /* 0x000324000c1e1500 */
[----:B-1----:R-:W-:-:S02]  /*6d980*/  @!P3 IMAD.MOV.U32 R28, RZ, RZ, R4 ;  /* 0x000000ffff1cb224 */ /* 0x002fc400078e0004 */
[----:B------:R-:W4:Y:S01]  /*6d990*/  LDL R4, [R1+0x3f40] ;  /* 0x003f400001047983 */ /* 0x000f220000100800 */
[----:B------:R-:W-:-:S03]  /*6d9a0*/  @!P3 IMAD.MOV.U32 R29, RZ, RZ, R5 ;  /* 0x000000ffff1db224 */ /* 0x000fc600078e0005 */
[----:B------:R-:W4:Y:S04]  /*6d9b0*/  LDL R5, [R1+0x3f34] ;  /* 0x003f340001057983 */ /* 0x000f280000100800 */
[----:B------:R1:W4:Y:S04]  /*6d9c0*/  @!P3 LDG.E.U16 R39, [R28.64] ;  /* 0x000000041c27b981 */ /* 0x000328000c1e1500 */
[----:B------:R1:W-:Y:S01]  /*6d9d0*/  STS.U16 [R0+0x6080], R58 ;  /* 0x0060803a00007388 */ /* 0x0003e20000000400 */
[----:B0-----:R-:W4:Y:S03]  /*6d9e0*/  LDL.LU R56, [R1+0xe40] ;  /* 0x000e400001387983 */ /* 0x001f260000300800 */
[----:B------:R0:W-:Y:S04]  /*6d9f0*/  STS.U16 [R0+0x60c0], R61 ;  /* 0x0060c03d00007388 */ /* 0x0001e80000000400 */
[----:B------:R-:W-:Y:S04]  /*6da00*/  STS.U16 [R0+0x64c0], R60 ;  /* 0x0064c03c00007388 */ /* 0x000fe80000000400 */
[----:B-1----:R-:W4:Y:S01]  /*6da10*/  LDL.LU R58, [R1+0xe3c] ;  /* 0x000e3c00013a7983 */ /* 0x002f220000300800 */
[----:B0-----:R-:W4:Y:S03]  /*6da20*/  LDL.LU R61, [R1+0xe38] ;  /* 0x000e3800013d7983 */ /* 0x001f260000300800 */
[----:B------:R0:W-:Y:S01]  /*6da30*/  STS.U16 [R0+0x6c80], R43 ;  /* 0x006c802b00007388 */ /* 0x0001e20000000400 */
[----:B------:R-:W-:-:S02]  /*6da40*/  @!P4 IMAD.MOV.U32 R28, RZ, RZ, R8 ;  /* 0x000000ffff1cc224 */ /* 0x000fc400078e0008 */
[----:B------:R-:W-:-:S05]  /*6da50*/  @!P4 IMAD.MOV.U32 R29, RZ, RZ, R9 ;  /* 0x000000ffff1dc224 */ /* 0x000fca00078e0009 */
[----:B------:R3:W4:Y:S01]  /*6da60*/  @!P4 LDG.E.U16 R41, [R28.64] ;  /* 0x000000041c29c981 */ /* 0x000722000c1e1500 */
[----:B0-----:R-:W-:Y:S01]  /*6da70*/  PRMT R43, RZ, 0x7610, R43 ;  /* 0x00007610ff2b7816 */ /* 0x001fe2000000002b */
[----:B---3--:R-:W-:Y:S02]  /*6da80*/  @!P5 IMAD.MOV.U32 R29, RZ, RZ, R3 ;  /* 0x000000ffff1dd224 */ /* 0x008fe400078e0003 */
[----:B------:R-:W-:Y:S01]  /*6da90*/  @!P5 IMAD.MOV.U32 R28, RZ, RZ, R2 ;  /* 0x000000ffff1cd224 */ /* 0x000fe200078e0002 */
[----:B------:R-:W3:Y:S01]  /*6daa0*/  LDL.LU R3, [R1+0xe04] ;  /* 0x000e040001037983 */ /* 0x000ee20000300800 */
[----:B------:R-:W3:Y:S02]  /*6dab0*/  LDL.LU R2, [R1+0xe00] ;  /* 0x000e000001027983 */ /* 0x000ee40000300800 */
[----:B------:R-:W3:Y:S02]  /*6dac0*/  LDL.LU R60, [R1+0xdfc] ;  /* 0x000dfc00013c7983 */ /* 0x000ee40000300800 */
[----:B------:R-:W3:Y:S01]  /*6dad0*/  LDL R11, [R1+0x3f4c] ;  /* 0x003f4c00010b7983 */ /* 0x000ee20000100800 */
[----:B------:R-:W3:Y:S04]  /*6dae0*/  LDL R9, [R1+0x3f54] ;  /* 0x003f540001097983 */ /* 0x000ee80000100800 */
[----:B------:R-:W3:Y:S04]  /*6daf0*/  LDL R8, [R1+0x3f60] ;  /* 0x003f600001087983 */ /* 0x000ee80000100800 */
[----:B------:R0:W-:Y:S04]  /*6db00*/  STS.U16 [R0+0x6cc0], R45 ;  /* 0x006cc02d00007388 */ /* 0x0001e80000000400 */
[----:B------:R2:W3:Y:S01]  /*6db10*/  @!P5 LDG.E.U16 R43, [R28.64] ;  /* 0x000000041c2bd981 */ /* 0x0004e2000c1e1500 */
[----:B0-----:R-:W-:Y:S01]  /*6db20*/  PRMT R45, RZ, 0x7610, R45 ;  /* 0x00007610ff2d7816 */ /* 0x001fe2000000002d */
[----:B--2---:R-:W-:-:S02]  /*6db30*/  @!P2 IMAD.MOV.U32 R28, RZ, RZ, R6 ;  /* 0x000000ffff1ca224 */ /* 0x004fc400078e0006 */
[----:B----4-:R-:W-:Y:S01]  /*6db40*/  @!P2 IMAD.MOV.U32 R29, RZ, RZ, R7 ;  /* 0x000000ffff1da224 */ /* 0x010fe200078e0007 */
[----:B------:R-:W2:Y:S04]  /*6db50*/  LDL R6, [R1+0x3f68] ;  /* 0x003f680001067983 */ /* 0x000ea80000100800 */
[----:B------:R-:W4:Y:S04]  /*6db60*/  LDL R7, [R1+0x3f5c] ;  /* 0x003f5c0001077983 */ /* 0x000f280000100800 */
[----:B------:R0:W4:Y:S02]  /*6db70*/  @!P2 LDG.E.U16 R45, [R28.64] ;  /* 0x000000041c2da981 */ /* 0x000124000c1e1500 */
[----:B0-----:R-:W-:-:S02]  /*6db80*/  @!P3 IMAD.MOV.U32 R28, RZ, RZ, R4 ;  /* 0x000000ffff1cb224 */ /* 0x001fc400078e0004 */
[----:B------:R-:W4:Y:S01]  /*6db90*/  LDL R4, [R1+0x3f70] ;  /* 0x003f700001047983 */ /* 0x000f220000100800 */
[----:B------:R-:W-:-:S03]  /*6dba0*/  @!P3 IMAD.MOV.U32 R29, RZ, RZ, R5 ;  /* 0x000000ffff1db224 */ /* 0x000fc600078e0005 */
[----:B------:R-:W4:Y:S04]  /*6dbb0*/  LDL R5, [R1+0x3f64] ;  /* 0x003f640001057983 */ /* 0x000f280000100800 */
[----:B------:R0:W-:Y:S04]  /*6dbc0*/  STS.U16 [R0+0x6c00], R47 ;  /* 0x006c002f00007388 */ /* 0x0001e80000000400 */
[----:B------:R1:W-:Y:S01]  /*6dbd0*/  STS.U16 [R0+0x6c40], R49 ;  /* 0x006c403100007388 */ /* 0x0003e20000000400 */
[----:B0-----:R-:W-:Y:S02]  /*6dbe0*/  PRMT R47, RZ, 0x7610, R47 ;  /* 0x00007610ff2f7816 */ /* 0x001fe4000000002f */
        /* <DEDUP_REMOVED lines=14> */
[----:B---3--:R-:W-:Y:S01]  /*6dcd0*/  @!P2 IMAD.MOV.U32 R29, RZ, RZ, R11 ;  /* 0x000000ffff1da224 */ /* 0x008fe200078e000b */
[----:B-1----:R-:W-:-:S04]  /*6dce0*/  PRMT R55, RZ, 0x7610, R55 ;  /* 0x00007610ff377816 */ /* 0x002fc80000000037 */
[----:B------:R0:W3:Y:S04]  /*6dcf0*/  @!P2 LDG.E.U16 R53, [R28.64] ;  /* 0x000000041c35a981 */ /* 0x0000e8000c1e1500 */
[----:B------:R1:W-:Y:S01]  /*6dd00*/  STS.U16 [R0+0x6800], R57 ;  /* 0x0068003900007388 */ /* 0x0003e20000000400 */
[----:B0-----:R-:W-:Y:S02]  /*6dd10*/  @!P3 IMAD.MOV.U32 R28, RZ, RZ, R8 ;  /* 0x000000ffff1cb224 */ /* 0x001fe400078e0008 */
[----:B------:R-:W-:Y:S01]  /*6dd20*/  @!P3 IMAD.MOV.U32 R29, RZ, RZ, R9 ;  /* 0x000000ffff1db224 */ /* 0x000fe200078e0009 */
[----:B-1----:R-:W-:-:S04]  /*6dd30*/  PRMT R57, RZ, 0x7610, R57 ;  /* 0x00007610ff397816 */ /* 0x002fc80000000039 */
[----:B------:R2:W3:Y:S04]  /*6dd40*/  @!P3 LDG.E.U16 R55, [R28.64] ;  /* 0x000000041c37b981 */ /* 0x0004e8000c1e1500 */
[----:B------:R0:W-:Y:S02]  /*6dd50*/  STS.U16 [R0+0x6480], R59 ;  /* 0x0064803b00007388 */ /* 0x0001e40000000400 */
[----:B0-----:R-:W-:Y:S01]  /*6dd60*/  PRMT R59, RZ, 0x7610, R59 ;  /* 0x00007610ff3b7816 */ /* 0x001fe2000000003b */
[----:B--2---:R-:W-:Y:S02]  /*6dd70*/  @!P4 IMAD.MOV.U32 R28, RZ, RZ, R6 ;  /* 0x000000ffff1cc224 */ /* 0x004fe400078e0006 */
[----:B----4-:R-:W-:-:S05]  /*6dd80*/  @!P4 IMAD.MOV.U32 R29, RZ, RZ, R7 ;  /* 0x000000ffff1dc224 */ /* 0x010fca00078e0007 */
[----:B------:R0:W2:Y:S02]  /*6dd90*/  @!P4 LDG.E.U16 R57, [R28.64] ;  /* 0x000000041c39c981 */ /* 0x0000a4000c1e1500 */
[----:B0-----:R-:W-:Y:S02]  /*6dda0*/  @!P5 IMAD.MOV.U32 R28, RZ, RZ, R4 ;  /* 0x000000ffff1cd224 */ /* 0x001fe400078e0004 */
[----:B------:R-:W-:-:S05]  /*6ddb0*/  @!P5 IMAD.MOV.U32 R29, RZ, RZ, R5 ;  /* 0x000000ffff1dd224 */ /* 0x000fca00078e0005 */
[----:B------:R0:W4:Y:S04]  /*6ddc0*/  @!P5 LDG.E.U16 R59, [R28.64] ;  /* 0x000000041c3bd981 */ /* 0x000128000c1e1500 */
        /* <DEDUP_REMOVED lines=36> */
[----:B------:R1:W-:Y:S04]  /*6e010*/  STS.U16 [R0+0x94c0], R60 ;  /* 0x0094c03c00007388 */ /* 0x0003e80000000400 */
[----:B0-----:R-:W4:Y:S01]  /*6e020*/  LDL.LU R2, [R1+0x3e4] ;  /* 0x0003e40001027983 */ /* 0x001f220000300800 */
[----:B-1----:R-:W4:Y:S03]  /*6e030*/  LDL.LU R60, [R1+0x3e0] ;  /* 0x0003e000013c7983 */ /* 0x002f260000300800 */
        /* <DEDUP_REMOVED lines=10> */
[----:B------:R-:W2:Y:S04]  /*6e0e0*/  LDL.LU R38, [R1+0x39c] ;  /* 0x00039c0001267983 */ /* 0x000ea80000300800 */
[----:B------:R0:W-:Y:S01]  /*6e0f0*/  STS.U16 [R0+0x9c00], R8 ;  /* 0x009c000800007388 */ /* 0x0001e20000000400 */
[----:B------:R-:W2:Y:S03]  /*6e100*/  LDL.LU R42, [R1+0x398] ;  /* 0x00039800012a7983 */ /* 0x000ea60000300800 */
        /* <DEDUP_REMOVED lines=26> */
[----:B0-----:R-:W3:Y:S01]  /*6e2b0*/  LDL.LU R7, [R1+0x2a4] ;  /* 0x0002a40001077983 */ /* 0x001ee20000300800 */
[----:B-1----:R-:W3:Y:S02]  /*6e2c0*/  LDL.LU R44, [R1+0x2a0] ;  /* 0x0002a000012c7983 */ /* 0x002ee40000300800 */
[----:B------:R-:W3:Y:S01]  /*6e2d0*/  LDL.LU R46, [R1+0x29c] ;  /* 0x00029c00012e7983 */ /* 0x000ee20000300800 */
[----:B------:R0:W-:Y:S04]  /*6e2e0*/  STS.U16 [R0+0xac40], R48 ;  /* 0x00ac403000007388 */ /* 0x0001e80000000400 */
        /* <DEDUP_REMOVED lines=10> */
[----:B------:R0:W-:Y:S01]  /*6e390*/  STS.U16 [R0+0xb080], R61 ;  /* 0x00b0803d00007388 */ /* 0x0001e20000000400 */
[----:B------:R-:W3:Y:S03]  /*6e3a0*/  LDL.LU R58, [R1+0x224] ;  /* 0x00022400013a7983 */ /* 0x000ee60000300800 */
[----:B------:R1:W-:Y:S04]  /*6e3b0*/  STS.U16 [R0+0xb0c0], R3 ;  /* 0x00b0c00300007388 */ /* 0x0003e80000000400 */
[----:B------:R1:W-:Y:S04]  /*6e3c0*/  STS.U16 [R0+0xb440], R2 ;  /* 0x00b4400200007388 */ /* 0x0003e80000000400 */
[----:B------:R1:W-:Y:S04]  /*6e3d0*/  STS.U16 [R0+0xb400], R60 ;  /* 0x00b4003c00007388 */ /* 0x0003e80000000400 */
[----:B0-----:R-:W3:Y:S01]  /*6e3e0*/  LDL.LU R61, [R1+0x220] ;  /* 0x00022000013d7983 */ /* 0x001ee20000300800 */
[----:B-1----:R-:W3:Y:S02]  /*6e3f0*/  LDL.LU R3, [R1+0x21c] ;  /* 0x00021c0001037983 */ /* 0x002ee40000300800 */
[----:B------:R-:W3:Y:S01]  /*6e400*/  LDL.LU R2, [R1+0x218] ;  /* 0x0002180001027983 */ /* 0x000ee20000300800 */
[----:B------:R-:W3:Y:S04]  /*6e410*/  LDL.LU R60, [R1+0x1e4] ;  /* 0x0001e400013c7983 */ /* 0x000ee80000300800 */
[----:B--2---:R0:W-:Y:S04]  /*6e420*/  STS.U16 [R0+0xb8c0], R42 ;  /* 0x00b8c02a00007388 */ /* 0x0041e80000000400 */
[----:B----4-:R-:W-:Y:S04]  /*6e430*/  STS.U16 [R0+0xb4c0], R28 ;  /* 0x00b4c01c00007388 */ /* 0x010fe80000000400 */
[----:B------:R-:W-:Y:S04]  /*6e440*/  STS.U16 [R0+0xb480], R29 ;  /* 0x00b4801d00007388 */ /* 0x000fe80000000400 */
[----:B---3--:R1:W-:Y:S04]  /*6e450*/  STS.U16 [R0+0xbc40], R8 ;  /* 0x00bc400800007388 */ /* 0x0083e80000000400 */
[----:B0-----:R-:W2:Y:S04]  /*6e460*/  LDL.LU R42, [R1+0x1e0] ;  /* 0x0001e000012a7983 */ /* 0x001ea80000300800 */
[----:B------:R0:W-:Y:S04]  /*6e470*/  STS.U16 [R0+0xbc00], R9 ;  /* 0x00bc000900007388 */ /* 0x0001e80000000400 */
[----:B------:R3:W-:Y:S04]  /*6e480*/  STS.U16 [R0+0xbcc0], R10 ;  /* 0x00bcc00a00007388 */ /* 0x0007e80000000400 */
[----:B------:R4:W-:Y:S04]  /*6e490*/  STS.U16 [R0+0xbc80], R11 ;  /* 0x00bc800b00007388 */ /* 0x0009e80000000400 */
[----:B------:R3:W-:Y:S04]  /*6e4a0*/  STS.U16 [R0+0xc000], R12 ;  /* 0x00c0000c00007388 */ /* 0x0007e80000000400 */
[----:B------:R3:W-:Y:S04]  /*6e4b0*/  STS.U16 [R0+0xc040], R13 ;  /* 0x00c0400d00007388 */ /* 0x0007e80000000400 */
[----:B-1----:R-:W2:Y:S01]  /*6e4c0*/  LDL.LU R8, [R1+0x1dc] ;  /* 0x0001dc0001087983 */ /* 0x002ea20000300800 */
[----:B0-----:R-:W2:Y:S02]  /*6e4d0*/  LDL.LU R9, [R1+0x1d8] ;  /* 0x0001d80001097983 */ /* 0x001ea40000300800 */
[----:B---3--:R-:W3:Y:S01]  /*6e4e0*/  LDL.LU R10, [R1+0x1a4] ;  /* 0x0001a400010a7983 */ /* 0x008ee20000300800 */
[----:B----4-:R-:W4:Y:S01]  /*6e4f0*/  LDL.LU R11, [R1+0x1a0] ;  /* 0x0001a000010b7983 */ /* 0x010f220000300800 */
[----:B------:R-:W4:Y:S03]  /*6e500*/  LDL.LU R12, [R1+0x19c] ;  /* 0x00019c00010c7983 */ /* 0x000f260000300800 */
[----:B------:R0:W-:Y:S01]  /*6e510*/  STS.U16 [R0+0xc080], R14 ;  /* 0x00c0800e00007388 */ /* 0x0001e20000000400 */
[----:B------:R-:W4:Y:S03]  /*6e520*/  LDL.LU R13, [R1+0x198] ;  /* 0x00019800010d7983 */ /* 0x000f260000300800 */
[----:B------:R-:W-:Y:S04]  /*6e530*/  STS.U16 [R0+0xb800], R34 ;  /* 0x00b8002200007388 */ /* 0x000fe80000000400 */
[----:B------:R-:W-:Y:S04]  /*6e540*/  STS.U16 [R0+0xb840], R36 ;  /* 0x00b8402400007388 */ /* 0x000fe80000000400 */
[----:B------:R-:W-:Y:S04]  /*6e550*/  STS.U16 [R0+0xb880], R38 ;  /* 0x00b8802600007388 */ /* 0x000fe80000000400 */
[----:B------:R1:W-:Y:S04]  /*6e560*/  STS.U16 [R0+0xc0c0], R15 ;  /* 0x00c0c00f00007388 */ /* 0x0003e80000000400 */
[----:B------:R1:W-:Y:S04]  /*6e570*/  STS.U16 [R0+0xc440], R40 ;  /* 0x00c4402800007388 */ /* 0x0003e80000000400 */
[----:B------:R-:W-:Y:S04]  /*6e580*/  STS.U16 [R0+0xc400], R4 ;  /* 0x00c4000400007388 */ /* 0x000fe80000000400 */
[----:B------:R-:W-:Y:S04]  /*6e590*/  STS.U16 [R0+0xc4c0], R5 ;  /* 0x00c4c00500007388 */ /* 0x000fe80000000400 */
[----:B0-----:R-:W4:Y:S01]  /*6e5a0*/  LDL.LU R14, [R1+0x164] ;  /* 0x00016400010e7983 */ /* 0x001f220000300800 */
[----:B------:R-:W-:Y:S03]  /*6e5b0*/  STS.U16 [R0+0xc480], R6 ;  /* 0x00c4800600007388 */ /* 0x000fe60000000400 */
[----:B-1----:R-:W4:Y:S04]  /*6e5c0*/  LDL.LU R15, [R1+0x160] ;  /* 0x00016000010f7983 */ /* 0x002f280000300800 */
[----:B------:R0:W-:Y:S01]  /*6e5d0*/  STS.U16 [R0+0xc840], R44 ;  /* 0x00c8402c00007388 */ /* 0x0001e20000000400 */
[----:B------:R-:W4:Y:S03]  /*6e5e0*/  LDL.LU R40, [R1+0x15c] ;  /* 0x00015c0001287983 */ /* 0x000f260000300800 */
[----:B------:R1:W-:Y:S04]  /*6e5f0*/  STS.U16 [R0+0xc880], R46 ;  /* 0x00c8802e00007388 */ /* 0x0003e80000000400 */
[----:B0-----:R-:W4:Y:S01]  /*6e600*/  LDL.LU R44, [R1+0x158] ;  /* 0x00015800012c7983 */ /* 0x001f220000300800 */
[----:B-1----:R-:W4:Y:S02]  /*6e610*/  LDL.LU R46, [R1+0x124] ;  /* 0x00012400012e7983 */ /* 0x002f240000300800 */
[----:B------:R-:W4:Y:S02]  /*6e620*/  LDL.LU R28, [R1+0x120] ;  /* 0x00012000011c7983 */ /* 0x000f240000300800 */
[----:B------:R-:W4:Y:S01]  /*6e630*/  LDL.LU R29, [R1+0x11c] ;  /* 0x00011c00011d7983 */ /* 0x000f220000300800 */
[----:B------:R-:W4:Y:S01]  /*6e640*/  LDL.LU R34, [R1+0x118] ;  /* 0x0001180001227983 */ /* 0x000f220000300800 */
[----:B------:R-:W4:Y:S02]  /*6e650*/  LDL.LU R36, [R1+0xe4] ;  /* 0x0000e40001247983 */ /* 0x000f240000300800 */
[----:B------:R-:W4:Y:S02]  /*6e660*/  LDL.LU R38, [R1+0xe0] ;  /* 0x0000e00001267983 */ /* 0x000f240000300800 */
[----:B------:R-:W4:Y:S01]  /*6e670*/  LDL.LU R4, [R1+0xdc] ;  /* 0x0000dc0001047983 */ /* 0x000f220000300800 */
        /* <DEDUP_REMOVED lines=24> */
[----:B--2---:R0:W-:Y:S04]  /*6e800*/  STS.U16 [R0+0xd400], R42 ;  /* 0x00d4002a00007388 */ /* 0x0041e80000000400 */
[----:B------:R1:W-:Y:S04]  /*6e810*/  STS.U16 [R0+0xd4c0], R8 ;  /* 0x00d4c00800007388 */ /* 0x0003e80000000400 */
[----:B0-----:R-:W2:Y:S04]  /*6e820*/  LDL.LU R42, [R1+0x4424] ;  /* 0x00442400012a7983 */ /* 0x001ea80000300800 */
[----:B------:R0:W-:Y:S04]  /*6e830*/  STS.U16 [R0+0xd480], R9 ;  /* 0x00d4800900007388 */ /* 0x0001e80000000400 */
[----:B---3--:R3:W-:Y:S04]  /*6e840*/  STS.U16 [R0+0xd800], R10 ;  /* 0x00d8000a00007388 */ /* 0x0087e80000000400 */
[----:B----4-:R4:W-:Y:S04]  /*6e850*/  STS.U16 [R0+0xd840], R11 ;  /* 0x00d8400b00007388 */ /* 0x0109e80000000400 */
[----:B------:R4:W-:Y:S04]  /*6e860*/  STS.U16 [R0+0xd880], R12 ;  /* 0x00d8800c00007388 */ /* 0x0009e80000000400 */
[----:B------:R4:W-:Y:S04]  /*6e870*/  STS.U16 [R0+0xd8c0], R13 ;  /* 0x00d8c00d00007388 */ /* 0x0009e80000000400 */
[----:B-1----:R-:W2:Y:S01]  /*6e880*/  LDL.LU R8, [R1+0x4420] ;  /* 0x0044200001087983 */ /* 0x002ea20000300800 */
[----:B0-----:R-:W2:Y:S02]  /*6e890*/  LDL.LU R9, [R1+0x441c] ;  /* 0x00441c0001097983 */ /* 0x001ea40000300800 */
[----:B---3--:R-:W3:Y:S01]  /*6e8a0*/  LDL.LU R10, [R1+0x4418] ;  /* 0x00441800010a7983 */ /* 0x008ee20000300800 */
[----:B----4-:R-:W4:Y:S01]  /*6e8b0*/  LDL.LU R11, [R1+0x4414] ;  /* 0x00441400010b7983 */ /* 0x010f220000300800 */
[----:B------:R-:W2:Y:S02]  /*6e8c0*/  LDL.LU R12, [R1+0x4410] ;  /* 0x00441000010c7983 */ /* 0x000ea40000300800 */
[----:B------:R-:W2:Y:S01]  /*6e8d0*/  LDL.LU R13, [R1+0x440c] ;  /* 0x00440c00010d7983 */ /* 0x000ea20000300800 */
[----:B------:R0:W-:Y:S04]  /*6e8e0*/  STS.U16 [R0+0xdc40], R14 ;  /* 0x00dc400e00007388 */ /* 0x0001e80000000400 */
[----:B------:R1:W-:Y:S04]  /*6e8f0*/  STS.U16 [R0+0xdc00], R15 ;  /* 0x00dc000f00007388 */ /* 0x0003e80000000400 */
[----:B------:R1:W-:Y:S04]  /*6e900*/  STS.U16 [R0+0xdcc0], R40 ;  /* 0x00dcc02800007388 */ /* 0x0003e80000000400 */
[----:B0-----:R-:W3:Y:S04]  /*6e910*/  LDL.LU R14, [R1+0x4408] ;  /* 0x00440800010e7983 */ /* 0x001ee80000300800 */
[----:B-1----:R-:W4:Y:S01]  /*6e920*/  LDL.LU R15, [R1+0x4404] ;  /* 0x00440400010f7983 */ /* 0x002f220000300800 */
[----:B------:R-:W4:Y:S03]  /*6e930*/  LDL.LU R40, [R1+0x4400] ;  /* 0x0044000001287983 */ /* 0x000f260000300800 */
[----:B------:R0:W-:Y:S04]  /*6e940*/  STS.U16 [R0+0xdc80], R44 ;  /* 0x00dc802c00007388 */ /* 0x0001e80000000400 */
[----:B------:R1:W-:Y:S04]  /*6e950*/  STS.U16 [R0+0xe000], R46 ;  /* 0x00e0002e00007388 */ /* 0x0003e80000000400 */
[----:B0-----:R-:W4:Y:S01]  /*6e960*/  LDL.LU R44, [R1+0x43fc] ;  /* 0x0043fc00012c7983 */ /* 0x001f220000300800 */
[----:B-1----:R-:W4:Y:S03]  /*6e970*/  LDL.LU R46, [R1+0x43f8] ;  /* 0x0043f800012e7983 */ /* 0x002f260000300800 */
        /* <DEDUP_REMOVED lines=37> */
[----:B0-----:R-:W4:Y:S04]  /*6ebd0*/  LDL.LU R60, [R1+0x1568] ;  /* 0x00156800013c7983 */ /* 0x001f280000300800 */
[----:B--2---:R-:W-:Y:S04]  /*6ebe0*/  STS.U16 [R0+0xf880], R13 ;  /* 0x00f8800d00007388 */ /* 0x004fe80000000400 */
[----:B---3--:R-:W-:Y:S04]  /*6ebf0*/  STS.U16 [R0+0xf840], R14 ;  /* 0x00f8400e00007388 */ /* 0x008fe80000000400 */
[----:B----4-:R-:W-:Y:S04]  /*6ec00*/  STS.U16 [R0+0xf800], R15 ;  /* 0x00f8000f00007388 */ /* 0x010fe80000000400 */
[----:B------:R-:W-:Y:S04]  /*6ec10*/  STS.U16 [R0+0xf480], R40 ;  /* 0x00f4802800007388 */ /* 0x000fe80000000400 */
[----:B------:R-:W-:Y:S04]  /*6ec20*/  STS.U16 [R0+0xf400], R44 ;  /* 0x00f4002c00007388 */ /* 0x000fe80000000400 */
[----:B------:R0:W-:Y:S04]  /*6ec30*/  STS.U16 [R0+0xf440], R46 ;  /* 0x00f4402e00007388 */ /* 0x0001e80000000400 */
[----:B0-----:R-:W2:Y:S01]  /*6ec40*/  LDL.LU R46, [R1+0x1684] ;  /* 0x00168400012e7983 */ /* 0x001ea20000300800 */
[----:B------:R-:W3:Y:S02]  /*6ec50*/  LDL.LU R44, [R1+0x1688] ;  /* 0x00168800012c7983 */ /* 0x000ee40000300800 */
[----:B------:R-:W4:Y:S02]  /*6ec60*/  LDL.LU R40, [R1+0x16ac] ;  /* 0x0016ac0001287983 */ /* 0x000f240000300800 */
[----:B------:R-:W2:Y:S01]  /*6ec70*/  LDL.LU R15, [R1+0x16b0] ;  /* 0x0016b000010f7983 */ /* 0x000ea20000300800 */
[----:B------:R-:W2:Y:S01]  /*6ec80*/  LDL.LU R14, [R1+0x16b4] ;  /* 0x0016b400010e7983 */ /* 0x000ea20000300800 */
[----:B------:R-:W2:Y:S03]  /*6ec90*/  LDL.LU R13, [R1+0x16b8] ;  /* 0x0016b800010d7983 */ /* 0x000ea60000300800 */
[----:B------:R0:W-:Y:S04]  /*6eca0*/  STS.U16 [R0+0xf8c0], R12 ;  /* 0x00f8c00c00007388 */ /* 0x0001e80000000400 */
[----:B0-----:R-:W0:Y:S04]  /*6ecb0*/  S2R R12, SR_TID.X ;  /* 0x00000000000c7919 */ /* 0x001e280000002100 */
[----:B------:R-:W-:Y:S04]  /*6ecc0*/  STS.U16 [R0+0xfc40], R11 ;  /* 0x00fc400b00007388 */ /* 0x000fe80000000400 */
[----:B------:R-:W-:Y:S04]  /*6ecd0*/  STS.U16 [R0+0xfc00], R10 ;  /* 0x00fc000a00007388 */ /* 0x000fe80000000400 */
[----:B------:R-:W-:Y:S04]  /*6ece0*/  STS.U16 [R0+0xfcc0], R9 ;  /* 0x00fcc00900007388 */ /* 0x000fe80000000400 */
[----:B------:R-:W-:Y:S04]  /*6ecf0*/  STS.U16 [R0+0xfc80], R8 ;  /* 0x00fc800800007388 */ /* 0x000fe80000000400 */
[----:B------:R1:W-:Y:S04]  /*6ed00*/  STS.U16 [R0+0xf4c0], R42 ;  /* 0x00f4c02a00007388 */ /* 0x0003e80000000400 */
[----:B-1----:R-:W3:Y:S01]  /*6ed10*/  LDL.LU R42, [R1+0x1564] ;  /* 0x00156400012a7983 */ /* 0x002ee20000300800 */
[----:B------:R-:W3:Y:S02]  /*6ed20*/  LDL.LU R8, [R1+0x1560] ;  /* 0x0015600001087983 */ /* 0x000ee40000300800 */
[----:B------:R-:W3:Y:S02]  /*6ed30*/  LDL.LU R9, [R1+0x155c] ;  /* 0x00155c0001097983 */ /* 0x000ee40000300800 */
[----:B------:R-:W3:Y:S01]  /*6ed40*/  LDL.LU R10, [R1+0x1528] ;  /* 0x00152800010a7983 */ /* 0x000ee20000300800 */
[----:B------:R-:W3:Y:S01]  /*6ed50*/  LDL.LU R11, [R1+0x1524] ;  /* 0x00152400010b7983 */ /* 0x000ee20000300800 */
[----:B0-----:R-:W-:-:S05]  /*6ed60*/  LOP3.LUT R12, R12, 0x1f, RZ, 0xc0, !PT ;  /* 0x0000001f0c0c7812 */ /* 0x001fca00078ec0ff */
[----:B------:R-:W-:Y:S02]  /*6ed70*/  IMAD.SHL.U32 R0, R12, 0x2, RZ ;  /* 0x000000020c007824 */ /* 0x000fe400078e00ff */
[----:B------:R-:W3:Y:S03]  /*6ed80*/  LDL.LU R12, [R1+0x1520] ;  /* 0x00152000010c7983 */ /* 0x000ee60000300800 */
[----:B------:R-:W-:-:S05]  /*6ed90*/  LOP3.LUT R0, R0, 0x10, RZ, 0x3c, !PT ;  /* 0x0000001000007812 */ /* 0x000fca00078e3cff */
[----:B--2---:R0:W-:Y:S01]  /*6eda0*/  STS.U16 [R0+0x100], R13 ;  /* 0x0001000d00007388 */ /* 0x0041e20000000400 */
[----:B------:R1:W-:Y:S02]  /*6edb0*/  STS.U16 [R0+0x140], R14 ;  /* 0x0001400e00007388 */ /* 0x0003e40000000400 */
[----:B------:R2:W-:Y:S02]  /*6edc0*/  STS.U16 [R0+0x180], R15 ;  /* 0x0001800f00007388 */ /* 0x0005e40000000400 */
[----:B----4-:R4:W-:Y:S01]  /*6edd0*/  STS.U16 [R0+0x1c0], R40 ;  /* 0x0001c02800007388 */ /* 0x0109e20000000400 */
[----:B---3--:R4:W-:Y:S01]  /*6ede0*/  STS.U16 [R0+0x540], R44 ;  /* 0x0005402c00007388 */ /* 0x0089e20000000400 */
[----:B------:R4:W-:Y:S03]  /*6edf0*/  STS.U16 [R0+0x500], R46 ;  /* 0x0005002e00007388 */ /* 0x0009e60000000400 */
[----:B0-----:R-:W3:Y:S01]  /*6ee00*/  LDL.LU R13, [R1+0x151c] ;  /* 0x00151c00010d7983 */ /* 0x001ee20000300800 */
[----:B-1----:R-:W3:Y:S02]  /*6ee10*/  LDL.LU R14, [R1+0x14e8] ;  /* 0x0014e800010e7983 */ /* 0x002ee40000300800 */
[----:B--2---:R-:W2:Y:S02]  /*6ee20*/  LDL.LU R15, [R1+0x14e4] ;  /* 0x0014e400010f7983 */ /* 0x004ea40000300800 */
[----:B----4-:R-:W4:Y:S01]  /*6ee30*/  LDL.LU R40, [R1+0x14e0] ;  /* 0x0014e00001287983 */ /* 0x010f220000300800 */
[----:B------:R-:W4:Y:S04]  /*6ee40*/  LDL.LU R44, [R1+0x14dc] ;  /* 0x0014dc00012c7983 */ /* 0x000f280000300800 */
[----:B------:R0:W-:Y:S01]  /*6ee50*/  STS.U16 [R0+0x5c0], R28 ;  /* 0x0005c01c00007388 */ /* 0x0001e20000000400 */
[----:B------:R-:W4:Y:S02]  /*6ee60*/  LDL.LU R46, [R1+0x14a8] ;  /* 0x0014a800012e7983 */ /* 0x000f240000300800 */
[----:B------:R1:W-:Y:S02]  /*6ee70*/  STS.U16 [R0+0x580], R29 ;  /* 0x0005801d00007388 */ /* 0x0003e40000000400 */
[----:B------:R1:W-:Y:S01]  /*6ee80*/  STS.U16 [R0+0x900], R34 ;  /* 0x0009002200007388 */ /* 0x0003e20000000400 */
[----:B------:R1:W-:Y:S01]  /*6ee90*/  STS.U16 [R0+0x940], R36 ;  /* 0x0009402400007388 */ /* 0x0003e20000000400 */
[----:B------:R1:W-:Y:S02]  /*6eea0*/  STS.U16 [R0+0x980], R38 ;  /* 0x0009802600007388 */ /* 0x0003e40000000400 */
[----:B------:R1:W-:Y:S01]  /*6eeb0*/  STS.U16 [R0+0x9c0], R4 ;  /* 0x0009c00400007388 */ /* 0x0003e20000000400 */
[----:B0-----:R-:W4:Y:S01]  /*6eec0*/  LDL.LU R28, [R1+0x14a4] ;  /* 0x0014a400011c7983 */ /* 0x001f220000300800 */
[----:B-1----:R-:W4:Y:S03]  /*6eed0*/  LDL.LU R29, [R1+0x14a0] ;  /* 0x0014a000011d7983 */ /* 0x002f260000300800 */
[----:B------:R-:W4:Y:S04]  /*6eee0*/  LDL.LU R34, [R1+0x149c] ;  /* 0x00149c0001227983 */ /* 0x000f280000300800 */
[----:B------:R-:W4:Y:S01]  /*6eef0*/  LDL.LU R36, [R1+0x1468] ;  /* 0x0014680001247983 */ /* 0x000f220000300800 */
[----:B------:R-:W4:Y:S02]  /*6ef00*/  LDL.LU R38, [R1+0x1464] ;  /* 0x0014640001267983 */ /* 0x000f240000300800 */
[----:B------:R0:W-:Y:S02]  /*6ef10*/  STS.U16 [R0+0xd40], R5 ;  /* 0x000d400500007388 */ /* 0x0001e40000000400 */
[----:B------:R-:W4:Y:S01]  /*6ef20*/  LDL.LU R4, [R1+0x1460] ;  /* 0x0014600001047983 */ /* 0x000f220000300800 */
[----:B------:R1:W-:Y:S01]  /*6ef30*/  STS.U16 [R0+0xd00], R6 ;  /* 0x000d000600007388 */ /* 0x0003e20000000400 */
[----:B------:R1:W-:Y:S02]  /*6ef40*/  STS.U16 [R0+0xdc0], R7 ;  /* 0x000dc00700007388 */ /* 0x0003e40000000400 */
[----:B------:R1:W-:Y:S02]  /*6ef50*/  STS.U16 [R0+0xd80], R48 ;  /* 0x000d803000007388 */ /* 0x0003e40000000400 */
[----:B------:R1:W-:Y:S01]  /*6ef60*/  STS.U16 [R0+0x1100], R50 ;  /* 0x0011003200007388 */ /* 0x0003e20000000400 */
[----:B------:R1:W-:Y:S04]  /*6ef70*/  STS.U16 [R0+0x1140], R52 ;  /* 0x0011403400007388 */ /* 0x0003e80000000400 */
        /* <DEDUP_REMOVED lines=19> */
[----:B0-----:R-:W4:Y:S04]  /*6f0b0*/  LDL.LU R60, [R1+0x138c] ;  /* 0x00138c00013c7983 */ /* 0x001f280000300800 */
[----:B------:R0:W-:Y:S01]  /*6f0c0*/  STS.U16 [R0+0x1940], R42 ;  /* 0x0019402a00007388 */ /* 0x0001e20000000400 */
[----:B------:R1:W-:Y:S02]  /*6f0d0*/  STS.U16 [R0+0x1980], R8 ;  /* 0x0019800800007388 */ /* 0x0003e40000000400 */
[----:B------:R1:W-:Y:S02]  /*6f0e0*/  STS.U16 [R0+0x19c0], R9 ;  /* 0x0019c00900007388 */ /* 0x0003e40000000400 */
[----:B------:R1:W-:Y:S01]  /*6f0f0*/  STS.U16 [R0+0x1d40], R10 ;  /* 0x001d400a00007388 */ /* 0x0003e20000000400 */
[----:B------:R1:W-:Y:S01]  /*6f100*/  STS.U16 [R0+0x1d00], R11 ;  /* 0x001d000b00007388 */ /* 0x0003e20000000400 */
[----:B------:R1:W-:Y:S03]  /*6f110*/  STS.U16 [R0+0x1dc0], R12 ;  /* 0x001dc00c00007388 */ /* 0x0003e60000000400 */
[----:B0-----:R-:W4:Y:S01]  /*6f120*/  LDL.LU R42, [R1+0x1358] ;  /* 0x00135800012a7983 */ /* 0x001f220000300800 */
[----:B-1----:R-:W4:Y:S03]  /*6f130*/  LDL.LU R8, [R1+0x1354] ;  /* 0x0013540001087983 */ /* 0x002f260000300800 */
[----:B------:R-:W4:Y:S01]  /*6f140*/  LDL.LU R9, [R1+0x1350] ;  /* 0x0013500001097983 */ /* 0x000f220000300800 */
[----:B------:R-:W4:Y:S03]  /*6f150*/  LDL.LU R10, [R1+0x134c] ;  /* 0x00134c00010a7983 */ /* 0x000f260000300800 */
[----:B------:R-:W4:Y:S01]  /*6f160*/  LDL.LU R11, [R1+0x1318] ;  /* 0x00131800010b7983 */ /* 0x000f220000300800 */
[----:B------:R-:W4:Y:S03]  /*6f170*/  LDL.LU R12, [R1+0x1314] ;  /* 0x00131400010c7983 */ /* 0x000f260000300800 */
[----:B---3--:R0:W-:Y:S01]  /*6f180*/  STS.U16 [R0+0x1d80], R13 ;  /* 0x001d800d00007388 */ /* 0x0081e20000000400 */
[----:B------:R1:W-:Y:S02]  /*6f190*/  STS.U16 [R0+0x2100], R14 ;  /* 0x0021000e00007388 */ /* 0x0003e40000000400 */
[----:B--2---:R2:W-:Y:S01]  /*6f1a0*/  STS.U16 [R0+0x2140], R15 ;  /* 0x0021400f00007388 */ /* 0x0045e20000000400 */
[----:B----4-:R3:W-:Y:S04]  /*6f1b0*/  STS.U16 [R0+0x2180], R40 ;  /* 0x0021802800007388 */ /* 0x0107e80000000400 */
[----:B------:R3:W-:Y:S01]  /*6f1c0*/  STS.U16 [R0+0x21c0], R44 ;  /* 0x0021c02c00007388 */ /* 0x0007e20000000400 */
[----:B------:R3:W-:Y:S03]  /*6f1d0*/  STS.U16 [R0+0x2540], R46 ;  /* 0x0025402e00007388 */ /* 0x0007e60000000400 */
[----:B0-----:R-:W4:Y:S01]  /*6f1e0*/  LDL.LU R13, [R1+0x1310] ;  /* 0x00131000010d7983 */ /* 0x001f220000300800 */
[----:B-1----:R-:W4:Y:S02]  /*6f1f0*/  LDL.LU R14, [R1+0x130c] ;  /* 0x00130c00010e7983 */ /* 0x002f240000300800 */
[----:B--2---:R-:W2:Y:S01]  /*6f200*/  LDL.LU R15, [R1+0x12d8] ;  /* 0x0012d800010f7983 */ /* 0x004ea20000300800 */
[----:B---3--:R-:W3:Y:S04]  /*6f210*/  LDL.LU R40, [R1+0x12d4] ;  /* 0x0012d40001287983 */ /* 0x008ee80000300800 */
[----:B------:R-:W3:Y:S04]  /*6f220*/  LDL.LU R44, [R1+0x12d0] ;  /* 0x0012d000012c7983 */ /* 0x000ee80000300800 */
[----:B------:R0:W-:Y:S01]  /*6f230*/  STS.U16 [R0+0x2500], R28 ;  /* 0x0025001c00007388 */ /* 0x0001e20000000400 */
[----:B------:R-:W3:Y:S02]  /*6f240*/  LDL.LU R46, [R1+0x12cc] ;  /* 0x0012cc00012e7983 */ /* 0x000ee40000300800 */
[----:B------:R1:W-:Y:S02]  /*6f250*/  STS.U16 [R0+0x25c0], R29 ;  /* 0x0025c01d00007388 */ /* 0x0003e40000000400 */
[----:B------:R1:W-:Y:S01]  /*6f260*/  STS.U16 [R0+0x2580], R34 ;  /* 0x0025802200007388 */ /* 0x0003e20000000400 */
[----:B------:R1:W-:Y:S01]  /*6f270*/  STS.U16 [R0+0x2900], R36 ;  /* 0x0029002400007388 */ /* 0x0003e20000000400 */
[----:B------:R1:W-:Y:S02]  /*6f280*/  STS.U16 [R0+0x2940], R38 ;  /* 0x0029402600007388 */ /* 0x0003e40000000400 */
[----:B------:R1:W-:Y:S01]  /*6f290*/  STS.U16 [R0+0x2980], R4 ;  /* 0x0029800400007388 */ /* 0x0003e20000000400 */
[----:B0-----:R-:W3:Y:S01]  /*6f2a0*/  LDL.LU R28, [R1+0x1298] ;  /* 0x00129800011c7983 */ /* 0x001ee20000300800 */
[----:B-1----:R-:W3:Y:S03]  /*6f2b0*/  LDL.LU R29, [R1+0x1294] ;  /* 0x00129400011d7983 */ /* 0x002ee60000300800 */
[----:B------:R-:W3:Y:S04]  /*6f2c0*/  LDL.LU R34, [R1+0x1290] ;  /* 0x0012900001227983 */ /* 0x000ee80000300800 */
[----:B------:R-:W3:Y:S01]  /*6f2d0*/  LDL.LU R36, [R1+0x128c] ;  /* 0x00128c0001247983 */ /* 0x000ee20000300800 */
[----:B------:R-:W3:Y:S03]  /*6f2e0*/  LDL.LU R38, [R1+0x1258] ;  /* 0x0012580001267983 */ /* 0x000ee60000300800 */
        /* <DEDUP_REMOVED lines=25> */
[----:B------:R-:W3:Y:S03]  /*6f480*/  LDL.LU R2, [R1+0x1194] ;  /* 0x0011940001027983 */ /* 0x000ee60000300800 */
[----:B0-----:R-:W3:Y:S04]  /*6f490*/  LDL.LU R60, [R1+0x1190] ;  /* 0x00119000013c7983 */ /* 0x001ee80000300800 */
[----:B------:R0:W-:Y:S01]  /*6f4a0*/  STS.U16 [R0+0x3900], R42 ;  /* 0x0039002a00007388 */ /* 0x0001e20000000400 */
[----:B------:R1:W-:Y:S02]  /*6f4b0*/  STS.U16 [R0+0x3940], R8 ;  /* 0x0039400800007388 */ /* 0x0003e40000000400 */
[----:B------:R1:W-:Y:S02]  /*6f4c0*/  STS.U16 [R0+0x3980], R9 ;  /* 0x0039800900007388 */ /* 0x0003e40000000400 */
[----:B------:R1:W-:Y:S01]  /*6f4d0*/  STS.U16 [R0+0x39c0], R10 ;  /* 0x0039c00a00007388 */ /* 0x0003e20000000400 */
[----:B------:R1:W-:Y:S01]  /*6f4e0*/  STS.U16 [R0+0x3d40], R11 ;  /* 0x003d400b00007388 */ /* 0x0003e20000000400 */
[----:B------:R1:W-:Y:S03]  /*6f4f0*/  STS.U16 [R0+0x3d00], R12 ;  /* 0x003d000c00007388 */ /* 0x0003e60000000400 */
[----:B0-----:R-:W3:Y:S01]  /*6f500*/  LDL.LU R42, [R1+0x118c] ;  /* 0x00118c00012a7983 */ /* 0x001ee20000300800 */
[----:B-1----:R-:W3:Y:S03]  /*6f510*/  LDL.LU R8, [R1+0x1158] ;  /* 0x0011580001087983 */ /* 0x002ee60000300800 */
[----:B------:R-:W3:Y:S01]  /*6f520*/  LDL.LU R9, [R1+0x1154] ;  /* 0x0011540001097983 */ /* 0x000ee20000300800 */
[----:B------:R-:W3:Y:S03]  /*6f530*/  LDL.LU R10, [R1+0x1150] ;  /* 0x00115000010a7983 */ /* 0x000ee60000300800 */
[----:B------:R-:W3:Y:S01]  /*6f540*/  LDL.LU R11, [R1+0x114c] ;  /* 0x00114c00010b7983 */ /* 0x000ee20000300800 */
[----:B------:R-:W3:Y:S03]  /*6f550*/  LDL.LU R12, [R1+0x1118] ;  /* 0x00111800010c7983 */ /* 0x000ee60000300800 */
[----:B----4-:R0:W-:Y:S01]  /*6f560*/  STS.U16 [R0+0x3dc0], R13 ;  /* 0x003dc00d00007388 */ /* 0x0101e20000000400 */
[----:B------:R1:W-:Y:S02]  /*6f570*/  STS.U16 [R0+0x3d80], R14 ;  /* 0x003d800e00007388 */ /* 0x0003e40000000400 */
[----:B--2---:R2:W-:Y:S01]  /*6f580*/  STS.U16 [R0+0x4100], R15 ;  /* 0x0041000f00007388 */ /* 0x0045e20000000400 */
[----:B---3--:R4:W-:Y:S04]  /*6f590*/  STS.U16 [R0+0x4140], R40 ;  /* 0x0041402800007388 */ /* 0x0089e80000000400 */
[----:B------:R4:W-:Y:S01]  /*6f5a0*/  STS.U16 [R0+0x4180], R44 ;  /* 0x0041802c00007388 */ /* 0x0009e20000000400 */
[----:B------:R4:W-:Y:S03]  /*6f5b0*/  STS.U16 [R0+0x41c0], R46 ;  /* 0x0041c02e00007388 */ /* 0x0009e60000000400 */
[----:B0-----:R-:W3:Y:S01]  /*6f5c0*/  LDL.LU R13, [R1+0x1114] ;  /* 0x00111400010d7983 */ /* 0x001ee20000300800 */
[----:B-1----:R-:W3:Y:S02]  /*6f5d0*/  LDL.LU R14, [R1+0x1110] ;  /* 0x00111000010e7983 */ /* 0x002ee40000300800 */
[----:B--2---:R-:W2:Y:S01]  /*6f5e0*/  LDL.LU R15, [R1+0x110c] ;  /* 0x00110c00010f7983 */ /* 0x004ea20000300800 */
[----:B----4-:R-:W4:Y:S04]  /*6f5f0*/  LDL.LU R40, [R1+0x10d8] ;  /* 0x0010d80001287983 */ /* 0x010f280000300800 */
        /* <DEDUP_REMOVED lines=12> */
[----:B------:R-:W4:Y:S03]  /*6f6c0*/  LDL.LU R38, [R1+0x108c] ;  /* 0x00108c0001267983 */ /* 0x000f260000300800 */
        /* <DEDUP_REMOVED lines=25> */
[----:B------:R-:W4:Y:S03]  /*6f860*/  LDL.LU R2, [R1+0xf90] ;  /* 0x000f900001027983 */ /* 0x000f260000300800 */
        /* <DEDUP_REMOVED lines=187> */
[----:B------:R-:W-:Y:S01]  /*70420*/  STS.U16 [R0+0xb540], R42 ;  /* 0x00b5402a00007388 */ /* 0x000fe20000000400 */
[----:B------:R-:W-:Y:S02]  /*70430*/  STS.U16 [R0+0xb500], R8 ;  /* 0x00b5000800007388 */ /* 0x000fe40000000400 */
[----:B------:R-:W-:Y:S02]  /*70440*/  STS.U16 [R0+0xb5c0], R9 ;  /* 0x00b5c00900007388 */ /* 0x000fe40000000400 */
[----:B------:R-:W-:Y:S01]  /*70450*/  STS.U16 [R0+0xb580], R10 ;  /* 0x00b5800a00007388 */ /* 0x000fe20000000400 */
[----:B------:R-:W-:Y:S01]  /*70460*/  STS.U16 [R0+0xb900], R11 ;  /* 0x00b9000b00007388 */ /* 0x000fe20000000400 */
[----:B------:R-:W-:Y:S03]  /*70470*/  STS.U16 [R0+0xb940], R12 ;  /* 0x00b9400c00007388 */ /* 0x000fe60000000400 */
[----:B----4-:R-:W-:Y:S01]  /*70480*/  STS.U16 [R0+0xb980], R13 ;  /* 0x00b9800d00007388 */ /* 0x010fe20000000400 */
[----:B------:R-:W-:Y:S02]  /*70490*/  STS.U16 [R0+0xb9c0], R14 ;  /* 0x00b9c00e00007388 */ /* 0x000fe40000000400 */
[----:B--2---:R-:W-:Y:S01]  /*704a0*/  STS.U16 [R0+0xbd40], R15 ;  /* 0x00bd400f00007388 */ /* 0x004fe20000000400 */
[----:B---3--:R-:W-:Y:S04]  /*704b0*/  STS.U16 [R0+0xbd00], R40 ;  /* 0x00bd002800007388 */ /* 0x008fe80000000400 */
[----:B------:R-:W-:Y:S01]  /*704c0*/  STS.U16 [R0+0xbdc0], R44 ;  /* 0x00bdc02c00007388 */ /* 0x000fe20000000400 */
[----:B------:R-:W-:Y:S03]  /*704d0*/  STS.U16 [R0+0xbd80], R46 ;  /* 0x00bd802e00007388 */ /* 0x000fe60000000400 */
[----:B------:R-:W-:Y:S01]  /*704e0*/  STS.U16 [R0+0xc100], R28 ;  /* 0x00c1001c00007388 */ /* 0x000fe20000000400 */
[----:B------:R-:W-:Y:S02]  /*704f0*/  STS.U16 [R0+0xc140], R29 ;  /* 0x00c1401d00007388 */ /* 0x000fe40000000400 */
[----:B------:R0:W-:Y:S01]  /*70500*/  STS.U16 [R0+0xc180], R34 ;  /* 0x00c1802200007388 */ /* 0x0001e20000000400 */
[----:B------:R1:W-:Y:S01]  /*70510*/  STS.U16 [R0+0xc1c0], R36 ;  /* 0x00c1c02400007388 */ /* 0x0003e20000000400 */
[----:B------:R2:W-:Y:S02]  /*70520*/  STS.U16 [R0+0xc540], R38 ;  /* 0x00c5402600007388 */ /* 0x0005e40000000400 */
[----:B------:R3:W-:Y:S01]  /*70530*/  STS.U16 [R0+0xc500], R4 ;  /* 0x00c5000400007388 */ /* 0x0007e20000000400 */
[----:B0-----:R-:W4:Y:S01]  /*70540*/  LDL.LU R34, [R1+0x208] ;  /* 0x0002080001227983 */ /* 0x001f220000300800 */
[----:B-1----:R-:W4:Y:S02]  /*70550*/  LDL.LU R36, [R1+0x1d4] ;  /* 0x0001d40001247983 */ /* 0x002f240000300800 */
[----:B--2---:R-:W2:Y:S01]  /*70560*/  LDL.LU R38, [R1+0x1d0] ;  /* 0x0001d00001267983 */ /* 0x004ea20000300800 */
[----:B------:R0:W-:Y:S01]  /*70570*/  STS.U16 [R0+0xc5c0], R5 ;  /* 0x00c5c00500007388 */ /* 0x0001e20000000400 */
[----:B------:R1:W-:Y:S02]  /*70580*/  STS.U16 [R0+0xc580], R6 ;  /* 0x00c5800600007388 */ /* 0x0003e40000000400 */
[----:B------:R3:W-:Y:S02]  /*70590*/  STS.U16 [R0+0xc900], R7 ;  /* 0x00c9000700007388 */ /* 0x0007e40000000400 */
[----:B---3--:R-:W3:Y:S04]  /*705a0*/  LDL.LU R4, [R1+0x1cc] ;  /* 0x0001cc0001047983 */ /* 0x008ee80000300800 */
[----:B------:R1:W-:Y:S01]  /*705b0*/  STS.U16 [R0+0xc940], R48 ;  /* 0x00c9403000007388 */ /* 0x0003e20000000400 */
[----:B------:R1:W-:Y:S02]  /*705c0*/  STS.U16 [R0+0xc980], R50 ;  /* 0x00c9803200007388 */ /* 0x0003e40000000400 */
[----:B------:R1:W-:Y:S01]  /*705d0*/  STS.U16 [R0+0xc9c0], R52 ;  /* 0x00c9c03400007388 */ /* 0x0003e20000000400 */
[----:B0-----:R-:W3:Y:S01]  /*705e0*/  LDL.LU R5, [R1+0x1c8] ;  /* 0x0001c80001057983 */ /* 0x001ee20000300800 */
[----:B-1----:R-:W3:Y:S02]  /*705f0*/  LDL.LU R6, [R1+0x194] ;  /* 0x0001940001067983 */ /* 0x002ee40000300800 */
[----:B------:R-:W3:Y:S01]  /*70600*/  LDL.LU R7, [R1+0x190] ;  /* 0x0001900001077983 */ /* 0x000ee20000300800 */
[----:B------:R-:W3:Y:S04]  /*70610*/  LDL.LU R48, [R1+0x18c] ;  /* 0x00018c0001307983 */ /* 0x000ee80000300800 */
[----:B------:R0:W-:Y:S01]  /*70620*/  STS.U16 [R0+0xcd40], R54 ;  /* 0x00cd403600007388 */ /* 0x0001e20000000400 */
[----:B------:R1:W-:Y:S02]  /*70630*/  STS.U16 [R0+0xcd00], R56 ;  /* 0x00cd003800007388 */ /* 0x0003e40000000400 */
[----:B------:R-:W-:Y:S02]  /*70640*/  STS.U16 [R0+0xcdc0], R58 ;  /* 0x00cdc03a00007388 */ /* 0x000fe40000000400 */
[----:B------:R-:W3:Y:S01]  /*70650*/  LDL.LU R50, [R1+0x188] ;  /* 0x0001880001327983 */ /* 0x000ee20000300800 */
[----:B------:R-:W3:Y:S04]  /*70660*/  LDL.LU R52, [R1+0x154] ;  /* 0x0001540001347983 */ /* 0x000ee80000300800 */
[----:B------:R-:W-:Y:S01]  /*70670*/  STS.U16 [R0+0xcd80], R61 ;  /* 0x00cd803d00007388 */ /* 0x000fe20000000400 */
[----:B------:R-:W-:Y:S02]  /*70680*/  STS.U16 [R0+0xd100], R3 ;  /* 0x00d1000300007388 */ /* 0x000fe40000000400 */
[----:B------:R1:W-:Y:S01]  /*70690*/  STS.U16 [R0+0xd140], R2 ;  /* 0x00d1400200007388 */ /* 0x0003e20000000400 */
[----:B0-----:R-:W3:Y:S01]  /*706a0*/  LDL.LU R54, [R1+0x150] ;  /* 0x0001500001367983 */ /* 0x001ee20000300800 */
[----:B-1----:R-:W3:Y:S03]  /*706b0*/  LDL.LU R56, [R1+0x14c] ;  /* 0x00014c0001387983 */ /* 0x002ee60000300800 */
[----:B------:R0:W-:Y:S04]  /*706c0*/  STS.U16 [R0+0xd180], R60 ;  /* 0x00d1803c00007388 */ /* 0x0001e80000000400 */
[----:B------:R-:W3:Y:S04]  /*706d0*/  LDL.LU R2, [R1+0x148] ;  /* 0x0001480001027983 */ /* 0x000ee80000300800 */
[----:B0-----:R-:W3:Y:S01]  /*706e0*/  LDL.LU R60, [R1+0x114] ;  /* 0x00011400013c7983 */ /* 0x001ee20000300800 */
        /* <DEDUP_REMOVED lines=16> */
[----:B------:R-:W3:Y:S03]  /*707f0*/  LDL.LU R3, [R1+0x10] ;  /* 0x0000100001037983 */ /* 0x000ee60000300800 */
[----:B----4-:R0:W-:Y:S01]  /*70800*/  STS.U16 [R0+0xd1c0], R34 ;  /* 0x00d1c02200007388 */ /* 0x0101e20000000400 */
[----:B------:R1:W-:Y:S02]  /*70810*/  STS.U16 [R0+0xd540], R36 ;  /* 0x00d5402400007388 */ /* 0x0003e40000000400 */
[----:B--2---:R2:W-:Y:S01]  /*70820*/  STS.U16 [R0+0xd500], R38 ;  /* 0x00d5002600007388 */ /* 0x0045e20000000400 */
[----:B---3--:R3:W-:Y:S04]  /*70830*/  STS.U16 [R0+0xd5c0], R4 ;  /* 0x00d5c00400007388 */ /* 0x0087e80000000400 */
[----:B0-----:R-:W4:Y:S01]  /*70840*/  LDL.LU R34, [R1+0x43f4] ;  /* 0x0043f40001227983 */ /* 0x001f220000300800 */
[----:B-1----:R-:W4:Y:S03]  /*70850*/  LDL.LU R36, [R1+0x43f0] ;  /* 0x0043f00001247983 */ /* 0x002f260000300800 */
[----:B--2---:R-:W2:Y:S04]  /*70860*/  LDL.LU R38, [R1+0x43ec] ;  /* 0x0043ec0001267983 */ /* 0x004ea80000300800 */
[----:B------:R0:W-:Y:S01]  /*70870*/  STS.U16 [R0+0xd580], R5 ;  /* 0x00d5800500007388 */ /* 0x0001e20000000400 */
[----:B------:R1:W-:Y:S02]  /*70880*/  STS.U16 [R0+0xd900], R6 ;  /* 0x00d9000600007388 */ /* 0x0003e40000000400 */
[----:B------:R3:W-:Y:S02]  /*70890*/  STS.U16 [R0+0xd940], R7 ;  /* 0x00d9400700007388 */ /* 0x0007e40000000400 */
[----:B---3--:R-:W3:Y:S04]  /*708a0*/  LDL.LU R4, [R1+0x43e8] ;  /* 0x0043e80001047983 */ /* 0x008ee80000300800 */
[----:B------:R1:W-:Y:S04]  /*708b0*/  STS.U16 [R0+0xd980], R48 ;  /* 0x00d9803000007388 */ /* 0x0003e80000000400 */
[----:B0-----:R-:W2:Y:S01]  /*708c0*/  LDL.LU R5, [R1+0x43e4] ;  /* 0x0043e40001057983 */ /* 0x001ea20000300800 */
[----:B-1----:R-:W2:Y:S03]  /*708d0*/  LDL.LU R6, [R1+0x43e0] ;  /* 0x0043e00001067983 */ /* 0x002ea60000300800 */
[----:B------:R-:W2:Y:S04]  /*708e0*/  LDL.LU R7, [R1+0x43dc] ;  /* 0x0043dc0001077983 */ /* 0x000ea80000300800 */
[----:B------:R0:W-:Y:S04]  /*708f0*/  STS.U16 [R0+0xd9c0], R50 ;  /* 0x00d9c03200007388 */ /* 0x0001e80000000400 */
[----:B------:R-:W2:Y:S01]  /*70900*/  LDL.LU R48, [R1+0x43d8] ;  /* 0x0043d80001307983 */ /* 0x000ea20000300800 */
[----:B------:R1:W-:Y:S02]  /*70910*/  STS.U16 [R0+0xdd40], R52 ;  /* 0x00dd403400007388 */ /* 0x0003e40000000400 */
[----:B------:R1:W-:Y:S02]  /*70920*/  STS.U16 [R0+0xdd00], R54 ;  /* 0x00dd003600007388 */ /* 0x0003e40000000400 */
[----:B------:R1:W-:Y:S01]  /*70930*/  STS.U16 [R0+0xddc0], R56 ;  /* 0x00ddc03800007388 */ /* 0x0003e20000000400 */
[----:B0-----:R-:W2:Y:S04]  /*70940*/  LDL.LU R50, [R1+0x43d4] ;  /* 0x0043d40001327983 */ /* 0x001ea80000300800 */
[----:B-1----:R-:W2:Y:S01]  /*70950*/  LDL.LU R52, [R1+0x43d0] ;  /* 0x0043d00001347983 */ /* 0x002ea20000300800 */
[----:B------:R-:W2:Y:S03]  /*70960*/  LDL.LU R54, [R1+0x43cc] ;  /* 0x0043cc0001367983 */ /* 0x000ea60000300800 */
[----:B------:R0:W-:Y:S04]  /*70970*/  STS.U16 [R0+0xdd80], R2 ;  /* 0x00dd800200007388 */ /* 0x0001e80000000400 */
[----:B------:R-:W2:Y:S04]  /*70980*/  LDL.LU R56, [R1+0x43c8] ;  /* 0x0043c80001387983 */ /* 0x000ea80000300800 */
[----:B------:R1:W-:Y:S04]  /*70990*/  STS.U16 [R0+0xe100], R60 ;  /* 0x00e1003c00007388 */ /* 0x0003e80000000400 */
[----:B0-----:R-:W2:Y:S04]  /*709a0*/  LDL.LU R2, [R1+0x43c4] ;  /* 0x0043c40001027983 */ /* 0x001ea80000300800 */
[----:B-1----:R-:W2:Y:S01]  /*709b0*/  LDL.LU R60, [R1+0x43c0] ;  /* 0x0043c000013c7983 */ /* 0x002ea20000300800 */
[----:B------:R0:W-:Y:S02]  /*709c0*/  STS.U16 [R0+0xe140], R42 ;  /* 0x00e1402a00007388 */ /* 0x0001e40000000400 */
[----:B------:R1:W-:Y:S02]  /*709d0*/  STS.U16 [R0+0xe180], R8 ;  /* 0x00e1800800007388 */ /* 0x0003e40000000400 */
[----:B------:R1:W-:Y:S01]  /*709e0*/  STS.U16 [R0+0xe1c0], R9 ;  /* 0x00e1c00900007388 */ /* 0x0003e20000000400 */
[----:B------:R1:W-:Y:S01]  /*709f0*/  STS.U16 [R0+0xe540], R10 ;  /* 0x00e5400a00007388 */ /* 0x0003e20000000400 */
[----:B------:R1:W-:Y:S02]  /*70a00*/  STS.U16 [R0+0xe500], R11 ;  /* 0x00e5000b00007388 */ /* 0x0003e40000000400 */
[----:B------:R1:W-:Y:S01]  /*70a10*/  STS.U16 [R0+0xe5c0], R12 ;  /* 0x00e5c00c00007388 */ /* 0x0003e20000000400 */
[----:B0-----:R-:W3:Y:S01]  /*70a20*/  LDL.LU R42, [R1+0x1678] ;  /* 0x00167800012a7983 */ /* 0x001ee20000300800 */
[----:B-1----:R-:W3:Y:S03]  /*70a30*/  LDL.LU R8, [R1+0x1674] ;  /* 0x0016740001087983 */ /* 0x002ee60000300800 */
[----:B------:R-:W3:Y:S01]  /*70a40*/  LDL.LU R9, [R1+0x1670] ;  /* 0x0016700001097983 */ /* 0x000ee20000300800 */
[----:B------:R-:W3:Y:S03]  /*70a50*/  LDL.LU R10, [R1+0x166c] ;  /* 0x00166c00010a7983 */ /* 0x000ee60000300800 */
        /* <DEDUP_REMOVED lines=12> */
[----:B------:R-:W3:Y:S02]  /*70b20*/  LDL.LU R44, [R1+0x1610] ;  /* 0x00161000012c7983 */ /* 0x000ee40000300800 */
[----:B------:R0:W-:Y:S02]  /*70b30*/  STS.U16 [R0+0xed00], R28 ;  /* 0x00ed001c00007388 */ /* 0x0001e40000000400 */
[----:B------:R-:W3:Y:S01]  /*70b40*/  LDL.LU R46, [R1+0x160c] ;  /* 0x00160c00012e7983 */ /* 0x000ee20000300800 */
[----:B------:R1:W-:Y:S01]  /*70b50*/  STS.U16 [R0+0xedc0], R29 ;  /* 0x00edc01d00007388 */ /* 0x0003e20000000400 */
[----:B------:R1:W-:Y:S02]  /*70b60*/  STS.U16 [R0+0xed80], R58 ;  /* 0x00ed803a00007388 */ /* 0x0003e40000000400 */
[----:B------:R1:W-:Y:S02]  /*70b70*/  STS.U16 [R0+0xf100], R61 ;  /* 0x00f1003d00007388 */ /* 0x0003e40000000400 */
[----:B------:R1:W-:Y:S01]  /*70b80*/  STS.U16 [R0+0xf140], R3 ;  /* 0x00f1400300007388 */ /* 0x0003e20000000400 */
[----:B0-----:R-:W3:Y:S01]  /*70b90*/  LDL.LU R28, [R1+0x15d8] ;  /* 0x0015d800011c7983 */ /* 0x001ee20000300800 */
[----:B-1----:R-:W3:Y:S02]  /*70ba0*/  LDL.LU R29, [R1+0x15d4] ;  /* 0x0015d400011d7983 */ /* 0x002ee40000300800 */
[----:B------:R-:W3:Y:S01]  /*70bb0*/  LDL.LU R58, [R1+0x15d0] ;  /* 0x0015d000013a7983 */ /* 0x000ee20000300800 */
[----:B------:R-:W3:Y:S01]  /*70bc0*/  LDL.LU R61, [R1+0x15cc] ;  /* 0x0015cc00013d7983 */ /* 0x000ee20000300800 */
[----:B------:R-:W3:Y:S03]  /*70bd0*/  LDL.LU R3, [R1+0x1598] ;  /* 0x0015980001037983 */ /* 0x000ee60000300800 */
[----:B--2---:R0:W-:Y:S01]  /*70be0*/  STS.U16 [R0+0xf180], R60 ;  /* 0x00f1803c00007388 */ /* 0x0041e20000000400 */
[----:B------:R1:W-:Y:S02]  /*70bf0*/  STS.U16 [R0+0xf1c0], R2 ;  /* 0x00f1c00200007388 */ /* 0x0003e40000000400 */
[----:B------:R2:W-:Y:S02]  /*70c00*/  STS.U16 [R0+0xf540], R38 ;  /* 0x00f5402600007388 */ /* 0x0005e40000000400 */
[----:B----4-:R4:W-:Y:S01]  /*70c10*/  STS.U16 [R0+0xf500], R36 ;  /* 0x00f5002400007388 */ /* 0x0109e20000000400 */
[----:B------:R4:W-:Y:S01]  /*70c20*/  STS.U16 [R0+0xf5c0], R34 ;  /* 0x00f5c02200007388 */ /* 0x0009e20000000400 */
[----:B------:R4:W-:Y:S03]  /*70c30*/  STS.U16 [R0+0xf580], R32 ;  /* 0x00f5802000007388 */ /* 0x0009e60000000400 */
[----:B0-----:R-:W3:Y:S01]  /*70c40*/  LDL.LU R60, [R1+0x1594] ;  /* 0x00159400013c7983 */ /* 0x001ee20000300800 */
[----:B-1----:R-:W3:Y:S02]  /*70c50*/  LDL.LU R2, [R1+0x1590] ;  /* 0x0015900001027983 */ /* 0x002ee40000300800 */
[----:B--2---:R-:W2:Y:S02]  /*70c60*/  LDL.LU R38, [R1+0x169c] ;  /* 0x00169c0001267983 */ /* 0x004ea40000300800 */
[----:B----4-:R-:W4:Y:S01]  /*70c70*/  LDL.LU R36, [R1+0x16a0] ;  /* 0x0016a00001247983 */ /* 0x010f220000300800 */
[----:B------:R-:W2:Y:S01]  /*70c80*/  LDL.LU R34, [R1+0x16a4] ;  /* 0x0016a40001227983 */ /* 0x000ea20000300800 */
[----:B------:R-:W2:Y:S03]  /*70c90*/  LDL.LU R32, [R1+0x16a8] ;  /* 0x0016a80001207983 */ /* 0x000ea60000300800 */
[----:B------:R0:W-:Y:S04]  /*70ca0*/  STS.U16 [R0+0xf900], R23 ;  /* 0x00f9001700007388 */ /* 0x0001e80000000400 */
[----:B0-----:R-:W0:Y:S02]  /*70cb0*/  S2R R0, SR_TID.X ;  /* 0x0000000000007919 */ /* 0x001e240000002100 */
[----:B0-----:R-:W-:-:S05]  /*70cc0*/  LOP3.LUT R0, R0, 0x1f, RZ, 0xc0, !PT ;  /* 0x0000001f00007812 */ /* 0x001fca00078ec0ff */
[----:B------:R-:W-:-:S05]  /*70cd0*/  IMAD.SHL.U32 R0, R0, 0x2, RZ ;  /* 0x0000000200007824 */ /* 0x000fca00078e00ff */
[----:B------:R-:W-:-:S05]  /*70ce0*/  LOP3.LUT R23, R0, 0x10, RZ, 0x3c, !PT ;  /* 0x0000001000177812 */ /* 0x000fca00078e3cff */
[----:B------:R-:W-:Y:S01]  /*70cf0*/  STS.U16 [R23+0xf940], R24 ;  /* 0x00f9401817007388 */ /* 0x000fe20000000400 */
[----:B------:R0:W-:Y:S02]  /*70d00*/  STS.U16 [R23+0xf980], R25 ;  /* 0x00f9801917007388 */ /* 0x0001e40000000400 */
[----:B------:R-:W-:Y:S02]  /*70d10*/  STS.U16 [R23+0xf9c0], R26 ;  /* 0x00f9c01a17007388 */ /* 0x000fe40000000400 */
[----:B------:R-:W-:Y:S01]  /*70d20*/  STS.U16 [R23+0xfd40], R45 ;  /* 0x00fd402d17007388 */ /* 0x000fe20000000400 */
[----:B------:R-:W-:Y:S01]  /*70d30*/  STS.U16 [R23+0xfd00], R47 ;  /* 0x00fd002f17007388 */ /* 0x000fe20000000400 */
[----:B------:R-:W-:Y:S02]  /*70d40*/  STS.U16 [R23+0xfdc0], R49 ;  /* 0x00fdc03117007388 */ /* 0x000fe40000000400 */
[----:B------:R1:W-:Y:S01]  /*70d50*/  STS.U16 [R23+0xfd80], R51 ;  /* 0x00fd803317007388 */ /* 0x0003e20000000400 */
[----:B0-----:R-:W-:Y:S01]  /*70d60*/  LOP3.LUT R25, R0, 0x20, RZ, 0x3c, !PT ;  /* 0x0000002000197812 */ /* 0x001fe200078e3cff */
[----:B-1----:R-:W3:Y:S01]  /*70d70*/  LDL.LU R51, [R1+0x158c] ;  /* 0x00158c0001337983 */ /* 0x002ee20000300800 */
[----:B------:R-:W3:Y:S02]  /*70d80*/  LDL.LU R49, [R1+0x1558] ;  /* 0x0015580001317983 */ /* 0x000ee40000300800 */
[----:B------:R-:W3:Y:S02]  /*70d90*/  LDL.LU R47, [R1+0x1554] ;  /* 0x00155400012f7983 */ /* 0x000ee40000300800 */
[----:B------:R-:W3:Y:S01]  /*70da0*/  LDL.LU R0, [R1+0x1550] ;  /* 0x0015500001007983 */ /* 0x000ee20000300800 */
[----:B------:R-:W3:Y:S01]  /*70db0*/  LDL.LU R45, [R1+0x154c] ;  /* 0x00154c00012d7983 */ /* 0x000ee20000300800 */
[----:B------:R-:W3:Y:S02]  /*70dc0*/  LDL.LU R26, [R1+0x1518] ;  /* 0x00151800011a7983 */ /* 0x000ee40000300800 */
[----:B------:R-:W3:Y:S02]  /*70dd0*/  LDL.LU R24, [R1+0x1514] ;  /* 0x0015140001187983 */ /* 0x000ee40000300800 */
[----:B------:R-:W3:Y:S01]  /*70de0*/  LDL.LU R23, [R1+0x1510] ;  /* 0x0015100001177983 */ /* 0x000ee20000300800 */
[----:B--2---:R0:W-:Y:S01]  /*70df0*/  STS.U16 [R25+0x200], R32 ;  /* 0x0002002019007388 */ /* 0x0041e20000000400 */
[----:B------:R1:W-:Y:S02]  /*70e00*/  STS.U16 [R25+0x240], R34 ;  /* 0x0002402219007388 */ /* 0x0003e40000000400 */
[----:B----4-:R2:W-:Y:S02]  /*70e10*/  STS.U16 [R25+0x280], R36 ;  /* 0x0002802419007388 */ /* 0x0105e40000000400 */
[----:B------:R4:W-:Y:S01]  /*70e20*/  STS.U16 [R25+0x2c0], R38 ;  /* 0x0002c02619007388 */ /* 0x0009e20000000400 */
        /* <DEDUP_REMOVED lines=34> */
[----:B------:R1:W-:Y:S03]  /*71050*/  STS.U16 [R25+0x1640], R3 ;  /* 0x0016400319007388 */ /* 0x0003e60000000400 */
[----:B0-----:R-:W4:Y:S01]  /*71060*/  LDL.LU R58, [R1+0x13c4] ;  /* 0x0013c400013a7983 */ /* 0x001f220000300800 */
[----:B-1----:R-:W4:Y:S02]  /*71070*/  LDL.LU R61, [R1+0x13c0] ;  /* 0x0013c000013d7983 */ /* 0x002f240000300800 */
[----:B------:R-:W4:Y:S01]  /*71080*/  LDL.LU R3, [R1+0x13bc] ;  /* 0x0013bc0001037983 */ /* 0x000f220000300800 */
[----:B------:R0:W-:Y:S04]  /*71090*/  STS.U16 [R25+0x1600], R60 ;  /* 0x0016003c19007388 */ /* 0x0001e80000000400 */
[----:B------:R1:W-:Y:S04]  /*710a0*/  STS.U16 [R25+0x16c0], R2 ;  /* 0x0016c00219007388 */ /* 0x0003e80000000400 */
[----:B------:R1:W-:Y:S01]  /*710b0*/  STS.U16 [R25+0x1680], R51 ;  /* 0x0016803319007388 */ /* 0x0003e20000000400 */
[----:B------:R1:W-:Y:S03]  /*710c0*/  STS.U16 [R25+0x1a00], R49 ;  /* 0x001a003119007388 */ /* 0x0003e60000000400 */
[----:B0-----:R-:W4:Y:S01]  /*710d0*/  LDL.LU R60, [R1+0x1388] ;  /* 0x00138800013c7983 */ /* 0x001f220000300800 */
[----:B-1----:R-:W4:Y:S02]  /*710e0*/  LDL.LU R2, [R1+0x1384] ;  /* 0x0013840001027983 */ /* 0x002f240000300800 */
[----:B------:R0:W-:Y:S02]  /*710f0*/  STS.U16 [R25+0x1a40], R47 ;  /* 0x001a402f19007388 */ /* 0x0001e40000000400 */
[----:B------:R1:W-:Y:S01]  /*71100*/  STS.U16 [R25+0x1a80], R0 ;  /* 0x001a800019007388 */ /* 0x0003e20000000400 */
[----:B------:R-:W4:Y:S01]  /*71110*/  LDL.LU R51, [R1+0x1380] ;  /* 0x0013800001337983 */ /* 0x000f220000300800 */
[----:B------:R-:W4:Y:S03]  /*71120*/  LDL.LU R49, [R1+0x137c] ;  /* 0x00137c0001317983 */ /* 0x000f260000300800 */
        /* <DEDUP_REMOVED lines=8> */
[----:B0-----:R-:W4:Y:S01]  /*711b0*/  LDL.LU R24, [R1+0x1308] ;  /* 0x0013080001187983 */ /* 0x001f220000300800 */
[----:B-1----:R-:W4:Y:S03]  /*711c0*/  LDL.LU R23, [R1+0x1304] ;  /* 0x0013040001177983 */ /* 0x002f260000300800 */
        /* <DEDUP_REMOVED lines=39> */
[----:B0-----:R-:W3:Y:S01]  /*71440*/  LDL.LU R58, [R1+0x11c8] ;  /* 0x0011c800013a7983 */ /* 0x001ee20000300800 */
[----:B-1----:R-:W3:Y:S02]  /*71450*/  LDL.LU R61, [R1+0x11c4] ;  /* 0x0011c400013d7983 */ /* 0x002ee40000300800 */
[----:B------:R-:W3:Y:S01]  /*71460*/  LDL.LU R3, [R1+0x11c0] ;  /* 0x0011c00001037983 */ /* 0x000ee20000300800 */
[----:B------:R0:W-:Y:S01]  /*71470*/  STS.U16 [R25+0x3640], R60 ;  /* 0x0036403c19007388 */ /* 0x0001e20000000400 */
[----:B------:R1:W-:Y:S03]  /*71480*/  STS.U16 [R25+0x3600], R2 ;  /* 0x0036000219007388 */ /* 0x0003e60000000400 */
[----:B------:R1:W-:Y:S01]  /*71490*/  STS.U16 [R25+0x36c0], R51 ;  /* 0x0036c03319007388 */ /* 0x0003e20000000400 */
[----:B------:R1:W-:Y:S03]  /*714a0*/  STS.U16 [R25+0x3680], R49 ;  /* 0x0036803119007388 */ /* 0x0003e60000000400 */
[----:B0-----:R-:W3:Y:S01]  /*714b0*/  LDL.LU R60, [R1+0x11bc] ;  /* 0x0011bc00013c7983 */ /* 0x001ee20000300800 */
[----:B-1----:R-:W3:Y:S03]  /*714c0*/  LDL.LU R2, [R1+0x1188] ;  /* 0x0011880001027983 */ /* 0x002ee60000300800 */
[----:B------:R0:W-:Y:S01]  /*714d0*/  STS.U16 [R25+0x3a00], R47 ;  /* 0x003a002f19007388 */ /* 0x0001e20000000400 */
[----:B------:R1:W-:Y:S03]  /*714e0*/  STS.U16 [R25+0x3a40], R0 ;  /* 0x003a400019007388 */ /* 0x0003e60000000400 */
[----:B------:R-:W3:Y:S01]  /*714f0*/  LDL.LU R51, [R1+0x1184] ;  /* 0x0011840001337983 */ /* 0x000ee20000300800 */
[----:B------:R-:W3:Y:S03]  /*71500*/  LDL.LU R49, [R1+0x1180] ;  /* 0x0011800001317983 */ /* 0x000ee60000300800 */
        /* <DEDUP_REMOVED lines=8> */
[----:B0-----:R-:W3:Y:S01]  /*71590*/  LDL.LU R24, [R1+0x113c] ;  /* 0x00113c0001187983 */ /* 0x001ee20000300800 */
[----:B-1----:R-:W3:Y:S03]  /*715a0*/  LDL.LU R23, [R1+0x1108] ;  /* 0x0011080001177983 */ /* 0x002ee60000300800 */
        /* <DEDUP_REMOVED lines=39> */
[----:B0-----:R-:W4:Y:S01]  /*71820*/  LDL.LU R58, [R1+0xffc] ;  /* 0x000ffc00013a7983 */ /* 0x001f220000300800 */
[----:B-1----:R-:W4:Y:S02]  /*71830*/  LDL.LU R61, [R1+0xfbc] ;  /* 0x000fbc00013d7983 */ /* 0x002f240000300800 */
[----:B------:R-:W4:Y:S01]  /*71840*/  LDL.LU R3, [R1+0xfb8] ;  /* 0x000fb80001037983 */ /* 0x000f220000300800 */
[----:B------:R0:W-:Y:S01]  /*71850*/  STS.U16 [R25+0x52c0], R60 ;  /* 0x0052c03c19007388 */ /* 0x0001e20000000400 */
[----:B------:R1:W-:Y:S03]  /*71860*/  STS.U16 [R25+0x5640], R2 ;  /* 0x0056400219007388 */ /* 0x0003e60000000400 */
[----:B------:R1:W-:Y:S01]  /*71870*/  STS.U16 [R25+0x5600], R51 ;  /* 0x0056003319007388 */ /* 0x0003e20000000400 */
[----:B------:R1:W-:Y:S03]  /*71880*/  STS.U16 [R25+0x56c0], R49 ;  /* 0x0056c03119007388 */ /* 0x0003e60000000400 */
[----:B0-----:R-:W4:Y:S01]  /*71890*/  LDL.LU R60, [R1+0xfb4] ;  /* 0x000fb400013c7983 */ /* 0x001f220000300800 */
[----:B-1----:R-:W4:Y:S03]  /*718a0*/  LDL.LU R2, [R1+0xfb0] ;  /* 0x000fb00001027983 */ /* 0x002f260000300800 */
[----:B------:R0:W-:Y:S01]  /*718b0*/  STS.U16 [R25+0x5680], R47 ;  /* 0x0056802f19007388 */ /* 0x0001e20000000400 */
[----:B------:R1:W-:Y:S03]  /*718c0*/  STS.U16 [R25+0x5a00], R0 ;  /* 0x005a000019007388 */ /* 0x0003e60000000400 */
[----:B------:R-:W4:Y:S01]  /*718d0*/  LDL.LU R51, [R1+0xf80] ;  /* 0x000f800001337983 */ /* 0x000f220000300800 */
[----:B------:R-:W4:Y:S03]  /*718e0*/  LDL.LU R49, [R1+0xf7c] ;  /* 0x000f7c0001317983 */ /* 0x000f260000300800 */
        /* <DEDUP_REMOVED lines=178> */
[----:B------:R-:W-:Y:S01]  /*72410*/  STS.U16 [R25+0xb280], R51 ;  /* 0x00b2803319007388 */ /* 0x000fe20000000400 */
[----:B------:R-:W-:Y:S03]  /*72420*/  STS.U16 [R25+0xb2c0], R49 ;  /* 0x00b2c03119007388 */ /* 0x000fe60000000400 */
[----:B0-----:R-:W3:Y:S01]  /*72430*/  LDL.LU R60, [R1+0x238] ;  /* 0x00023800013c7983 */ /* 0x001ee20000300800 */
[----:B-1----:R-:W3:Y:S03]  /*72440*/  LDL.LU R2, [R1+0x204] ;  /* 0x0002040001027983 */ /* 0x002ee60000300800 */
[----:B------:R-:W-:Y:S01]  /*72450*/  STS.U16 [R25+0xb640], R47 ;  /* 0x00b6402f19007388 */ /* 0x000fe20000000400 */
[----:B------:R-:W-:Y:S03]  /*72460*/  STS.U16 [R25+0xb600], R0 ;  /* 0x00b6000019007388 */ /* 0x000fe60000000400 */
[----:B------:R-:W-:Y:S01]  /*72470*/  STS.U16 [R25+0xb6c0], R45 ;  /* 0x00b6c02d19007388 */ /* 0x000fe20000000400 */
[----:B------:R-:W-:Y:S03]  /*72480*/  STS.U16 [R25+0xb680], R26 ;  /* 0x00b6801a19007388 */ /* 0x000fe60000000400 */
        /* <DEDUP_REMOVED lines=10> */
[----:B------:R-:W-:Y:S01]  /*72530*/  STS.U16 [R25+0xc280], R11 ;  /* 0x00c2800b19007388 */ /* 0x000fe20000000400 */
        /* <DEDUP_REMOVED lines=9> */
[----:B------:R0:W-:Y:S01]  /*725d0*/  STS.U16 [R25+0xce40], R58 ;  /* 0x00ce403a19007388 */ /* 0x0001e20000000400 */
[----:B------:R1:W-:Y:S02]  /*725e0*/  STS.U16 [R25+0xce00], R61 ;  /* 0x00ce003d19007388 */ /* 0x0003e40000000400 */
[----:B------:R2:W-:Y:S01]  /*725f0*/  STS.U16 [R25+0xcec0], R3 ;  /* 0x00cec00319007388 */ /* 0x0005e20000000400 */
[----:B0-----:R-:W3:Y:S01]  /*72600*/  LDL.LU R58, [R1+0x200] ;  /* 0x00020000013a7983 */ /* 0x001ee20000300800 */
[----:B-1----:R-:W4:Y:S02]  /*72610*/  LDL.LU R61, [R1+0x1fc] ;  /* 0x0001fc00013d7983 */ /* 0x002f240000300800 */
[----:B--2---:R-:W2:Y:S01]  /*72620*/  LDL.LU R3, [R1+0x1f8] ;  /* 0x0001f80001037983 */ /* 0x004ea20000300800 */
[----:B------:R0:W-:Y:S01]  /*72630*/  STS.U16 [R25+0xce80], R60 ;  /* 0x00ce803c19007388 */ /* 0x0001e20000000400 */
[----:B------:R1:W-:Y:S03]  /*72640*/  STS.U16 [R25+0xd200], R2 ;  /* 0x00d2000219007388 */ /* 0x0003e60000000400 */
[----:B0-----:R-:W2:Y:S01]  /*72650*/  LDL.LU R60, [R1+0x1c4] ;  /* 0x0001c400013c7983 */ /* 0x001ea20000300800 */
[----:B-1----:R-:W2:Y:S02]  /*72660*/  LDL.LU R2, [R1+0x1c0] ;  /* 0x0001c00001027983 */ /* 0x002ea40000300800 */
[----:B------:R-:W2:Y:S02]  /*72670*/  LDL.LU R0, [R1+0x1bc] ;  /* 0x0001bc0001007983 */ /* 0x000ea40000300800 */
[----:B------:R-:W2:Y:S01]  /*72680*/  LDL.LU R51, [R1+0x1b8] ;  /* 0x0001b80001337983 */ /* 0x000ea20000300800 */
[----:B------:R-:W2:Y:S01]  /*72690*/  LDL.LU R49, [R1+0x184] ;  /* 0x0001840001317983 */ /* 0x000ea20000300800 */
[----:B------:R-:W2:Y:S02]  /*726a0*/  LDL.LU R47, [R1+0x180] ;  /* 0x00018000012f7983 */ /* 0x000ea40000300800 */
        /* <DEDUP_REMOVED lines=22> */
[----:B---3--:R0:W-:Y:S01]  /*72810*/  STS.U16 [R25+0xd240], R58 ;  /* 0x00d2403a19007388 */ /* 0x0081e20000000400 */
[----:B----4-:R1:W-:Y:S02]  /*72820*/  STS.U16 [R25+0xd280], R61 ;  /* 0x00d2803d19007388 */ /* 0x0103e40000000400 */
[----:B--2---:R2:W-:Y:S01]  /*72830*/  STS.U16 [R25+0xd2c0], R3 ;  /* 0x00d2c00319007388 */ /* 0x0045e20000000400 */
[----:B0-----:R-:W3:Y:S01]  /*72840*/  LDL.LU R58, [R1+0x43bc] ;  /* 0x0043bc00013a7983 */ /* 0x001ee20000300800 */
[----:B-1----:R-:W4:Y:S03]  /*72850*/  LDL.LU R61, [R1+0x43b8] ;  /* 0x0043b800013d7983 */ /* 0x002f260000300800 */
[----:B--2---:R-:W2:Y:S04]  /*72860*/  LDL.LU R3, [R1+0x43b4] ;  /* 0x0043b40001037983 */ /* 0x004ea80000300800 */
[----:B------:R0:W-:Y:S01]  /*72870*/  STS.U16 [R25+0xd640], R60 ;  /* 0x00d6403c19007388 */ /* 0x0001e20000000400 */
[----:B------:R1:W-:Y:S02]  /*72880*/  STS.U16 [R25+0xd600], R2 ;  /* 0x00d6000219007388 */ /* 0x0003e40000000400 */
[----:B------:R0:W-:Y:S02]  /*72890*/  STS.U16 [R25+0xd6c0], R0 ;  /* 0x00d6c00019007388 */ /* 0x0001e40000000400 */
        /* <DEDUP_REMOVED lines=23> */
[----:B------:R-:W-:Y:S01]  /*72a10*/  STS.U16 [R25+0xeec0], R28 ;  /* 0x00eec01c19007388 */ /* 0x000fe20000000400 */
[----:B0-----:R-:W3:Y:S01]  /*72a20*/  LDL.LU R60, [R1+0x43b0] ;  /* 0x0043b000013c7983 */ /* 0x001ee20000300800 */
[----:B------:R-:W-:Y:S02]  /*72a30*/  STS.U16 [R25+0xee80], R29 ;  /* 0x00ee801d19007388 */ /* 0x000fe40000000400 */
[----:B-1----:R-:W3:Y:S01]  /*72a40*/  LDL.LU R2, [R1+0x43ac] ;  /* 0x0043ac0001027983 */ /* 0x002ee20000300800 */
[----:B------:R-:W0:Y:S04]  /*72a50*/  S2R R0, SR_TID.X ;  /* 0x0000000000007919 */ /* 0x000e280000002100 */
[----:B--2---:R1:W-:Y:S01]  /*72a60*/  STS.U16 [R25+0xf200], R3 ;  /* 0x00f2000319007388 */ /* 0x0043e20000000400 */
[----:B----4-:R2:W-:Y:S03]  /*72a70*/  STS.U16 [R25+0xf240], R61 ;  /* 0x00f2403d19007388 */ /* 0x0105e60000000400 */
[----:B-1----:R-:W4:Y:S01]  /*72a80*/  LDL.LU R3, [R1+0x43a8] ;  /* 0x0043a80001037983 */ /* 0x002f220000300800 */
[----:B--2---:R-:W2:Y:S02]  /*72a90*/  LDL.LU R61, [R1+0x43a4] ;  /* 0x0043a400013d7983 */ /* 0x004ea40000300800 */
[----:B------:R-:W2:Y:S02]  /*72aa0*/  LDL.LU R24, [R1+0x1698] ;  /* 0x0016980001187983 */ /* 0x000ea40000300800 */
        /* <DEDUP_REMOVED lines=17> */
[----:B------:R-:W4:Y:S04]  /*72bc0*/  LDL.LU R28, [R1+0x15c0] ;  /* 0x0015c000011c7983 */ /* 0x000f280000300800 */
[----:B---3--:R-:W-:Y:S01]  /*72bd0*/  STS.U16 [R25+0xf280], R58 ;  /* 0x00f2803a19007388 */ /* 0x008fe20000000400 */
[----:B------:R-:W-:Y:S01]  /*72be0*/  STS.U16 [R25+0xf2c0], R56 ;  /* 0x00f2c03819007388 */ /* 0x000fe20000000400 */
[----:B0-----:R-:W-:Y:S01]  /*72bf0*/  LOP3.LUT R0, R0, 0x1f, RZ, 0xc0, !PT ;  /* 0x0000001f00007812 */ /* 0x001fe200078ec0ff */
[----:B------:R-:W-:Y:S01]  /*72c00*/  STS.U16 [R25+0xf640], R30 ;  /* 0x00f6401e19007388 */ /* 0x000fe20000000400 */
[----:B------:R-:W-:Y:S01]  /*72c10*/  STS.U16 [R25+0xf600], R16 ;  /* 0x00f6001019007388 */ /* 0x000fe20000000400 */
[----:B------:R-:W-:Y:S02]  /*72c20*/  STS.U16 [R25+0xf6c0], R17 ;  /* 0x00f6c01119007388 */ /* 0x000fe40000000400 */
[----:B------:R0:W-:Y:S02]  /*72c30*/  STS.U16 [R25+0xf680], R18 ;  /* 0x00f6801219007388 */ /* 0x0001e40000000400 */
[----:B------:R-:W-:Y:S01]  /*72c40*/  IMAD.SHL.U32 R0, R0, 0x2, RZ ;  /* 0x0000000200007824 */ /* 0x000fe200078e00ff */
[----:B------:R-:W-:Y:S01]  /*72c50*/  STS.U16 [R25+0xfa00], R27 ;  /* 0x00fa001b19007388 */ /* 0x000fe20000000400 */
[----:B------:R-:W-:Y:S02]  /*72c60*/  STS.U16 [R25+0xfa40], R31 ;  /* 0x00fa401f19007388 */ /* 0x000fe40000000400 */
[----:B------:R-:W-:Y:S01]  /*72c70*/  STS.U16 [R25+0xfa80], R33 ;  /* 0x00fa802119007388 */ /* 0x000fe20000000400 */
[----:B0-----:R-:W4:Y:S01]  /*72c80*/  LDL.LU R18, [R1+0x15b8] ;  /* 0x0015b80001127983 */ /* 0x001f220000300800 */
[----:B------:R-:W4:Y:S02]  /*72c90*/  LDL.LU R17, [R1+0x1588] ;  /* 0x0015880001117983 */ /* 0x000f240000300800 */
[----:B------:R-:W4:Y:S02]  /*72ca0*/  LDL.LU R16, [R1+0x1584] ;  /* 0x0015840001107983 */ /* 0x000f240000300800 */
[----:B------:R-:W4:Y:S01]  /*72cb0*/  LDL.LU R30, [R1+0x1580] ;  /* 0x00158000011e7983 */ /* 0x000f220000300800 */
[----:B------:R-:W4:Y:S01]  /*72cc0*/  LDL.LU R56, [R1+0x1578] ;  /* 0x0015780001387983 */ /* 0x000f220000300800 */
[----:B------:R-:W4:Y:S03]  /*72cd0*/  LDL.LU R58, [R1+0x1548] ;  /* 0x00154800013a7983 */ /* 0x000f260000300800 */
[----:B------:R-:W-:Y:S01]  /*72ce0*/  STS.U16 [R25+0xfac0], R35 ;  /* 0x00fac02319007388 */ /* 0x000fe20000000400 */
[----:B------:R-:W-:Y:S01]  /*72cf0*/  LOP3.LUT R29, R0, 0x30, RZ, 0x3c, !PT ;  /* 0x00000030001d7812 */ /* 0x000fe200078e3cff */
[----:B------:R-:W4:Y:S02]  /*72d00*/  LDL.LU R51, [R1+0x1544] ;  /* 0x0015440001337983 */ /* 0x000f240000300800 */
[----:B------:R-:W-:Y:S01]  /*72d10*/  STS.U16 [R25+0xfe40], R53 ;  /* 0x00fe403519007388 */ /* 0x000fe20000000400 */
[----:B------:R-:W4:Y:S04]  /*72d20*/  LDL.LU R49, [R1+0x1540] ;  /* 0x0015400001317983 */ /* 0x000f280000300800 */
[----:B------:R-:W-:Y:S01]  /*72d30*/  STS.U16 [R25+0xfe00], R55 ;  /* 0x00fe003719007388 */ /* 0x000fe20000000400 */
[----:B------:R-:W4:Y:S02]  /*72d40*/  LDL.LU R47, [R1+0x1538] ;  /* 0x00153800012f7983 */ /* 0x000f240000300800 */
[----:B------:R-:W-:Y:S02]  /*72d50*/  STS.U16 [R25+0xfec0], R57 ;  /* 0x00fec03919007388 */ /* 0x000fe40000000400 */
[----:B------:R-:W4:Y:S01]  /*72d60*/  LDL.LU R45, [R1+0x1508] ;  /* 0x00150800012d7983 */ /* 0x000f220000300800 */
[----:B------:R0:W-:Y:S04]  /*72d70*/  STS.U16 [R25+0xfe80], R59 ;  /* 0x00fe803b19007388 */ /* 0x0001e80000000400 */
[----:B------:R-:W4:Y:S04]  /*72d80*/  LDL.LU R26, [R1+0x1504] ;  /* 0x00150400011a7983 */ /* 0x000f280000300800 */
[----:B0-----:R-:W4:Y:S04]  /*72d90*/  LDL.LU R25, [R1+0x1500] ;  /* 0x0015000001197983 */ /* 0x001f280000300800 */
[----:B--2---:R0:W-:Y:S01]  /*72da0*/  STS.U16 [R29+0x300], R24 ;  /* 0x000300181d007388 */ /* 0x0041e20000000400 */
[----:B----4-:R1:W-:Y:S03]  /*72db0*/  STS.U16 [R29+0x340], R23 ;  /* 0x000340171d007388 */ /* 0x0103e60000000400 */
[----:B------:R2:W-:Y:S01]  /*72dc0*/  STS.U16 [R29+0x380], R32 ;  /* 0x000380201d007388 */ /* 0x0005e20000000400 */
[----:B------:R4:W-:Y:S03]  /*72dd0*/  STS.U16 [R29+0x3c0], R34 ;  /* 0x0003c0221d007388 */ /* 0x0009e60000000400 */
[----:B------:R4:W-:Y:S01]  /*72de0*/  STS.U16 [R29+0x740], R36 ;  /* 0x000740241d007388 */ /* 0x0009e20000000400 */
[----:B------:R4:W-:Y:S03]  /*72df0*/  STS.U16 [R29+0x700], R38 ;  /* 0x000700261d007388 */ /* 0x0009e60000000400 */
[----:B0-----:R-:W3:Y:S04]  /*72e00*/  LDL.LU R24, [R1+0x14f8] ;  /* 0x0014f80001187983 */ /* 0x001ee80000300800 */
[----:B-1----:R-:W3:Y:S01]  /*72e10*/  LDL.LU R23, [R1+0x14c8] ;  /* 0x0014c80001177983 */ /* 0x002ee20000300800 */
        /* <DEDUP_REMOVED lines=53> */
[----:B------:R-:W4:Y:S01]  /*73170*/  LDL.LU R25, [R1+0x12f4] ;  /* 0x0012f40001197983 */ /* 0x000f220000300800 */
[----:B---3--:R0:W-:Y:S01]  /*73180*/  STS.U16 [R29+0x1f80], R24 ;  /* 0x001f80181d007388 */ /* 0x0081e20000000400 */
[----:B------:R1:W-:Y:S02]  /*73190*/  STS.U16 [R29+0x2300], R23 ;  /* 0x002300171d007388 */ /* 0x0003e40000000400 */
[----:B--2---:R2:W-:Y:S02]  /*731a0*/  STS.U16 [R29+0x2340], R32 ;  /* 0x002340201d007388 */ /* 0x0045e40000000400 */
[----:B----4-:R3:W-:Y:S01]  /*731b0*/  STS.U16 [R29+0x2380], R34 ;  /* 0x002380221d007388 */ /* 0x0107e20000000400 */
        /* <DEDUP_REMOVED lines=57> */
[----:B------:R-:W3:Y:S01]  /*73550*/  LDL.LU R25, [R1+0x10f8] ;  /* 0x0010f80001197983 */ /* 0x000ee20000300800 */
        /* <DEDUP_REMOVED lines=286> */
[----:B------:R-:W-:Y:S01]  /*74740*/  STS.U16 [R29+0xcf00], R18 ;  /* 0x00cf00121d007388 */ /* 0x000fe20000000400 */
[----:B------:R-:W-:Y:S02]  /*74750*/  STS.U16 [R29+0xcfc0], R17 ;  /* 0x00cfc0111d007388 */ /* 0x000fe40000000400 */
[----:B------:R-:W-:Y:S02]  /*74760*/  STS.U16 [R29+0xcf80], R16 ;  /* 0x00cf80101d007388 */ /* 0x000fe40000000400 */
[----:B------:R-:W-:Y:S01]  /*74770*/  STS.U16 [R29+0xd300], R30 ;  /* 0x00d3001e1d007388 */ /* 0x000fe20000000400 */
        /* <DEDUP_REMOVED lines=8> */
[----:B---3--:R-:W-:Y:S01]  /*74800*/  STS.U16 [R29+0xdb40], R24 ;  /* 0x00db40181d007388 */ /* 0x008fe20000000400 */
[----:B------:R-:W-:Y:S02]  /*74810*/  STS.U16 [R29+0xdb80], R23 ;  /* 0x00db80171d007388 */ /* 0x000fe40000000400 */
[----:B--2---:R-:W-:Y:S01]  /*74820*/  STS.U16 [R29+0xdbc0], R32 ;  /* 0x00dbc0201d007388 */ /* 0x004fe20000000400 */
[----:B----4-:R-:W-:Y:S04]  /*74830*/  STS.U16 [R29+0xdf40], R34 ;  /* 0x00df40221d007388 */ /* 0x010fe80000000400 */
        /* <DEDUP_REMOVED lines=15> */
[----:B------:R0:W-:Y:S02]  /*74930*/  STS.U16 [R29+0xef40], R61 ;  /* 0x00ef403d1d007388 */ /* 0x0001e40000000400 */
[----:B------:R1:W-:Y:S02]  /*74940*/  STS.U16 [R29+0xef00], R3 ;  /* 0x00ef00031d007388 */ /* 0x0003e40000000400 */
[----:B------:R2:W-:Y:S01]  /*74950*/  STS.U16 [R29+0xefc0], R2 ;  /* 0x00efc0021d007388 */ /* 0x0005e20000000400 */
[----:B0-----:R0:W5:Y:S01]  /*74960*/  LDL.LU R61, [R1+0x43a0] ;  /* 0x0043a000013d7983 */ /* 0x0011620000300800 */
[----:B-1----:R0:W5:Y:S02]  /*74970*/  LDL.LU R3, [R1+0x439c] ;  /* 0x00439c0001037983 */ /* 0x0021640000300800 */
[----:B--2---:R0:W5:Y:S01]  /*74980*/  LDL.LU R2, [R1+0x4398] ;  /* 0x0043980001027983 */ /* 0x0041620000300800 */
[----:B------:R1:W-:Y:S01]  /*74990*/  STS.U16 [R29+0xef80], R60 ;  /* 0x00ef803c1d007388 */ /* 0x0003e20000000400 */
[----:B------:R0:W-:Y:S02]  /*749a0*/  STS.U16 [R29+0xf300], R54 ;  /* 0x00f300361d007388 */ /* 0x0001e40000000400 */
[----:B------:R0:W-:Y:S02]  /*749b0*/  STS.U16 [R29+0xf340], R52 ;  /* 0x00f340341d007388 */ /* 0x0001e40000000400 */
[----:B------:R0:W-:Y:S01]  /*749c0*/  STS.U16 [R29+0xf380], R50 ;  /* 0x00f380321d007388 */ /* 0x0001e20000000400 */
        /* <DEDUP_REMOVED lines=13> */
[----:B-1----:R-:W-:-:S04]  /*74aa0*/  IMAD.MOV.U32 R60, RZ, RZ, c[0x0][0x18c] ;  /* 0x00006300ff3c7624 */ /* 0x002fc800078e00ff */
[----:B------:R-:W-:-:S04]  /*74ab0*/  IMAD.SHL.U32 R60, R60, 0x80, RZ ;  /* 0x000000803c3c7824 */ /* 0x000fc800078e00ff */
[----:B------:R-:W-:Y:S02]  /*74ac0*/  IMAD.SHL.U32 R60, R60, 0x2, RZ ;  /* 0x000000023c3c7824 */ /* 0x000fe400078e00ff */
[----:B------:R-:W2:Y:S04]  /*74ad0*/  LDL R8, [R1+0x13e4] ;  /* 0x0013e40001087983 */ /* 0x000ea80000100800 */
[----:B------:R-:W-:Y:S06]  /*74ae0*/  BAR.SYNC.DEFER_BLOCKING 0x0 ;  /* 0x0000000000007b1d */ /* 0x000fec0000010000 */
[----:B------:R-:W3:Y:S04]  /*74af0*/  LDL R60, [R1+0x145c] ;  /* 0x00145c00013c7983 */ /* 0x000ee80000100800 */
[----:B-----5:R-:W-:Y:S04]  /*74b00*/  STL [R1+0x4434], R2 ;  /* 0x0044340201007387 */ /* 0x020fe80000100800 */
[----:B------:R-:W-:Y:S04]  /*74b10*/  STL [R1+0x4430], R3 ;  /* 0x0044300301007387 */ /* 0x000fe80000100800 */
[----:B------:R-:W1:Y:S04]  /*74b20*/  LDSM.16.M88.4 R12, [R61] ;  /* 0x000000003d0c783b */ /* 0x000e680000000200 */
[----:B0-----:R-:W-:Y:S04]  /*74b30*/  LDSM.16.M88.4 R4, [R61+0x1000] ;  /* 0x001000003d04783b */ /* 0x001fe80000000200 */
[----:B------:R-:W-:Y:S04]  /*74b40*/  LDSM.16.M88.4 R16, [R61+0x5800] ;  /* 0x005800003d10783b */ /* 0x000fe80000000200 */
[----:B------:R-:W-:Y:S04]  /*74b50*/  LDSM.16.M88.4 R56, [R61+0xa000] ;  /* 0x00a000003d38783b */ /* 0x000fe80000000200 */
[----:B------:R-:W-:Y:S04]  /*74b60*/  LDSM.16.M88.4 R52, [R61+0xa800] ;  /* 0x00a800003d34783b */ /* 0x000fe80000000200 */
[----:B------:R-:W-:Y:S04]  /*74b70*/  LDSM.16.M88.4 R48, [R61+0xb000] ;  /* 0x00b000003d30783b */ /* 0x000fe80000000200 */
[----:B------:R-:W-:Y:S04]  /*74b80*/  LDSM.16.M88.4 R36, [R61+0xb800] ;  /* 0x00b800003d24783b */ /* 0x000fe80000000200 */
[----:B------:R-:W-:Y:S04]  /*74b90*/  LDSM.16.M88.4 R32, [R61+0xc000] ;  /* 0x00c000003d20783b */ /* 0x000fe80000000200 */
[----:B------:R-:W-:Y:S04]  /*74ba0*/  LDSM.16.M88.4 R28, [R61+0xc800] ;  /* 0x00c800003d1c783b */ /* 0x000fe80000000200 */
[----:B------:R-:W-:Y:S04]  /*74bb0*/  LDSM.16.M88.4 R24, [R61+0xd000] ;  /* 0x00d000003d18783b */ /* 0x000fe80000000200 */
[----:B-1----:R-:W-:Y:S04]  /*74bc0*/  STL.64 [R1+0x130], R12 ;  /* 0x0001300c01007387 */ /* 0x002fe80000100a00 */
[----:B------:R-:W-:Y:S04]  /*74bd0*/  STL.64 [R1+0x138], R14 ;  /* 0x0001380e01007387 */ /* 0x000fe80000100a00 */
[----:B------:R-:W-:Y:S04]  /*74be0*/  LDSM.16.M88.4 R12, [R61+0x1800] ;  /* 0x001800003d0c783b */ /* 0x000fe80000000200 */
[----:B------:R-:W-:Y:S04]  /*74bf0*/  LDSM.16.M88.4 R20, [R61+0xd800] ;  /* 0x00d800003d14783b */ /* 0x000fe80000000200 */
[----:B--2---:R-:W-:Y:S04]  /*74c00*/  LDSM.16.MT88.4 R40, [R8+0x10000] ;  /* 0x010000000828783b */ /* 0x004fe80000004200 */
[----:B------:R-:W0:Y:S04]  /*74c10*/  LDSM.16.M88.4 R8, [R61+0x800] ;  /* 0x000800003d08783b */ /* 0x000e280000000200 */
[----:B---3--:R-:W-:Y:S04]  /*74c20*/  LDSM.16.MT88.4 R44, [R60+0x10000] ;  /* 0x010000003c2c783b */ /* 0x008fe80000004200 */
[----:B0-----:R-:W-:Y:S04]  /*74c30*/  STL.64 [R1+0x120], R8 ;  /* 0x0001200801007387 */ /* 0x001fe80000100a00 */
[----:B------:R-:W-:Y:S04]  /*74c40*/  STL.64 [R1+0x128], R10 ;  /* 0x0001280a01007387 */ /* 0x000fe80000100a00 */
[----:B------:R-:W0:Y:S04]  /*74c50*/  LDSM.16.M88.4 R8, [R61+0x2000] ;  /* 0x002000003d08783b */ /* 0x000e280000000200 */
[----:B------:R-:W-:Y:S04]  /*74c60*/  STL.64 [R1+0x110], R4 ;  /* 0x0001100401007387 */ /* 0x000fe80000100a00 */
[----:B------:R-:W-:Y:S04]  /*74c70*/  STL.64 [R1+0x118], R6 ;  /* 0x0001180601007387 */ /* 0x000fe80000100a00 */
[----:B------:R-:W1:Y:S04]  /*74c80*/  LDSM.16.M88.4 R4, [R61+0x2800] ;  /* 0x002800003d04783b */ /* 0x000e680000000200 */
[----:B------:R-:W-:Y:S04]  /*74c90*/  STL.64 [R1+0x100], R12 ;  /* 0x0001000c01007387 */ /* 0x000fe80000100a00 */
[----:B------:R-:W-:Y:S04]  /*74ca0*/  STL.64 [R1+0x108], R14 ;  /* 0x0001080e01007387 */ /* 0x000fe80000100a00 */
[----:B------:R-:W2:Y:S04]  /*74cb0*/  LDSM.16.M88.4 R12, [R61+0x3000] ;  /* 0x003000003d0c783b */ /* 0x000ea80000000200 */
[----:B0-----:R-:W-:Y:S04]  /*74cc0*/  STL.64 [R1+0xf0], R8 ;  /* 0x0000f00801007387 */ /* 0x001fe80000100a00 */
[----:B------:R-:W-:Y:S04]  /*74cd0*/  STL.64 [R1+0xf8], R10 ;  /* 0x0000f80a01007387 */ /* 0x000fe80000100a00 */
[----:B------:R-:W0:Y:S04]  /*74ce0*/  LDSM.16.M88.4 R8, [R61+0x3800] ;  /* 0x003800003d08783b */ /* 0x000e280000000200 */
[----:B-1----:R-:W-:Y:S04]  /*74cf0*/  STL.64 [R1+0xe0], R4 ;  /* 0x0000e00401007387 */ /* 0x002fe80000100a00 */
[----:B------:R-:W-:Y:S04]  /*74d00*/  STL.64 [R1+0xe8], R6 ;  /* 0x0000e80601007387 */ /* 0x000fe80000100a00 */
[----:B------:R-:W1:Y:S04]  /*74d10*/  LDSM.16.M88.4 R4, [R61+0x4000] ;  /* 0x004000003d04783b */ /* 0x000e680000000200 */
[----:B--2---:R-:W-:Y:S04]  /*74d20*/  STL.64 [R1+0xd0], R12 ;  /* 0x0000d00c01007387 */ /* 0x004fe80000100a00 */
[----:B------:R-:W-:Y:S04]  /*74d30*/  STL.64 [R1+0xd8], R14 ;  /* 0x0000d80e01007387 */ /* 0x000fe80000100a00 */
[----:B------:R-:W-:Y:S04]  /*74d40*/  LDSM.16.M88.4 R12, [R61+0x6000] ;  /* 0x006000003d0c783b */ /* 0x000fe80000000200 */
[----:B0-----:R-:W-:Y:S04]  /*74d50*/  STL.64 [R1+0xc0], R8 ;  /* 0x0000c00801007387 */ /* 0x001fe80000100a00 */
[----:B------:R-:W-:Y:S04]  /*74d60*/  STL.64 [R1+0xc8], R10 ;  /* 0x0000c80a01007387 */ /* 0x000fe80000100a00 */
[----:B------:R-:W0:Y:S04]  /*74d70*/  LDSM.16.M88.4 R8, [R61+0x4800] ;  /* 0x004800003d08783b */ /* 0x000e280000000200 */
[----:B-1----:R1:W-:Y:S01]  /*74d80*/  STL.64 [R1+0xb0], R4 ;  /* 0x0000b00401007387 */ /* 0x0023e20000100a00 */
[----:B------:R-:W-:-:S02]  /*74d90*/  IMAD.MOV.U32 R2, RZ, RZ, R4 ;  /* 0x000000ffff027224 */ /* 0x000fc400078e0004 */
[----:B------:R-:W-:Y:S01]  /*74da0*/  IMAD.MOV.U32 R0, RZ, RZ, R5 ;  /* 0x000000ffff007224 */ /* 0x000fe200078e0005 */
[----:B------:R-:W-:Y:S04]  /*74db0*/  STL.64 [R1+0xb8], R6 ;  /* 0x0000b80601007387 */ /* 0x000fe80000100a00 */
[----:B0-----:R-:W-:Y:S01]  /*74dc0*/  STL.64 [R1+0xa0], R8 ;  /* 0x0000a00801007387 */ /* 0x001fe20000100a00 */
[----:B-1----:R-:W-:Y:S02]  /*74dd0*/  IMAD.MOV.U32 R4, RZ, RZ, R8 ;  /* 0x000000ffff047224 */ /* 0x002fe400078e0008 */
[----:B------:R-:W-:Y:S01]  /*74de0*/  IMAD.MOV.U32 R3, RZ, RZ, R9 ;  /* 0x000000ffff037224 */ /* 0x000fe200078e0009 */
[----:B------:R-:W-:Y:S04]  /*74df0*/  STL.64 [R1+0xa8], R10 ;  /* 0x0000a80a01007387 */ /* 0x000fe80000100a00 */
[----:B------:R-:W0:Y:S04]  /*74e00*/  LDSM.16.M88.4 R8, [R61+0x5000] ;  /* 0x005000003d08783b */ /* 0x000e280000000200 */
        /* <DEDUP_REMOVED lines=26> */
[----:B------:R-:W-:Y:S04]  /*74fb0*/  STL [R1+0x70d4], R58 ;  /* 0x0070d43a01007387 */ /* 0x000fe80000100800 */
[----:B------:R-:W2:Y:S04]  /*74fc0*/  LDSM.16.M88.4 R12, [R61+0xe800] ;  /* 0x00e800003d0c783b */ /* 0x000ea80000000200 */
[----:B0-----:R-:W-:Y:S04]  /*74fd0*/  STL.64 [R1], R8 ;  /* 0x0000000801007387 */ /* 0x001fe80000100a00 */
[----:B------:R-:W-:Y:S04]  /*74fe0*/  STL.64 [R1+0x8], R10 ;  /* 0x0000080a01007387 */ /* 0x000fe80000100a00 */
[----:B------:R-:W-:Y:S04]  /*74ff0*/  STL [R1+0x70d0], R59 ;  /* 0x0070d03b01007387 */ /* 0x000fe80000100800 */
[----:B------:R0:W-:Y:S04]  /*75000*/  STL.64 [R1+0x7530], R54 ;  /* 0x0075303601007387 */ /* 0x0001e80000100a00 */
[----:B------:R-:W-:Y:S04]  /*75010*/  STL.64 [R1+0x7528], R52 ;  /* 0x0075283401007387 */ /* 0x000fe80000100a00 */
[----:B------:R-:W-:Y:S04]  /*75020*/  STL [R1+0x7014], R50 ;  /* 0x0070143201007387 */ /* 0x000fe80000100800 */
[----:B------:R-:W-:Y:S01]  /*75030*/  STL [R1+0x7010], R51 ;  /* 0x0070103301007387 */ /* 0x000fe20000100800 */
[----:B0-----:R-:W-:-:S03]  /*75040*/  IMAD.MOV.U32 R55, RZ, RZ, R4 ;  /* 0x000000ffff377224 */ /* 0x001fc600078e0004 */
[----:B------:R-:W-:Y:S04]  /*75050*/  STL.64 [R1+0x7520], R38 ;  /* 0x0075202601007387 */ /* 0x000fe80000100a00 */
[----:B------:R0:W-:Y:S04]  /*75060*/  STL.64 [R1+0x7518], R36 ;  /* 0x0075182401007387 */ /* 0x0001e80000100a00 */
[----:B------:R-:W3:Y:S04]  /*75070*/  LDSM.16.M88.4 R8, [R61+0xf000] ;  /* 0x00f000003d08783b */ /* 0x000ee80000000200 */
[----:B------:R-:W2:Y:S04]  /*75080*/  LDSM.16.M88.4 R4, [R61+0xf800] ;  /* 0x00f800003d04783b */ /* 0x000ea80000000200 */
[----:B0-----:R-:W4:Y:S04]  /*75090*/  LDL.64 R36, [R1+0x110] ;  /* 0x0001100001247983 */ /* 0x001f280000100a00 */
[----:B------:R-:W-:Y:S04]  /*750a0*/  STL [R1+0x6fe4], R34 ;  /* 0x006fe42201007387 */ /* 0x000fe80000100800 */
[----:B------:R-:W-:Y:S04]  /*750b0*/  STL [R1+0x6fe0], R35 ;  /* 0x006fe02301007387 */ /* 0x000fe80000100800 */
[----:B------:R0:W-:Y:S04]  /*750c0*/  STL.64 [R1+0x7538], R32 ;  /* 0x0075382001007387 */ /* 0x0001e80000100a00 */
[----:B0-----:R-:W4:Y:S04]  /*750d0*/  LDL.64 R32, [R1+0x120] ;  /* 0x0001200001207983 */ /* 0x001f280000100a00 */
[----:B------:R-:W-:Y:S04]  /*750e0*/  STL.64 [R1+0x7548], R30 ;  /* 0x0075481e01007387 */ /* 0x000fe80000100a00 */
[----:B------:R0:W-:Y:S04]  /*750f0*/  STL.64 [R1+0x7540], R28 ;  /* 0x0075401c01007387 */ /* 0x0001e80000100a00 */
[----:B0-----:R-:W4:Y:S04]  /*75100*/  LDL.LU.64 R28, [R1+0x920] ;  /* 0x00092000011c7983 */ /* 0x001f280000300a00 */
[----:B------:R-:W4:Y:S04]  /*75110*/  LDL.LU.64 R30, [R1+0x928] ;  /* 0x00092800011e7983 */ /* 0x000f280000300a00 */
[----:B------:R-:W-:Y:S04]  /*75120*/  STL [R1+0x7510], R24 ;  /* 0x0075101801007387 */ /* 0x000fe80000100800 */
[----:B------:R0:W-:Y:S04]  /*75130*/  STL [R1+0x750c], R25 ;  /* 0x00750c1901007387 */ /* 0x0001e80000100800 */
[----:B------:R-:W-:Y:S04]  /*75140*/  STL [R1+0x6fdc], R26 ;  /* 0x006fdc1a01007387 */ /* 0x000fe80000100800 */
[----:B------:R-:W-:Y:S04]  /*75150*/  STL [R1+0x6fd8], R27 ;  /* 0x006fd81b01007387 */ /* 0x000fe80000100800 */
[----:B0-----:R-:W4:Y:S04]  /*75160*/  LDL.64 R24, [R1+0x130] ;  /* 0x0001300001187983 */ /* 0x001f280000100a00 */
[----:B------:R-:W-:Y:S04]  /*75170*/  STL [R1+0x7514], R20 ;  /* 0x0075141401007387 */ /* 0x000fe80000100800 */
[----:B------:R0:W-:Y:S04]  /*75180*/  STL [R1+0x7508], R21 ;  /* 0x0075081501007387 */ /* 0x0001e80000100800 */
[----:B------:R-:W-:Y:S04]  /*75190*/  STL [R1+0x6ffc], R22 ;  /* 0x006ffc1601007387 */ /* 0x000fe80000100800 */
[----:B------:R1:W-:Y:S04]  /*751a0*/  STL [R1+0x6ff8], R23 ;  /* 0x006ff81701007387 */ /* 0x0003e80000100800 */
[----:B0-----:R-:W4:Y:S04]  /*751b0*/  LDL.LU.64 R20, [R1+0x930] ;  /* 0x0009300001147983 */ /* 0x001f280000300a00 */
[----:B-1----:R-:W4:Y:S04]  /*751c0*/  LDL.LU.64 R22, [R1+0x938] ;  /* 0x0009380001167983 */ /* 0x002f280000300a00 */
[----:B------:R-:W-:Y:S04]  /*751d0*/  STL [R1+0x7504], R16 ;  /* 0x0075041001007387 */ /* 0x000fe80000100800 */
[----:B------:R-:W-:Y:S04]  /*751e0*/  STL [R1+0x7500], R17 ;  /* 0x0075001101007387 */ /* 0x000fe80000100800 */
[----:B------:R-:W-:Y:S04]  /*751f0*/  STL [R1+0x6fb4], R18 ;  /* 0x006fb41201007387 */ /* 0x000fe80000100800 */
[----:B------:R-:W-:Y:S04]  /*75200*/  STL [R1+0x6fb0], R19 ;  /* 0x006fb01301007387 */ /* 0x000fe80000100800 */
[----:B--2---:R-:W-:Y:S04]  /*75210*/  STL [R1+0x70b8], R14 ;  /* 0x0070b80e01007387 */ /* 0x004fe80000100800 */
[----:B------:R-:W-:Y:S04]  /*75220*/  STL [R1+0x70b4], R15 ;  /* 0x0070b40f01007387 */ /* 0x000fe80000100800 */
[----:B---3--:R-:W-:Y:S04]  /*75230*/  STL [R1+0x70dc], R10 ;  /* 0x0070dc0a01007387 */ /* 0x008fe80000100800 */
[----:B------:R-:W-:Y:S04]  /*75240*/  STL [R1+0x70d8], R11 ;  /* 0x0070d80b01007387 */ /* 0x000fe80000100800 */
[----:B------:R-:W-:Y:S04]  /*75250*/  STL [R1+0x706c], R6 ;  /* 0x00706c0601007387 */ /* 0x000fe80000100800 */
[----:B------:R-:W-:Y:S04]  /*75260*/  STL [R1+0x7068], R7 ;  /* 0x0070680701007387 */ /* 0x000fe80000100800 */
[----:B------:R-:W-:Y:S04]  /*75270*/  STL.64 [R1+0x7550], R4 ;  /* 0x0075500401007387 */ /* 0x000fe80000100a00 */
[----:B------:R-:W-:Y:S04]  /*75280*/  STL [R1+0x6ad0], R61 ;  /* 0x006ad03d01007387 */ /* 0x000fe80000100800 */
[----:B------:R4:W-:Y:S04]  /*75290*/  STL.64 [R1+0x74e8], R46 ;  /* 0x0074e82e01007387 */ /* 0x0009e80000100a00 */
[----:B------:R-:W-:Y:S04]  /*752a0*/  STL.64 [R1+0x74e0], R44 ;  /* 0x0074e02c01007387 */ /* 0x000fe80000100a00 */
[----:B------:R-:W-:Y:S01]  /*752b0*/  STL [R1+0x7238], R60 ;  /* 0x0072383c01007387 */ /* 0x000fe20000100800 */
[----:B----4-:R-:W-:-:S02]  /*752c0*/  IMAD.MOV.U32 R47, RZ, RZ, R24 ;  /* 0x000000ffff2f7224 */ /* 0x010fc400078e0018 */
[----:B------:R-:W-:Y:S01]  /*752d0*/  IMAD.MOV.U32 R46, RZ, RZ, R25 ;  /* 0x000000ffff2e7224 */ /* 0x000fe200078e0019 */
[C---:B------:R-:W-:Y:S11]  /*752e0*/  HMMA.16816.F32 R4, R40.reuse, R24, R20 ;  /* 0x000000182804723c */ /* 0x040ff60000001814 */
[----:B------:R-:W-:Y:S11]  /*752f0*/  @!UPT UIADD3 URZ, URZ, URZ, URZ ;  /* 0x0000003f3f3ff290 */ /* 0x000ff6000fffe03f */
[----:B------:R-:W-:Y:S01]  /*75300*/  @!UPT UIADD3 URZ, URZ, URZ, URZ ;  /* 0x0000003f3f3ff290 */ /* 0x000fe2000fffe03f */
[----:B------:R0:W-:Y:S04]  /*75310*/  STL.64 [R1+0x930], R4 ;  /* 0x0009300401007387 */ /* 0x0001e80000100a00 */
[----:B------:R-:W-:Y:S04]  /*75320*/  STL.64 [R1+0x938], R6 ;  /* 0x0009380601007387 */ /* 0x000fe80000100a00 */
[----:B------:R-:W2:Y:S04]  /*75330*/  LDL.LU.64 R24, [R1+0x910] ;  /* 0x0009100001187983 */ /* 0x000ea80000300a00 */
[----:B------:R-:W2:Y:S01]  /*75340*/  LDL.LU.64 R26, [R1+0x918] ;  /* 0x00091800011a7983 */ /* 0x000ea20000300a00 */
[----:B------:R-:W-:Y:S01]  /*75350*/  HMMA.16816.F32 R20, R40, R32, R28 ;  /* 0x000000202814723c */ /* 0x000fe2000000181c */
[----:B------:R-:W-:-:S02]  /*75360*/  IMAD.MOV.U32 R16, RZ, RZ, R32 ;  /* 0x000000ffff107224 */ /* 0x000fc400078e0020 */
[----:B------:R-:W-:Y:S01]  /*75370*/  IMAD.MOV.U32 R17, RZ, RZ, R33 ;  /* 0x000000ffff117224 */ /* 0x000fe200078e0021 */
[----:B0-----:R-:W3:Y:S01]  /*75380*/  LDL.64 R4, [R1+0x100] ;  /* 0x0001000001047983 */ /* 0x001ee20000100a00 */
[----:B------:R-:W-:-:S03]  /*75390*/  IMAD.MOV.U32 R18, RZ, RZ, R37 ;  /* 0x000000ffff127224 */ /* 0x000fc600078e0025 */
[----:B------:R-:W4:Y:S11]  /*753a0*/  LDL.64 R32, [R1+0xe0] ;  /* 0x0000e00001207983 */ /* 0x000f360000100a00 */
[----:B------:R-:W-:Y:S05]  /*753b0*/  @!UPT UIADD3 URZ, URZ, URZ, URZ ;  /* 0x0000003f3f3ff290 */ /* 0x000fea000fffe03f */
[----:B------:R-:W-:Y:S02]  /*753c0*/  IMAD.MOV.U32 R58, RZ, RZ, R22 ;  /* 0x000000ffff3a7224 */ /* 0x000fe400078e0016 */
[----:B------:R-:W-:Y:S02]  /*753d0*/  IMAD.MOV.U32 R59, RZ, RZ, R23 ;  /* 0x000000ffff3b7224 */ /* 0x000fe400078e0017 */
[----:B------:R-:W-:Y:S02]  /*753e0*/  IMAD.MOV.U32 R11, RZ, RZ, R21 ;  /* 0x000000ffff0b7224 */ /* 0x000fe400078e0015 */
[----:B------:R-:W-:Y:S02]  /*753f0*/  IMAD.MOV.U32 R10, RZ, RZ, R20 ;  /* 0x000000ffff0a7224 */ /* 0x000fe400078e0014 */
[----:B------:R-:W3:Y:S04]  /*75400*/  LDL.64 R20, [R1+0xf0] ;  /* 0x0000f00001147983 */ /* 0x000ee80000100a00 */
[----:B------:R-:W-:Y:S04]  /*75410*/  STL.64 [R1+0x7560], R58 ;  /* 0x0075603a01007387 */ /* 0x000fe80000100a00 */
[----:B------:R-:W-:Y:S04]  /*75420*/  STL.64 [R1+0x7558], R56 ;  /* 0x0075583801007387 */ /* 0x000fe80000100a00 */
[----:B------:R-:W-:Y:S04]  /*75430*/  STL [R1+0x72b8], R11 ;  /* 0x0072b80b01007387 */ /* 0x000fe80000100800 */
[----:B------:R-:W-:Y:S04]  /*75440*/  STL [R1+0x72b4], R10 ;  /* 0x0072b40a01007387 */ /* 0x000fe80000100800 */
[----:B------:R-:W-:Y:S01]  /*75450*/  STL.64 [R1+0x7580], R8 ;  /* 0x0075800801007387 */ /* 0x000fe20000100a00 */
[----:B--2---:R-:W-:Y:S07]  /*75460*/  HMMA.16816.F32 R24, R40, R36, R24 ;  /* 0x000000242818723c */ /* 0x004fee0000001818 */
[----:B------:R-:W-:-:S02]  /*75470*/  IMAD.MOV.U32 R36, RZ, RZ, R55 ;  /* 0x000000ffff247224 */ /* 0x000fc400078e0037 */
[----:B------:R-:W-:Y:S11]  /*75480*/  IMAD.MOV.U32 R37, RZ, RZ, R3 ;  /* 0x000000ffff257224 */ /* 0x000ff600078e0003 */
[----:B------:R-:W-:Y:S03]  /*75490*/  @!UPT UIADD3 URZ, URZ, URZ, URZ ;  /* 0x0000003f3f3ff290 */ /* 0x000fe6000fffe03f */
[----:B------:R-:W-:Y:S01]  /*754a0*/  STL.64 [R1+0x910], R24 ;  /* 0x0009101801007387 */ /* 0x000fe20000100a00 */
[----:B------:R-:W-:-:S03]  /*754b0*/  IMAD.MOV.U32 R14, RZ, RZ, R26 ;  /* 0x000000ffff0e7224 */ /* 0x000fc600078e001a */
[----:B------:R-:W-:Y:S01]  /*754c0*/  STL [R1+0x75a0], R18 ;  /* 0x0075a01201007387 */ /* 0x000fe20000100800 */
[----:B------:R-:W-:-:S03]  /*754d0*/  IMAD.MOV.U32 R15, RZ, RZ, R27 ;  /* 0x000000ffff0f7224 */ /* 0x000fc600078e001b */
[----:B------:R0:W-:Y:S04]  /*754e0*/  STL.64 [R1+0x7598], R16 ;  /* 0x0075981001007387 */ /* 0x0001e80000100a00 */
[----:B0-----:R-:W2:Y:S04]  /*754f0*/  LDL.64 R16, [R1+0xd0] ;  /* 0x0000d00001107983 */ /* 0x001ea80000100a00 */
[----:B------:R-:W2:Y:S04]  /*75500*/  LDL.LU.64 R24, [R1+0x8f0] ;  /* 0x0008f00001187983 */ /* 0x000ea80000300a00 */
[----:B------:R-:W2:Y:S04]  /*75510*/  LDL.LU.64 R26, [R1+0x8f8] ;  /* 0x0008f800011a7983 */ /* 0x000ea80000300a00 */
[----:B------:R-:W4:Y:S04]  /*75520*/  LDL.LU.64 R28, [R1+0x8e0] ;  /* 0x0008e000011c7983 */ /* 0x000f280000300a00 */
[----:B------:R-:W4:Y:S04]  /*75530*/  LDL.LU.64 R30, [R1+0x8e8] ;  /* 0x0008e800011e7983 */ /* 0x000f280000300a00 */
[----:B------:R-:W2:Y:S04]  /*75540*/  LDL.64 R8, [R1+0xc0] ;  /* 0x0000c00001087983 */ /* 0x000ea80000100a00 */
[----:B------:R0:W-:Y:S04]  /*75550*/  STL.64 [R1+0x7588], R36 ;  /* 0x0075882401007387 */ /* 0x0001e80000100a00 */
[----:B0-----:R-:W2:Y:S04]  /*75560*/  LDL.LU.64 R36, [R1+0x900] ;  /* 0x0009000001247983 */ /* 0x001ea80000300a00 */
[----:B------:R-:W2:Y:S01]  /*75570*/  LDL.LU.64 R38, [R1+0x908] ;  /* 0x0009080001267983 */ /* 0x000ea20000300a00 */
[----:B------:R-:W-:-:S02]  /*75580*/  IMAD.MOV.U32 R56, RZ, RZ, R2 ;  /* 0x000000ffff387224 */ /* 0x000fc400078e0002 */
[----:B------:R-:W-:-:S05]  /*75590*/  IMAD.MOV.U32 R57, RZ, RZ, R0 ;  /* 0x000000ffff397224 */ /* 0x000fca00078e0000 */
[----:B------:R-:W-:Y:S04]  /*755a0*/  STL.64 [R1+0x7590], R56 ;  /* 0x0075903801007387 */ /* 0x000fe80000100a00 */
[----:B------:R-:W4:Y:S04]  /*755b0*/  LDL.64 R52, [R1+0x90] ;  /* 0x0000900001347983 */ /* 0x000f280000100a00 */
[----:B------:R-:W-:Y:S04]  /*755c0*/  STL [R1+0x72c4], R15 ;  /* 0x0072c40f01007387 */ /* 0x000fe80000100800 */
[----:B------:R-:W-:Y:S01]  /*755d0*/  STL [R1+0x72c0], R14 ;  /* 0x0072c00e01007387 */ /* 0x000fe20000100800 */
[----:B---3--:R-:W-:-:S02]  /*755e0*/  IMAD.MOV.U32 R51, RZ, RZ, R4 ;  /* 0x000000ffff337224 */ /* 0x008fc400078e0004 */
[----:B------:R-:W-:Y:S01]  /*755f0*/  IMAD.MOV.U32 R50, RZ, RZ, R5 ;  /* 0x000000ffff327224 */ /* 0x000fe200078e0005 */
[C---:B--2---:R-:W-:Y:S08]  /*75600*/  HMMA.16816.F32 R36, R40.reuse, R4, R36 ;  /* 0x000000042824723c */ /* 0x044ff00000001824 */
[C---:B----4-:R-:W-:Y:S11]  /*75610*/  HMMA.16816.F32 R28, R40.reuse, R32, R28 ;  /* 0x00000020281c723c */ /* 0x050ff6000000181c */
[----:B------:R-:W-:Y:S04]  /*75620*/  @!UPT UIADD3 URZ, URZ, URZ, URZ ;  /* 0x0000003f3f3ff290 */ /* 0x000fe8000fffe03f */
[----:B------:R-:W-:Y:S04]  /*75630*/  STL.64 [R1+0x900], R36 ;  /* 0x0009002401007387 */ /* 0x000fe80000100a00 */
[----:B------:R0:W-:Y:S04]  /*75640*/  STL.64 [R1+0x908], R38 ;  /* 0x0009082601007387 */ /* 0x0001e80000100a00 */
[----:B------:R-:W2:Y:S04]  /*75650*/  LDL.LU.64 R4, [R1+0x8d0] ;  /* 0x0008d00001047983 */ /* 0x000ea80000300a00 */
[----:B------:R-:W2:Y:S01]  /*75660*/  LDL.LU.64 R6, [R1+0x8d8] ;  /* 0x0008d80001067983 */ /* 0x000ea20000300a00 */
[----:B0-----:R-:W-:Y:S03]  /*75670*/  HMMA.16816.F32 R36, R40, R20, R24 ;  /* 0x000000142824723c */ /* 0x001fe60000001818 */
[----:B------:R-:W-:Y:S04]  /*75680*/  STL.64 [R1+0x7570], R50 ;  /* 0x0075703201007387 */ /* 0x000fe80000100a00 */
[----:B------:R-:W-:Y:S11]  /*75690*/  STL.64 [R1+0x7568], R48 ;  /* 0x0075683001007387 */ /* 0x000ff60000100a00 */
[----:B------:R-:W-:Y:S05]  /*756a0*/  @!UPT UIADD3 URZ, URZ, URZ, URZ ;  /* 0x0000003f3f3ff290 */ /* 0x000fea000fffe03f */
[----:B------:R0:W-:Y:S04]  /*756b0*/  STL.64 [R1+0x8f0], R36 ;  /* 0x0008f02401007387 */ /* 0x0001e80000100a00 */
[----:B------:R1:W-:Y:S04]  /*756c0*/  STL.64 [R1+0x8f8], R38 ;  /* 0x0008f82601007387 */ /* 0x0003e80000100a00 */
[----:B------:R3:W-:Y:S04]  /*756d0*/  STL.64 [R1+0x8e0], R28 ;  /* 0x0008e01c01007387 */ /* 0x0007e80000100a00 */
[----:B------:R-:W-:Y:S04]  /*756e0*/  STL.64 [R1+0x8e8], R30 ;  /* 0x0008e81e01007387 */ /* 0x000fe80000100a00 */
[----:B------:R-:W4:Y:S04]  /*756f0*/  LDL.LU.64 R56, [R1+0x8c0] ;  /* 0x0008c00001387983 */ /* 0x000f280000300a00 */
[----:B------:R-:W4:Y:S01]  /*75700*/  LDL.LU.64 R58, [R1+0x8c8] ;  /* 0x0008c800013a7983 */ /* 0x000f220000300a00 */
[----:B------:R-:W-:-:S02]  /*75710*/  IMAD.MOV.U32 R25, RZ, RZ, R20 ;  /* 0x000000ffff197224 */ /* 0x000fc400078e0014 */
[----:B------:R-:W-:Y:S01]  /*75720*/  IMAD.MOV.U32 R20, RZ, RZ, R32 ;  /* 0x000000ffff147224 */ /* 0x000fe200078e0020 */
[----:B0-----:R-:W4:Y:S01]  /*75730*/  LDL.LU.64 R36, [R1+0x8b0] ;  /* 0x0008b00001247983 */ /* 0x001f220000300a00 */
[----:B------:R-:W-:-:S03]  /*75740*/  IMAD.MOV.U32 R24, RZ, RZ, R33 ;  /* 0x000000ffff187224 */ /* 0x000fc600078e0021 */
[----:B-1----:R-:W4:Y:S04]  /*75750*/  LDL.LU.64 R38, [R1+0x8b8] ;  /* 0x0008b80001267983 */ /* 0x002f280000300a00 */
[----:B------:R-:W4:Y:S04]  /*75760*/  LDL.LU.64 R48, [R1+0x8a0] ;  /* 0x0008a00001307983 */ /* 0x000f280000300a00 */
[----:B------:R-:W4:Y:S01]  /*75770*/  LDL.LU.64 R50, [R1+0x8a8] ;  /* 0x0008a80001327983 */ /* 0x000f220000300a00 */
[----:B------:R-:W-:-:S03]  /*75780*/  IMAD.MOV.U32 R45, RZ, RZ, R16 ;  /* 0x000000ffff2d7224 */ /* 0x000fc600078e0010 */
[----:B---3--:R-:W3:Y:S01]  /*75790*/  LDL.64 R28, [R1+0x70] ;  /* 0x00007000011c7983 */ /* 0x008ee20000100a00 */
[----:B------:R-:W-:-:S03]  /*757a0*/  IMAD.MOV.U32 R44, RZ, RZ, R17 ;  /* 0x000000ffff2c7224 */ /* 0x000fc600078e0011 */
[----:B------:R-:W3:Y:S04]  /*757b0*/  LDL.64 R32, [R1+0x60] ;  /* 0x0000600001207983 */ /* 0x000ee80000100a00 */
[----:B------:R0:W-:Y:S04]  /*757c0*/  STL.64 [R1+0x7578], R20 ;  /* 0x0075781401007387 */ /* 0x0001e80000100a00 */
[----:B0-----:R-:W3:Y:S04]  /*757d0*/  LDL.64 R20, [R1+0x80] ;  /* 0x0000800001147983 */ /* 0x001ee80000100a00 */
[----:B------:R-:W3:Y:S01]  /*757e0*/  LDL.LU R18, [R1+0x75a0] ;  /* 0x0075a00001127983 */ /* 0x000ee20000300800 */
[----:B--2---:R-:W-:Y:S03]  /*757f0*/  HMMA.16816.F32 R4, R40, R16, R4 ;  /* 0x000000102804723c */ /* 0x004fe60000001804 */
[----:B------:R-:W2:Y:S11]  /*75800*/  LDL.LU.64 R16, [R1+0x7598] ;  /* 0x0075980001107983 */ /* 0x000eb60000300a00 */
[----:B------:R-:W-:Y:S09]  /*75810*/  @!UPT UIADD3 URZ, URZ, URZ, URZ ;  /* 0x0000003f3f3ff290 */ /* 0x000ff2000fffe03f */
[----:B------:R0:W-:Y:S01]  /*75820*/  STL.64 [R1+0x8d0], R4 ;  /* 0x0008d00401007387 */ /* 0x0001e20000100a00 */
[----:B------:R-:W-:-:S03]  /*75830*/  IMAD.MOV.U32 R19, RZ, RZ, R7 ;  /* 0x000000ffff137224 */ /* 0x000fc600078e0007 */
[----:B------:R1:W-:Y:S04]  /*75840*/  STL [R1+0x8d8], R6 ;  /* 0x0008d80601007387 */ /* 0x0003e80000100800 */
[----:B0-----:R-:W2:Y:S04]  /*75850*/  LDL.LU.64 R4, [R1+0x890] ;  /* 0x0008900001047983 */ /* 0x001ea80000300a00 */
[----:B-1----:R-:W2:Y:S01]  /*75860*/  LDL.LU.64 R6, [R1+0x898] ;  /* 0x0008980001067983 */ /* 0x002ea20000300a00 */
[----:B----4-:R-:W-:Y:S03]  /*75870*/  HMMA.16816.F32 R56, R40, R8, R56 ;  /* 0x000000082838723c */ /* 0x010fe60000001838 */
[----:B------:R-:W-:Y:S11]  /*75880*/  STL [R1+0x70b0], R19 ;  /* 0x0070b01301007387 */ /* 0x000ff60000100800 */
[----:B------:R-:W-:Y:S09]  /*75890*/  @!UPT UIADD3 URZ, URZ, URZ, URZ ;  /* 0x0000003f3f3ff290 */ /* 0x000ff2000fffe03f */
[----:B------:R0:W-:Y:S04]  /*758a0*/  STL.64 [R1+0x8c0], R56 ;  /* 0x0008c03801007387 */ /* 0x0001e80000100a00 */
[----:B------:R1:W-:Y:S04]  /*758b0*/  STL.64 [R1+0x8c8], R58 ;  /* 0x0008c83a01007387 */ /* 0x0003e80000100a00 */
[----:B0-----:R-:W1:Y:S01]  /*758c0*/  LDL.LU.64 R56, [R1+0x7590] ;  /* 0x0075900001387983 */ /* 0x001e620000300a00 */
[----:B------:R-:W-:-:S03]  /*758d0*/  IMAD.MOV.U32 R15, RZ, RZ, R9 ;  /* 0x000000ffff0f7224 */ /* 0x000fc600078e0009 */
[----:B------:R-:W3:Y:S04]  /*758e0*/  LDL.LU.64 R8, [R1+0x880] ;  /* 0x0008800001087983 */ /* 0x000ee80000300a00 */
[----:B------:R-:W3:Y:S01]  /*758f0*/  LDL.LU.64 R10, [R1+0x888] ;  /* 0x00088800010a7983 */ /* 0x000ee20000300a00 */
[C---:B-1----:R-:W-:Y:S03]  /*75900*/  HMMA.16816.F32 R56, R40.reuse, R56, R36 ;  /* 0x000000382838723c */ /* 0x042fe60000001824 */
[----:B------:R-:W4:Y:S05]  /*75910*/  LDL.LU.64 R36, [R1+0x7588] ;  /* 0x0075880001247983 */ /* 0x000f2a0000300a00 */
[C---:B--2---:R-:W-:Y:S11]  /*75920*/  HMMA.16816.F32 R4, R40.reuse, R52, R4 ;  /* 0x000000342804723c */ /* 0x044ff60000001804 */
[----:B------:R-:W-:Y:S05]  /*75930*/  @!UPT UIADD3 URZ, URZ, URZ, URZ ;  /* 0x0000003f3f3ff290 */ /* 0x000fea000fffe03f */
[----:B------:R-:W-:Y:S01]  /*75940*/  IMAD.MOV.U32 R19, RZ, RZ, R59 ;  /* 0x000000ffff137224 */ /* 0x000fe200078e003b */
[----:B------:R0:W-:Y:S04]  /*75950*/  STL.64 [R1+0x8b0], R56 ;  /* 0x0008b03801007387 */ /* 0x0001e80000100a00 */
[----:B------:R-:W-:Y:S04]  /*75960*/  STL [R1+0x8b8], R58 ;  /* 0x0008b83a01007387 */ /* 0x000fe80000100800 */
[----:B0-----:R-:W2:Y:S04]  /*75970*/  LDL.64 R56, [R1+0x50] ;  /* 0x0000500001387983 */ /* 0x001ea80000100a00 */
[----:B------:R-:W-:Y:S01]  /*75980*/  STL [R1+0x7488], R19 ;  /* 0x0074881301007387 */ /* 0x000fe20000100800 */
[C---:B----4-:R-:W-:Y:S03]  /*75990*/  HMMA.16816.F32 R36, R40.reuse, R36, R48 ;  /* 0x000000242824723c */ /* 0x050fe60000001830 */
[----:B------:R-:W4:Y:S04]  /*759a0*/  LDL.LU.64 R48, [R1+0x870] ;  /* 0x0008700001307983 */ /* 0x000f280000300a00 */
[----:B------:R-:W4:Y:S11]  /*759b0*/  LDL.LU.64 R50, [R1+0x878] ;  /* 0x0008780001327983 */ /* 0x000f360000300a00 */
[----:B------:R-:W-:Y:S05]  /*759c0*/  @!UPT UIADD3 URZ, URZ, URZ, URZ ;  /* 0x0000003f3f3ff290 */ /* 0x000fea000fffe03f */
[----:B------:R0:W-:Y:S04]  /*759d0*/  STL.64 [R1+0x8a0], R36 ;  /* 0x0008a02401007387 */ /* 0x0001e80000100a00 */
[----:B------:R-:W-:Y:S04]  /*759e0*/  STL.64 [R1+0x8a8], R38 ;  /* 0x0008a82601007387 */ /* 0x000fe80000100a00 */
[----:B0-----:R-:W2:Y:S04]  /*759f0*/  LDL.64 R36, [R1+0x40] ;  /* 0x0000400001247983 */ /* 0x001ea80000100a00 */
[----:B------:R0:W-:Y:S04]  /*75a00*/  STL.64 [R1+0x890], R4 ;  /* 0x0008900401007387 */ /* 0x0001e80000100a00 */
[----:B------:R1:W-:Y:S04]  /*75a10*/  STL.64 [R1+0x898], R6 ;  /* 0x0008980601007387 */ /* 0x0003e80000100a00 */
[----:B0-----:R-:W2:Y:S04]  /*75a20*/  LDL.LU.64 R4, [R1+0x860] ;  /* 0x0008600001047983 */ /* 0x001ea80000300a00 */
[----:B-1----:R-:W2:Y:S01]  /*75a30*/  LDL.LU.64 R6, [R1+0x868] ;  /* 0x0008680001067983 */ /* 0x002ea20000300a00 */
[----:B---3--:R-:W-:Y:S01]  /*75a40*/  HMMA.16816.F32 R8, R40, R20, R8 ;  /* 0x000000142808723c */ /* 0x008fe20000001808 */
[----:B------:R-:W-:-:S02]  /*75a50*/  IMAD.MOV.U32 R2, RZ, RZ, R52 ;  /* 0x000000ffff027224 */ /* 0x000fc400078e0034 */
[----:B------:R-:W-:Y:S02]  /*75a60*/  IMAD.MOV.U32 R0, RZ, RZ, R53 ;  /* 0x000000ffff007224 */ /* 0x000fe400078e0035 */
[----:B------:R-:W3:Y:S04]  /*75a70*/  LDL.64 R52, [R1+0x30] ;  /* 0x0000300001347983 */ /* 0x000ee80000100a00 */
[----:B------:R-:W-:Y:S04]  /*75a80*/  STL [R1+0x7490], R2 ;  /* 0x0074900201007387 */ /* 0x000fe80000100800 */
[----:B------:R-:W-:Y:S01]  /*75a90*/  STL [R1+0x748c], R0 ;  /* 0x00748c0001007387 */ /* 0x000fe20000100800 */
[----:B------:R-:W-:-:S09]  /*75aa0*/  IMAD.MOV.U32 R60, RZ, RZ, R29 ;  /* 0x000000ffff3c7224 */ /* 0x000fd200078e001d */
[----:B------:R0:W-:Y:S04]  /*75ab0*/  STL.64 [R1+0x880], R8 ;  /* 0x0008800801007387 */ /* 0x0001e80000100a00 */
[----:B------:R1:W-:Y:S01]  /*75ac0*/  STL.64 [R1+0x888], R10 ;  /* 0x0008880a01007387 */ /* 0x0003e20000100a00 */
[----:B------:R-:W-:-:S03]  /*75ad0*/  IMAD.MOV.U32 R61, RZ, RZ, R28 ;  /* 0x000000ffff3d7224 */ /* 0x000fc600078e001c */
[----:B0-----:R-:W3:Y:S01]  /*75ae0*/  LDL.LU.64 R8, [R1+0x7580] ;  /* 0x0075800001087983 */ /* 0x001ee20000300a00 */
[----:B-1----:R-:W-:Y:S02]  /*75af0*/  IMAD.MOV.U32 R10, RZ, RZ, R21 ;  /* 0x000000ffff0a7224 */ /* 0x002fe400078e0015 */
[----:B------:R-:W-:Y:S02]  /*75b00*/  IMAD.MOV.U32 R11, RZ, RZ, R20 ;  /* 0x000000ffff0b7224 */ /* 0x000fe400078e0014 */
[----:B------:R-:W3:Y:S04]  /*75b10*/  LDL.LU.64 R20, [R1+0x850] ;  /* 0x0008500001147983 */ /* 0x000ee80000300a00 */
[----:B------:R-:W3:Y:S04]  /*75b20*/  LDL.LU.64 R22, [R1+0x858] ;  /* 0x0008580001167983 */ /* 0x000ee80000300a00 */
[----:B------:R-:W-:Y:S04]  /*75b30*/  STL [R1+0x7498], R10 ;  /* 0x0074980a01007387 */ /* 0x000fe80000100800 */
[----:B------:R-:W-:Y:S01]  /*75b40*/  STL [R1+0x7494], R11 ;  /* 0x0074940b01007387 */ /* 0x000fe20000100800 */
[C---:B----4-:R-:W-:Y:S11]  /*75b50*/  HMMA.16816.F32 R48, R40.reuse, R28, R48 ;  /* 0x0000001c2830723c */ /* 0x050ff60000001830 */
[----:B------:R-:W-:Y:S11]  /*75b60*/  @!UPT UIADD3 URZ, URZ, URZ, URZ ;  /* 0x0000003f3f3ff290 */ /* 0x000ff6000fffe03f */
[----:B------:R-:W-:Y:S01]  /*75b70*/  @!UPT UIADD3 URZ, URZ, URZ, URZ ;  /* 0x0000003f3f3ff290 */ /* 0x000fe2000fffe03f */
[----:B------:R0:W-:Y:S04]  /*75b80*/  STL.64 [R1+0x870], R48 ;  /* 0x0008703001007387 */ /* 0x0001e80000100a00 */
[----:B------:R1:W-:Y:S04]  /*75b90*/  STL.64 [R1+0x878], R50 ;  /* 0x0008783201007387 */ /* 0x0003e80000100a00 */
[----:B0-----:R-:W4:Y:S04]  /*75ba0*/  LDL.LU.64 R48, [R1+0x840] ;  /* 0x0008400001307983 */ /* 0x001f280000300a00 */
[----:B-1----:R-:W4:Y:S01]  /*75bb0*/  LDL.LU.64 R50, [R1+0x848] ;  /* 0x0008480001327983 */ /* 0x002f220000300a00 */
[C---:B--2---:R-:W-:Y:S03]  /*75bc0*/  HMMA.16816.F32 R4, R40.reuse, R32, R4 ;  /* 0x000000202804723c */ /* 0x044fe60000001804 */
[----:B------:R-:W-:Y:S04]  /*75bd0*/  STL [R1+0x74a0], R60 ;  /* 0x0074a03c01007387 */ /* 0x000fe80000100800 */
[----:B------:R-:W-:Y:S11]  /*75be0*/  STL [R1+0x749c], R61 ;  /* 0x00749c3d01007387 */ /* 0x000ff60000100800 */
[----:B------:R-:W-:Y:S05]  /*75bf0*/  @!UPT UIADD3 URZ, URZ, URZ, URZ ;  /* 0x0000003f3f3ff290 */ /* 0x000fea000fffe03f */
[----:B------:R0:W-:Y:S04]  /*75c00*/  STL.64 [R1+0x860], R4 ;  /* 0x0008600401007387 */ /* 0x0001e80000100a00 */
[----:B------:R-:W-:Y:S04]  /*75c10*/  STL.64 [R1+0x868], R6 ;  /* 0x0008680601007387 */ /* 0x000fe80000100a00 */
[----:B------:R-:W2:Y:S04]  /*75c20*/  LDL.LU.64 R28, [R1+0x830] ;  /* 0x00083000011c7983 */ /* 0x000ea80000300a00 */
[----:B------:R-:W2:Y:S01]  /*75c30*/  LDL.LU.64 R30, [R1+0x838] ;  /* 0x00083800011e7983 */ /* 0x000ea20000300a00 */
[----:B---3--:R-:W-:Y:S01]  /*75c40*/  HMMA.16816.F32 R20, R40, R56, R20 ;  /* 0x000000382814723c */ /* 0x008fe20000001814 */
[----:B------:R-:W-:-:S02]  /*75c50*/  IMAD.MOV.U32 R2, RZ, RZ, R33 ;  /* 0x000000ffff027224 */ /* 0x000fc400078e0021 */
[----:B0-----:R-:W3:Y:S01]  /*75c60*/  LDL.64 R4, [R1+0x10] ;  /* 0x0000100001047983 */ /* 0x001ee20000100a00 */
[----:B------:R-:W-:Y:S02]  /*75c70*/  IMAD.MOV.U32 R11, RZ, RZ, R32 ;  /* 0x000000ffff0b7224 */ /* 0x000fe400078e0020 */
[----:B------:R-:W-:Y:S01]  /*75c80*/  IMAD.MOV.U32 R19, RZ, RZ, R57 ;  /* 0x000000ffff137224 */ /* 0x000fe200078e0039 */
[----:B------:R-:W3:Y:S01]  /*75c90*/  LDL.64 R32, [R1] ;  /* 0x0000000001207983 */ /* 0x000ee20000100a00 */
[----:B------:R-:W-:-:S03]  /*75ca0*/  IMAD.MOV.U32 R0, RZ, RZ, R56 ;  /* 0x000000ffff007224 */ /* 0x000fc600078e0038 */
[----:B------:R-:W-:Y:S04]  /*75cb0*/  STL [R1+0x74a8], R2 ;  /* 0x0074a80201007387 */ /* 0x000fe80000100800 */
[----:B------:R-:W-:Y:S01]  /*75cc0*/  STL [R1+0x74a4], R11 ;  /* 0x0074a40b01007387 */ /* 0x000fe20000100800 */
[----:B------:R-:W-:-:S07]  /*75cd0*/  IMAD.MOV.U32 R61, RZ, RZ, R36 ;  /* 0x000000ffff3d7224 */ /* 0x000fce00078e0024 */
[----:B------:R0:W-:Y:S04]  /*75ce0*/  STL.64 [R1+0x850], R20 ;  /* 0x0008501401007387 */ /* 0x0001e80000100a00 */
[----:B------:R-:W-:Y:S04]  /*75cf0*/  STL.64 [R1+0x858], R22 ;  /* 0x0008581601007387 */ /* 0x000fe80000100a00 */
[----:B0-----:R-:W3:Y:S04]  /*75d00*/  LDL.LU.64 R20, [R1+0x7578] ;  /* 0x0075780001147983 */ /* 0x001ee80000300a00 */
[----:B------:R-:W-:Y:S04]  /*75d10*/  STL [R1+0x74b0], R19 ;  /* 0x0074b01301007387 */ /* 0x000fe80000100800 */
[----:B------:R-:W-:Y:S01]  /*75d20*/  STL [R1+0x74ac], R0 ;  /* 0x0074ac0001007387 */ /* 0x000fe20000100800 */
[----:B------:R-:W-:-:S02]  /*75d30*/  IMAD.MOV.U32 R10, RZ, RZ, R37 ;  /* 0x000000ffff0a7224 */ /* 0x000fc400078e0025 */
[----:B------:R-:W-:Y:S02]  /*75d40*/  IMAD.MOV.U32 R11, RZ, RZ, R52 ;  /* 0x000000ffff0b7224 */ /* 0x000fe400078e0034 */
[----:B------:R-:W-:Y:S01]  /*75d50*/  IMAD.MOV.U32 R60, RZ, RZ, R53 ;  /* 0x000000ffff3c7224 */ /* 0x000fe200078e0035 */
[C---:B----4-:R-:W-:Y:S11]  /*75d60*/  HMMA.16816.F32 R48, R40.reuse, R36, R48 ;  /* 0x000000242830723c */ /* 0x050ff60000001830 */
[----:B------:R-:W-:Y:S11]  /*75d70*/  @!UPT UIADD3 URZ, URZ, URZ, URZ ;  /* 0x0000003f3f3ff290 */ /* 0x000ff6000fffe03f */
[----:B------:R-:W-:Y:S01]  /*75d80*/  @!UPT UIADD3 URZ, URZ, URZ, URZ ;  /* 0x0000003f3f3ff290 */ /* 0x000fe2000fffe03f */
[----:B------:R0:W-:Y:S04]  /*75d90*/  STL.64 [R1+0x840], R48 ;  /* 0x0008403001007387 */ /* 0x0001e80000100a00 */
[----:B------:R1:W-:Y:S04]  /*75da0*/  STL.64 [R1+0x848], R50 ;  /* 0x0008483201007387 */ /* 0x0003e80000100a00 */
[----:B0-----:R-:W4:Y:S04]  /*75db0*/  LDL.LU.64 R48, [R1+0x820] ;  /* 0x0008200001307983 */ /* 0x001f280000300a00 */
[----:B-1----:R-:W4:Y:S01]  /*75dc0*/  LDL.LU.64 R50, [R1+0x828] ;  /* 0x0008280001327983 */ /* 0x002f220000300a00 */
[----:B--2---:R-:W-:Y:S03]  /*75dd0*/  HMMA.16816.F32 R28, R40, R52, R28 ;  /* 0x00000034281c723c */ /* 0x004fe6000000181c */
[----:B------:R-:W-:Y:S11]  /*75de0*/  STL [R1+0x74b4], R61 ;  /* 0x0074b43d01007387 */ /* 0x000ff60000100800 */
[----:B------:R-:W-:Y:S09]  /*75df0*/  @!UPT UIADD3 URZ, URZ, URZ, URZ ;  /* 0x0000003f3f3ff290 */ /* 0x000ff2000fffe03f */
[----:B------:R0:W-:Y:S01]  /*75e00*/  STL.64 [R1+0x830], R28 ;  /* 0x0008301c01007387 */ /* 0x0001e20000100a00 */
[----:B------:R-:W-:-:S03]  /*75e10*/  IMAD.MOV.U32 R3, RZ, RZ, R31 ;  /* 0x000000ffff037224 */ /* 0x000fc600078e001f */
[----:B------:R1:W-:Y:S04]  /*75e20*/  STL [R1+0x838], R30 ;  /* 0x0008381e01007387 */ /* 0x0003e80000100800 */
[----:B------:R-:W3:Y:S04]  /*75e30*/  LDL.LU.64 R56, [R1+0x810] ;  /* 0x0008100001387983 */ /* 0x000ee80000300a00 */
[----:B------:R-:W3:Y:S04]  /*75e40*/  LDL.LU.64 R58, [R1+0x818] ;  /* 0x00081800013a7983 */ /* 0x000ee80000300a00 */
[----:B0-----:R-:W2:Y:S04]  /*75e50*/  LDL.LU.64 R28, [R1+0x800] ;  /* 0x00080000011c7983 */ /* 0x001ea80000300a00 */
[----:B-1----:R-:W2:Y:S04]  /*75e60*/  LDL.LU.64 R30, [R1+0x808] ;  /* 0x00080800011e7983 */ /* 0x002ea80000300a00 */
[----:B------:R-:W2:Y:S04]  /*75e70*/  LDL.LU.64 R52, [R1+0x7f0] ;  /* 0x0007f00001347983 */ /* 0x000ea80000300a00 */
[----:B------:R-:W2:Y:S04]  /*75e80*/  LDL.LU.64 R54, [R1+0x7f8] ;  /* 0x0007f80001367983 */ /* 0x000ea80000300a00 */
[----:B------:R-:W2:Y:S04]  /*75e90*/  LDL.LU.64 R36, [R1+0x7e0] ;  /* 0x0007e00001247983 */ /* 0x000ea80000300a00 */
[----:B------:R-:W2:Y:S04]  /*75ea0*/  LDL.LU.64 R38, [R1+0x7e8] ;  /* 0x0007e80001267983 */ /* 0x000ea80000300a00 */
[----:B------:R-:W-:Y:S04]  /*75eb0*/  STL.64 [R1+0x74f8], R10 ;  /* 0x0074f80a01007387 */ /* 0x000fe80000100a00 */
[----:B------:R0:W-:Y:S04]  /*75ec0*/  STL.64 [R1+0x74f0], R8 ;  /* 0x0074f00801007387 */ /* 0x0001e80000100a00 */
[----:B0-----:R-:W4:Y:S04]  /*75ed0*/  LDL.64 R8, [R1+0x20] ;  /* 0x0000200001087983 */ /* 0x001f280000100a00 */
[----:B------:R-:W-:Y:S01]  /*75ee0*/  STL [R1+0x723c], R3 ;  /* 0x00723c0301007387 */ /* 0x000fe20000100800 */
[C---:B---3--:R-:W-:Y:S08]  /*75ef0*/  HMMA.16816.F32 R56, R40.reuse, R4, R56 ;  /* 0x000000042838723c */ /* 0x048ff00000001838 */
[----:B----4-:R-:W-:Y:S01]  /*75f00*/  HMMA.16816.F32 R48, R40, R8, R48 ;  /* 0x000000082830723c */ /* 0x010fe20000001830 */
[----:B------:R-:W-:-:S02]  /*75f10*/  IMAD.MOV.U32 R0, RZ, RZ, R8 ;  /* 0x000000ffff007224 */ /* 0x000fc400078e0008 */
[----:B------:R-:W-:Y:S11]  /*75f20*/  IMAD.MOV.U32 R2, RZ, RZ, R9 ;  /* 0x000000ffff027224 */ /* 0x000ff600078e0009 */
[----:B------:R-:W-:Y:S09]  /*75f30*/  @!UPT UIADD3 URZ, URZ, URZ, URZ ;  /* 0x0000003f3f3ff290 */ /* 0x000ff2000fffe03f */
[----:B------:R-:W-:Y:S04]  /*75f40*/  STL.64 [R1+0x820], R48 ;  /* 0x0008203001007387 */ /* 0x000fe80000100a00 */
[----:B------:R0:W-:Y:S04]  /*75f50*/  STL.64 [R1+0x828], R50 ;  /* 0x0008283201007387 */ /* 0x0001e80000100a00 */
[----:B0-----:R-:W3:Y:S04]  /*75f60*/  LDL.LU.64 R50, [R1+0x7570] ;  /* 0x0075700001327983 */ /* 0x001ee80000300a00 */
[----:B------:R-:W4:Y:S04]  /*75f70*/  LDL.LU.64 R48, [R1+0x7568] ;  /* 0x0075680001307983 */ /* 0x000f280000300a00 */
[----:B------:R-:W4:Y:S04]  /*75f80*/  LDL.LU.64 R8, [R1+0x7d0] ;  /* 0x0007d00001087983 */ /* 0x000f280000300a00 */
[----:B------:R-:W4:Y:S04]  /*75f90*/  LDL.LU.64 R10, [R1+0x7d8] ;  /* 0x0007d800010a7983 */ /* 0x000f280000300a00 */
[----:B------:R-:W-:Y:S04]  /*75fa0*/  STL.64 [R1+0x810], R56 ;  /* 0x0008103801007387 */ /* 0x000fe80000100a00 */
[----:B------:R0:W-:Y:S04]  /*75fb0*/  STL.64 [R1+0x818], R58 ;  /* 0x0008183a01007387 */ /* 0x0001e80000100a00 */
[----:B0-----:R-:W3:Y:S04]  /*75fc0*/  LDL.LU.64 R58, [R1+0x7560] ;  /* 0x00756000013a7983 */ /* 0x001ee80000300a00 */
[----:B------:R-:W3:Y:S01]  /*75fd0*/  LDL.LU.64 R56, [R1+0x7558] ;  /* 0x0075580001387983 */ /* 0x000ee20000300a00 */
[----:B--2---:R-:W-:Y:S01]  /*75fe0*/  HMMA.16816.F32 R28, R40, R32, R28 ;  /* 0x00000020281c723c */ /* 0x004fe2000000181c */
[----:B------:R-:W-:-:S02]  /*75ff0*/  IMAD.MOV.U32 R61, RZ, RZ, R4 ;  /* 0x000000ffff3d7224 */ /* 0x000fc400078e0004 */
[----:B------:R-:W-:Y:S02]  /*76000*/  IMAD.MOV.U32 R19, RZ, RZ, R5 ;  /* 0x000000ffff137224 */ /* 0x000fe400078e0005 */
[----:B------:R-:W2:Y:S01]  /*76010*/  LDL.LU.64 R4, [R1+0x7550] ;  /* 0x0075500001047983 */ /* 0x000ea20000300a00 */
[----:B------:R-:W-:Y:S02]  /*76020*/  IMAD.MOV.U32 R14, RZ, RZ, R32 ;  /* 0x000000ffff0e7224 */ /* 0x000fe400078e0020 */
[----:B------:R-:W-:Y:S11]  /*76030*/  IMAD.MOV.U32 R3, RZ, RZ, R33 ;  /* 0x000000ffff037224 */ /* 0x000ff600078e0021 */
[----:B------:R-:W-:Y:S04]  /*76040*/  @!UPT UIADD3 URZ, URZ, URZ, URZ ;  /* 0x0000003f3f3ff290 */ /* 0x000fe8000fffe03f */
[----:B------:R-:W-:Y:S04]  /*76050*/  STL.64 [R1+0x800], R28 ;  /* 0x0008001c01007387 */ /* 0x000fe80000100a00 */
[----:B------:R0:W-:Y:S04]  /*76060*/  STL.64 [R1+0x808], R30 ;  /* 0x0008081e01007387 */ /* 0x0001e80000100a00 */
[----:B0-----:R-:W2:Y:S04]  /*76070*/  LDL.LU.64 R30, [R1+0x7548] ;  /* 0x00754800011e7983 */ /* 0x001ea80000300a00 */
[----:B------:R-:W2:Y:S04]  /*76080*/  LDL.LU.64 R28, [R1+0x7540] ;  /* 0x00754000011c7983 */ /* 0x000ea80000300a00 */
[----:B------:R-:W2:Y:S01]  /*76090*/  LDL.LU.64 R32, [R1+0x7538] ;  /* 0x0075380001207983 */ /* 0x000ea20000300a00 */
[C---:B---3--:R-:W-:Y:S11]  /*760a0*/  HMMA.16816.F32 R52, R40.reuse, R56, R52 ;  /* 0x000000382834723c */ /* 0x048ff60000001834 */
[----:B------:R-:W-:Y:S11]  /*760b0*/  @!UPT UIADD3 URZ, URZ, URZ, URZ ;  /* 0x0000003f3f3ff290 */ /* 0x000ff6000fffe03f */
[----:B------:R-:W-:Y:S01]  /*760c0*/  @!UPT UIADD3 URZ, URZ, URZ, URZ ;  /* 0x0000003f3f3ff290 */ /* 0x000fe2000fffe03f */
[----:B------:R-:W-:Y:S04]  /*760d0*/  STL.64 [R1+0x7f0], R52 ;  /* 0x0007f03401007387 */ /* 0x000fe80000100a00 */
[----:B------:R0:W-:Y:S04]  /*760e0*/  STL.64 [R1+0x7f8], R54 ;  /* 0x0007f83601007387 */ /* 0x0001e80000100a00 */
[----:B0-----:R-:W3:Y:S04]  /*760f0*/  LDL.LU.64 R54, [R1+0x7530] ;  /* 0x0075300001367983 */ /* 0x001ee80000300a00 */
[----:B------:R-:W2:Y:S04]  /*76100*/  LDL.LU.64 R52, [R1+0x7528] ;  /* 0x0075280001347983 */ /* 0x000ea80000300a00 */
[----:B------:R-:W-:Y:S04]  /*76110*/  STL.64 [R1+0x73c8], R58 ;  /* 0x0073c83a01007387 */ /* 0x000fe80000100a00 */
[----:B------:R0:W-:Y:S04]  /*76120*/  STL.64 [R1+0x73c0], R56 ;  /* 0x0073c03801007387 */ /* 0x0001e80000100a00 */
[----:B0-----:R-:W3:Y:S04]  /*76130*/  LDL.LU.64 R56, [R1+0x7b0] ;  /* 0x0007b00001387983 */ /* 0x001ee80000300a00 */
[----:B------:R-:W3:Y:S01]  /*76140*/  LDL.LU.64 R58, [R1+0x7b8] ;  /* 0x0007b800013a7983 */ /* 0x000ee20000300a00 */
[C---:B----4-:R-:W-:Y:S11]  /*76150*/  HMMA.16816.F32 R8, R40.reuse, R48, R8 ;  /* 0x000000302808723c */ /* 0x050ff60000001808 */
[----:B------:R-:W-:Y:S11]  /*76160*/  @!UPT UIADD3 URZ, URZ, URZ, URZ ;  /* 0x0000003f3f3ff290 */ /* 0x000ff6000fffe03f */
[----:B------:R-:W-:Y:S02]  /*76170*/  @!UPT UIADD3 URZ, URZ, URZ, URZ ;  /* 0x0000003f3f3ff290 */ /* 0x000fe4000fffe03f */
[----:B------:R-:W-:Y:S02]  /*76180*/  IMAD.MOV.U32 R6, RZ, RZ, R10 ;  /* 0x000000ffff067224 */ /* 0x000fe400078e000a */
[----:B------:R-:W-:Y:S01]  /*76190*/  IMAD.MOV.U32 R7, RZ, RZ, R11 ;  /* 0x000000ffff077224 */ /* 0x000fe200078e000b */
[C---:B--2---:R-:W-:Y:S11]  /*761a0*/  HMMA.16816.F32 R36, R40.reuse, R52, R36 ;  /* 0x000000342824723c */ /* 0x044ff60000001824 */
[----:B------:R-:W-:Y:S11]  /*761b0*/  @!UPT UIADD3 URZ, URZ, URZ, URZ ;  /* 0x0000003f3f3ff290 */ /* 0x000ff6000fffe03f */
[----:B------:R-:W-:Y:S01]  /*761c0*/  @!UPT UIADD3 URZ, URZ, URZ, URZ ;  /* 0x0000003f3f3ff290 */ /* 0x000fe2000fffe03f */
[----:B------:R-:W-:Y:S04]  /*761d0*/  STL.64 [R1+0x7e0], R36 ;  /* 0x0007e02401007387 */ /* 0x000fe80000100a00 */
[----:B------:R0:W-:Y:S04]  /*761e0*/  STL.64 [R1+0x7e8], R38 ;  /* 0x0007e82601007387 */ /* 0x0001e80000100a00 */
[----:B0-----:R-:W2:Y:S04]  /*761f0*/  LDL.LU.64 R38, [R1+0x7520] ;  /* 0x0075200001267983 */ /* 0x001ea80000300a00 */
[----:B------:R-:W4:Y:S04]  /*76200*/  LDL.LU.64 R36, [R1+0x7518] ;  /* 0x0075180001247983 */ /* 0x000f280000300a00 */
[----:B---3--:R-:W-:Y:S04]  /*76210*/  STL.64 [R1+0x73b8], R54 ;  /* 0x0073b83601007387 */ /* 0x008fe80000100a00 */
[----:B------:R0:W-:Y:S04]  /*76220*/  STL.64 [R1+0x73b0], R52 ;  /* 0x0073b03401007387 */ /* 0x0001e80000100a00 */
[----:B0-----:R-:W3:Y:S04]  /*76230*/  LDL.LU.64 R52, [R1+0x7c0] ;  /* 0x0007c00001347983 */ /* 0x001ee80000300a00 */
[----:B------:R-:W3:Y:S04]  /*76240*/  LDL.LU.64 R54, [R1+0x7c8] ;  /* 0x0007c80001367983 */ /* 0x000ee80000300a00 */
[----:B------:R0:W-:Y:S04]  /*76250*/  STL.64 [R1+0x7d0], R8 ;  /* 0x0007d00801007387 */ /* 0x0001e80000100a00 */
[----:B0-----:R-:W3:Y:S04]  /*76260*/  LDL.LU.64 R8, [R1+0x7a0] ;  /* 0x0007a00001087983 */ /* 0x001ee80000300a00 */
[----:B------:R-:W3:Y:S04]  /*76270*/  LDL.LU.64 R10, [R1+0x7a8] ;  /* 0x0007a800010a7983 */ /* 0x000ee80000300a00 */
[----:B------:R-:W-:Y:S04]  /*76280*/  STL [R1+0x729c], R7 ;  /* 0x00729c0701007387 */ /* 0x000fe80000100800 */
[----:B------:R-:W-:Y:S04]  /*76290*/  STL [R1+0x7298], R6 ;  /* 0x0072980601007387 */ /* 0x000fe80000100800 */
[----:B--2---:R-:W-:Y:S04]  /*762a0*/  STL.64 [R1+0x7398], R38 ;  /* 0x0073982601007387 */ /* 0x004fe80000100a00 */
[----:B----4-:R-:W-:Y:S01]  /*762b0*/  STL.64 [R1+0x7390], R36 ;  /* 0x0073902401007387 */ /* 0x010fe20000100a00 */
[C---:B---3--:R-:W-:Y:S11]  /*762c0*/  HMMA.16816.F32 R52, R40.reuse, R36, R52 ;  /* 0x000000242834723c */ /* 0x048ff60000001834 */
[----:B------:R-:W-:Y:S11]  /*762d0*/  @!UPT UIADD3 URZ, URZ, URZ, URZ ;  /* 0x0000003f3f3ff290 */ /* 0x000ff6000fffe03f */
[----:B------:R-:W-:Y:S01]  /*762e0*/  @!UPT UIADD3 URZ, URZ, URZ, URZ ;  /* 0x0000003f3f3ff290 */ /* 0x000fe2000fffe03f */
[----:B------:R-:W-:Y:S04]  /*762f0*/  STL.64 [R1+0x7c0], R52 ;  /* 0x0007c03401007387 */ /* 0x000fe80000100a00 */
[----:B------:R0:W-:Y:S01]  /*76300*/  STL.64 [R1+0x7c8], R54 ;  /* 0x0007c83601007387 */ /* 0x0001e20000100a00 */
[C---:B------:R-:W-:Y:S08]  /*76310*/  HMMA.16816.F32 R8, R40.reuse, R28, R8 ;  /* 0x0000001c2808723c */ /* 0x040ff00000001808 */
[----:B0-----:R-:W-:Y:S07]  /*76320*/  HMMA.16816.F32 R52, R40, R32, R56 ;  /* 0x000000202834723c */ /* 0x001fee0000001838 */
[----:B------:R-:W-:Y:S11]  /*76330*/  IMAD.MOV.U32 R56, RZ, RZ, R25 ;  /* 0x000000ffff387224 */ /* 0x000ff600078e0019 */
[----:B------:R-:W-:Y:S06]  /*76340*/  @!UPT UIADD3 URZ, URZ, URZ, URZ ;  /* 0x0000003f3f3ff290 */ /* 0x000fec000fffe03f */
[----:B------:R-:W-:Y:S02]  /*76350*/  IMAD.MOV.U32 R34, RZ, RZ, R52 ;  /* 0x000000ffff227224 */ /* 0x000fe400078e0034 */
[----:B------:R-:W-:Y:S02]  /*76360*/  IMAD.MOV.U32 R35, RZ, RZ, R53 ;  /* 0x000000ffff237224 */ /* 0x000fe400078e0035 */
[----:B------:R-:W-:Y:S02]  /*76370*/  IMAD.MOV.U32 R27, RZ, RZ, R55 ;  /* 0x000000ffff1b7224 */ /* 0x000fe400078e0037 */
[----:B------:R-:W-:Y:S01]  /*76380*/  IMAD.MOV.U32 R26, RZ, RZ, R54 ;  /* 0x000000ffff1a7224 */ /* 0x000fe200078e0036 */
[----:B------:R-:W-:Y:S04]  /*76390*/  STL.64 [R1+0x73a8], R34 ;  /* 0x0073a82201007387 */ /* 0x000fe80000100a00 */
[----:B------:R0:W-:Y:S04]  /*763a0*/  STL.64 [R1+0x73a0], R32 ;  /* 0x0073a02001007387 */ /* 0x0001e80000100a00 */
[----:B------:R-:W-:Y:S01]  /*763b0*/  STL [R1+0x701c], R27 ;  /* 0x00701c1b01007387 */ /* 0x000fe20000100800 */
[----:B------:R-:W-:-:S03]  /*763c0*/  IMAD.MOV.U32 R52, RZ, RZ, R20 ;  /* 0x000000ffff347224 */ /* 0x000fc600078e0014 */
[----:B------:R-:W-:Y:S01]  /*763d0*/  STL [R1+0x7018], R26 ;  /* 0x0070181a01007387 */ /* 0x000fe20000100800 */
[----:B------:R-:W-:-:S03]  /*763e0*/  IMAD.MOV.U32 R53, RZ, RZ, R24 ;  /* 0x000000ffff357224 */ /* 0x000fc600078e0018 */
[----:B------:R1:W-:Y:S01]  /*763f0*/  STL.64 [R1+0x7a0], R8 ;  /* 0x0007a00801007387 */ /* 0x0003e20000100a00 */
[----:B------:R-:W-:-:S03]  /*76400*/  IMAD.MOV.U32 R22, RZ, RZ, R10 ;  /* 0x000000ffff167224 */ /* 0x000fc600078e000a */
[----:B0-----:R-:W2:Y:S01]  /*76410*/  LDL.LU.64 R32, [R1+0x790] ;  /* 0x0007900001207983 */ /* 0x001ea20000300a00 */
[----:B------:R-:W-:-:S03]  /*76420*/  IMAD.MOV.U32 R23, RZ, RZ, R11 ;  /* 0x000000ffff177224 */ /* 0x000fc600078e000b */
[----:B------:R-:W2:Y:S04]  /*76430*/  LDL.LU.64 R34, [R1+0x798] ;  /* 0x0007980001227983 */ /* 0x000ea80000300a00 */
[----:B-1----:R-:W3:Y:S04]  /*76440*/  LDL.LU.64 R8, [R1+0x780] ;  /* 0x0007800001087983 */ /* 0x002ee80000300a00 */
[----:B------:R-:W3:Y:S04]  /*76450*/  LDL.LU.64 R10, [R1+0x788] ;  /* 0x00078800010a7983 */ /* 0x000ee80000300a00 */
[----:B------:R-:W3:Y:S04]  /*76460*/  LDL.LU R20, [R1+0x7514] ;  /* 0x0075140001147983 */ /* 0x000ee80000300800 */
[----:B------:R-:W2:Y:S04]  /*76470*/  LDL.LU R24, [R1+0x7510] ;  /* 0x0075100001187983 */ /* 0x000ea80000300800 */
[----:B------:R-:W-:Y:S04]  /*76480*/  STL.64 [R1+0x74b8], R52 ;  /* 0x0074b83401007387 */ /* 0x000fe80000100a00 */
[----:B------:R-:W2:Y:S01]  /*76490*/  LDL.LU R25, [R1+0x750c] ;  /* 0x00750c0001197983 */ /* 0x000ea20000300800 */
[----:B------:R-:W-:-:S03]  /*764a0*/  IMAD.MOV.U32 R57, RZ, RZ, R21 ;  /* 0x000000ffff397224 */ /* 0x000fc600078e0015 */
[----:B------:R-:W3:Y:S04]  /*764b0*/  LDL.LU R21, [R1+0x7508] ;  /* 0x0075080001157983 */ /* 0x000ee80000300800 */
[----:B------:R0:W-:Y:S04]  /*764c0*/  STL.64 [R1+0x74c0], R56 ;  /* 0x0074c03801007387 */ /* 0x0001e80000100a00 */
[----:B------:R-:W-:Y:S04]  /*764d0*/  STL.64 [R1+0x73d8], R30 ;  /* 0x0073d81e01007387 */ /* 0x000fe80000100a00 */
[----:B------:R1:W-:Y:S01]  /*764e0*/  STL.64 [R1+0x73d0], R28 ;  /* 0x0073d01c01007387 */ /* 0x0003e20000100a00 */
[----:B0-----:R-:W-:-:S02]  /*764f0*/  IMAD.MOV.U32 R56, RZ, RZ, R16 ;  /* 0x000000ffff387224 */ /* 0x001fc400078e0010 */
[----:B------:R-:W-:Y:S02]  /*76500*/  IMAD.MOV.U32 R57, RZ, RZ, R17 ;  /* 0x000000ffff397224 */ /* 0x000fe400078e0011 */
[----:B-1----:R-:W-:Y:S02]  /*76510*/  IMAD.MOV.U32 R28, RZ, RZ, R51 ;  /* 0x000000ffff1c7224 */ /* 0x002fe400078e0033 */
[----:B------:R-:W-:-:S05]  /*76520*/  IMAD.MOV.U32 R29, RZ, RZ, R50 ;  /* 0x000000ffff1d7224 */ /* 0x000fca00078e0032 */
[----:B------:R-:W-:Y:S04]  /*76530*/  STL.64 [R1+0x74c8], R28 ;  /* 0x0074c81c01007387 */ /* 0x000fe80000100a00 */
[----:B------:R0:W-:Y:S04]  /*76540*/  STL [R1+0x7054], R23 ;  /* 0x0070541701007387 */ /* 0x0001e80000100800 */
[----:B------:R1:W-:Y:S04]  /*76550*/  STL [R1+0x7050], R22 ;  /* 0x0070501601007387 */ /* 0x0003e80000100800 */
[----:B------:R-:W4:Y:S04]  /*76560*/  LDL.LU R16, [R1+0x7504] ;  /* 0x0075040001107983 */ /* 0x000f280000300800 */
[----:B------:R-:W4:Y:S04]  /*76570*/  LDL.LU R17, [R1+0x7500] ;  /* 0x0075000001117983 */ /* 0x000f280000300800 */
[----:B------:R-:W-:Y:S01]  /*76580*/  STL.64 [R1+0x74d0], R56 ;  /* 0x0074d03801007387 */ /* 0x000fe20000100a00 */
[C---:B--2---:R-:W-:Y:S08]  /*76590*/  HMMA.16816.F32 R32, R40.reuse, R24, R32 ;  /* 0x000000182820723c */ /* 0x044ff00000001820 */
[----:B---3--:R-:W-:Y:S11]  /*765a0*/  HMMA.16816.F32 R8, R40, R20, R8 ;  /* 0x000000142808723c */ /* 0x008ff60000001808 */
[----:B------:R-:W-:Y:S05]  /*765b0*/  @!UPT UIADD3 URZ, URZ, URZ, URZ ;  /* 0x0000003f3f3ff290 */ /* 0x000fea000fffe03f */
[----:B------:R-:W-:Y:S02]  /*765c0*/  IMAD.MOV.U32 R50, RZ, RZ, R34 ;  /* 0x000000ffff327224 */ /* 0x000fe400078e0022 */
[----:B------:R-:W-:Y:S02]  /*765d0*/  IMAD.MOV.U32 R51, RZ, RZ, R35 ;  /* 0x000000ffff337224 */ /* 0x000fe400078e0023 */
[----:B------:R-:W-:Y:S02]  /*765e0*/  IMAD.MOV.U32 R27, RZ, RZ, R32 ;  /* 0x000000ffff1b7224 */ /* 0x000fe400078e0020 */
[----:B------:R-:W-:Y:S01]  /*765f0*/  IMAD.MOV.U32 R26, RZ, RZ, R33 ;  /* 0x000000ffff1a7224 */ /* 0x000fe200078e0021 */
[----:B------:R-:W-:Y:S04]  /*76600*/  STL.64 [R1+0x73f8], R50 ;  /* 0x0073f83201007387 */ /* 0x000fe80000100a00 */
[----:B------:R-:W-:Y:S01]  /*76610*/  STL.64 [R1+0x73f0], R48 ;  /* 0x0073f03001007387 */ /* 0x000fe20000100a00 */
[----:B0-----:R-:W-:-:S03]  /*76620*/  IMAD.MOV.U32 R23, RZ, RZ, R10 ;  /* 0x000000ffff177224 */ /* 0x001fc600078e000a */
[----:B------:R-:W-:Y:S01]  /*76630*/  STL.64 [R1+0x73e8], R26 ;  /* 0x0073e81a01007387 */ /* 0x000fe20000100a00 */
[----:B-1----:R-:W-:-:S03]  /*76640*/  IMAD.MOV.U32 R22, RZ, RZ, R11 ;  /* 0x000000ffff167224 */ /* 0x002fc600078e000b */
[----:B------:R-:W-:Y:S04]  /*76650*/  STL.64 [R1+0x73e0], R24 ;  /* 0x0073e01801007387 */ /* 0x000fe80000100a00 */
[----:B------:R0:W-:Y:S04]  /*76660*/  STL.64 [R1+0x780], R8 ;  /* 0x0007800801007387 */ /* 0x0001e80000100a00 */
[----:B0-----:R-:W4:Y:S04]  /*76670*/  LDL.LU.64 R8, [R1+0x770] ;  /* 0x0007700001087983 */ /* 0x001f280000300a00 */
[----:B------:R-:W4:Y:S01]  /*76680*/  LDL.LU.64 R10, [R1+0x778] ;  /* 0x00077800010a7983 */ /* 0x000f220000300a00 */
[----:B------:R-:W-:-:S02]  /*76690*/  IMAD.MOV.U32 R32, RZ, RZ, R45 ;  /* 0x000000ffff207224 */ /* 0x000fc400078e002d */
[----:B------:R-:W-:Y:S01]  /*766a0*/  IMAD.MOV.U32 R33, RZ, RZ, R44 ;  /* 0x000000ffff217224 */ /* 0x000fe200078e002c */
[----:B------:R-:W2:Y:S01]  /*766b0*/  LDL.LU.64 R36, [R1+0x750] ;  /* 0x0007500001247983 */ /* 0x000ea20000300a00 */
[----:B------:R-:W-:Y:S02]  /*766c0*/  IMAD.MOV.U32 R56, RZ, RZ, R47 ;  /* 0x000000ffff387224 */ /* 0x000fe400078e002f */
[----:B------:R-:W-:Y:S01]  /*766d0*/  IMAD.MOV.U32 R57, RZ, RZ, R46 ;  /* 0x000000ffff397224 */ /* 0x000fe200078e002e */
[----:B------:R-:W2:Y:S04]  /*766e0*/  LDL.LU.64 R38, [R1+0x758] ;  /* 0x0007580001267983 */ /* 0x000ea80000300a00 */
[----:B------:R-:W3:Y:S04]  /*766f0*/  LDL.LU.64 R44, [R1+0xa90] ;  /* 0x000a9000012c7983 */ /* 0x000ee80000300a00 */
[----:B------:R-:W3:Y:S04]  /*76700*/  LDL.LU.64 R46, [R1+0xa98] ;  /* 0x000a9800012e7983 */ /* 0x000ee80000300a00 */
[----:B------:R0:W-:Y:S04]  /*76710*/  STL.64 [R1+0x74d8], R32 ;  /* 0x0074d82001007387 */ /* 0x0001e80000100a00 */
[----:B0-----:R-:W2:Y:S04]  /*76720*/  LDL.LU.64 R32, [R1+0xcc0] ;  /* 0x000cc00001207983 */ /* 0x001ea80000300a00 */
[----:B------:R-:W2:Y:S04]  /*76730*/  LDL.LU.64 R34, [R1+0xcc8] ;  /* 0x000cc80001227983 */ /* 0x000ea80000300a00 */
        /* <DEDUP_REMOVED lines=8> */
[----:B------:R-:W-:Y:S04]  /*767c0*/  STL.64 [R1+0x7408], R22 ;  /* 0x0074081601007387 */ /* 0x000fe80000100a00 */
[----:B------:R0:W-:Y:S04]  /*767d0*/  STL.64 [R1+0x7400], R20 ;  /* 0x0074001401007387 */ /* 0x0001e80000100a00 */
[----:B0-----:R-:W2:Y:S04]  /*767e0*/  LDL.LU.64 R20, [R1+0x760] ;  /* 0x0007600001147983 */ /* 0x001ea80000300a00 */
[----:B------:R-:W2:Y:S01]  /*767f0*/  LDL.LU.64 R22, [R1+0x768] ;  /* 0x0007680001167983 */ /* 0x000ea20000300a00 */
[C---:B----4-:R-:W-:Y:S11]  /*76800*/  HMMA.16816.F32 R8, R40.reuse, R16, R8 ;  /* 0x000000102808723c */ /* 0x050ff60000001808 */
[----:B------:R-:W-:Y:S11]  /*76810*/  @!UPT UIADD3 URZ, URZ, URZ, URZ ;  /* 0x0000003f3f3ff290 */ /* 0x000ff6000fffe03f */
[----:B------:R-:W-:Y:S01]  /*76820*/  @!UPT UIADD3 URZ, URZ, URZ, URZ ;  /* 0x0000003f3f3ff290 */ /* 0x000fe2000fffe03f */
[----:B------:R-:W-:Y:S04]  /*76830*/  STL.64 [R1+0x770], R8 ;  /* 0x0007700801007387 */ /* 0x000fe80000100a00 */
[----:B------:R0:W-:Y:S04]  /*76840*/  STL.64 [R1+0x778], R10 ;  /* 0x0007780a01007387 */ /* 0x0001e80000100a00 */
[----:B0-----:R-:W4:Y:S04]  /*76850*/  LDL.LU.64 R10, [R1+0x74f8] ;  /* 0x0074f800010a7983 */ /* 0x001f280000300a00 */
[----:B------:R-:W3:Y:S01]  /*76860*/  LDL.LU.64 R8, [R1+0x74f0] ;  /* 0x0074f00001087983 */ /* 0x000ee20000300a00 */
[C---:B--2---:R-:W-:Y:S11]  /*76870*/  HMMA.16816.F32 R20, R40.reuse, R12, R20 ;  /* 0x0000000c2814723c */ /* 0x044ff60000001814 */
[----:B------:R-:W-:Y:S11]  /*76880*/  @!UPT UIADD3 URZ, URZ, URZ, URZ ;  /* 0x0000003f3f3ff290 */ /* 0x000ff6000fffe03f */
[----:B------:R-:W-:Y:S01]  /*76890*/  @!UPT UIADD3 URZ, URZ, URZ, URZ ;  /* 0x0000003f3f3ff290 */ /* 0x000fe2000fffe03f */
[----:B------:R0:W-:Y:S04]  /*768a0*/  STL.64 [R1+0x760], R20 ;  /* 0x0007601401007387 */ /* 0x0001e80000100a00 */
[----:B------:R1:W-:Y:S04]  /*768b0*/  STL.64 [R1+0x768], R22 ;  /* 0x0007681601007387 */ /* 0x0003e80000100a00 */
[----:B0-----:R-:W2:Y:S04]  /*768c0*/  LDL.LU.64 R20, [R1+0xc40] ;  /* 0x000c400001147983 */ /* 0x001ea80000300a00 */
[----:B-1----:R-:W2:Y:S04]  /*768d0*/  LDL.LU.64 R22, [R1+0xc48] ;  /* 0x000c480001167983 */ /* 0x002ea80000300a00 */
[----:B------:R-:W-:Y:S01]  /*768e0*/  STL.64 [R1+0x7410], R12 ;  /* 0x0074100c01007387 */ /* 0x000fe20000100a00 */
[C---:B---3--:R-:W-:Y:S08]  /*768f0*/  HMMA.16816.F32 R36, R40.reuse, R8, R36 ;  /* 0x000000082824723c */ /* 0x048ff00000001824 */
[----:B------:R-:W-:Y:S11]  /*76900*/  HMMA.16816.F32 R40, R40, R4, R44 ;  /* 0x000000042828723c */ /* 0x000ff6000000182c */
[----:B------:R-:W-:Y:S04]  /*76910*/  @!UPT UIADD3 URZ, URZ, URZ, URZ ;  /* 0x0000003f3f3ff290 */ /* 0x000fe8000fffe03f */
[----:B------:R0:W-:Y:S04]  /*76920*/  STL.64 [R1+0x750], R36 ;  /* 0x0007502401007387 */ /* 0x0001e80000100a00 */
[----:B------:R-:W-:Y:S04]  /*76930*/  STL.64 [R1+0x758], R38 ;  /* 0x0007582601007387 */ /* 0x000fe80000100a00 */
[----:B0-----:R-:W3:Y:S04]  /*76940*/  LDL R36, [R1+0xc0] ;  /* 0x0000c00001247983 */ /* 0x001ee80000100800 */
[----:B------:R-:W-:Y:S04]  /*76950*/  STL.64 [R1+0x7418], R8 ;  /* 0x0074180801007387 */ /* 0x000fe80000100a00 */
[----:B------:R-:W2:Y:S04]  /*76960*/  LDL.LU.64 R46, [R1+0x74e8] ;  /* 0x0074e800012e7983 */ /* 0x000ea80000300a00 */
[----:B------:R-:W2:Y:S04]  /*76970*/  LDL.LU.64 R44, [R1+0x74e0] ;  /* 0x0074e000012c7983 */ /* 0x000ea80000300a00 */
[----:B------:R0:W-:Y:S04]  /*76980*/  STL.64 [R1+0x3d0], R40 ;  /* 0x0003d02801007387 */ /* 0x0001e80000100a00 */
[----:B------:R-:W-:Y:S04]  /*76990*/  STL.64 [R1+0x3d8], R42 ;  /* 0x0003d82a01007387 */ /* 0x000fe80000100a00 */
[----:B0-----:R-:W3:Y:S01]  /*769a0*/  LDL R40, [R1+0x110] ;  /* 0x0001100001287983 */ /* 0x001ee20000100800 */
[----:B--2---:R-:W-:Y:S03]  /*769b0*/  HMMA.16816.F32 R56, R44, R56, R32 ;  /* 0x000000382c38723c */ /* 0x004fe60000001820 */
[----:B------:R-:W2:Y:S11]  /*769c0*/  LDL.LU.64 R32, [R1+0x74d8] ;  /* 0x0074d80001207983 */ /* 0x000eb60000300a00 */
[----:B------:R-:W-:Y:S09]  /*769d0*/  @!UPT UIADD3 URZ, URZ, URZ, URZ ;  /* 0x0000003f3f3ff290 */ /* 0x000ff2000fffe03f */
[----:B------:R0:W-:Y:S04]  /*769e0*/  STL.64 [R1+0x3c0], R56 ;  /* 0x0003c03801007387 */ /* 0x0001e80000100a00 */
[----:B------:R1:W-:Y:S04]  /*769f0*/  STL.64 [R1+0x3c8], R58 ;  /* 0x0003c83a01007387 */ /* 0x0003e80000100a00 */
[----:B0-----:R-:W1:Y:S01]  /*76a00*/  LDL.LU.64 R56, [R1+0x74d0] ;  /* 0x0074d00001387983 */ /* 0x001e620000300a00 */
[----:B------:R-:W-:-:S07]  /*76a10*/  IMAD.MOV.U32 R41, RZ, RZ, R18 ;  /* 0x000000ffff297224 */ /* 0x000fce00078e0012 */
[C---:B---3--:R-:W-:Y:S08]  /*76a20*/  HMMA.16816.F32 R40, R44.reuse, R40, R52 ;  /* 0x000000282c28723c */ /* 0x048ff00000001834 */
[----:B-1----:R-:W-:Y:S01]  /*76a30*/  HMMA.16816.F32 R56, R44, R56, R28 ;  /* 0x000000382c38723c */ /* 0x002fe2000000181c */
[----:B------:R-:W3:Y:S11]  /*76a40*/  LDL.LU.64 R28, [R1+0x74c8] ;  /* 0x0074c800011c7983 */ /* 0x000ef60000300a00 */
[----:B------:R-:W-:Y:S11]  /*76a50*/  @!UPT UIADD3 URZ, URZ, URZ, URZ ;  /* 0x0000003f3f3ff290 */ /* 0x000ff6000fffe03f */
[----:B------:R0:W-:Y:S04]  /*76a60*/  STL.64 [R1+0x3b0], R56 ;  /* 0x0003b03801007387 */ /* 0x0001e80000100a00 */
[----:B------:R-:W-:Y:S04]  /*76a70*/  STL.64 [R1+0x3b8], R58 ;  /* 0x0003b83a01007387 */ /* 0x000fe80000100a00 */
[----:B0-----:R-:W2:Y:S04]  /*76a80*/  LDL.LU.64 R56, [R1+0x74c0] ;  /* 0x0074c00001387983 */ /* 0x001ea80000300a00 */
[----:B------:R-:W2:Y:S01]  /*76a90*/  LDL.LU.64 R52, [R1+0x74b8] ;  /* 0x0074b80001347983 */ /* 0x000ea20000300a00 */
[----:B------:R-:W-:-:S03]  /*76aa0*/  IMAD.MOV.U32 R37, RZ, RZ, R15 ;  /* 0x000000ffff257224 */ /* 0x000fc600078e000f */
[----:B------:R0:W-:Y:S04]  /*76ab0*/  STL.64 [R1+0x3a0], R40 ;  /* 0x0003a02801007387 */ /* 0x0001e80000100a00 */
[----:B------:R1:W-:Y:S04]  /*76ac0*/  STL.64 [R1+0x3a8], R42 ;  /* 0x0003a82a01007387 */ /* 0x0003e80000100a00 */
[----:B0-----:R-:W2:Y:S01]  /*76ad0*/  LDL.LU.64 R40, [R1+0xc30] ;  /* 0x000c300001287983 */ /* 0x001ea20000300a00 */
[----:B----4-:R-:W-:Y:S01]  /*76ae0*/  IMAD.MOV.U32 R8, RZ, RZ, R11 ;  /* 0x000000ffff087224 */ /* 0x010fe200078e000b */
[C---:B---3--:R-:W-:Y:S08]  /*76af0*/  HMMA.16816.F32 R28, R44.reuse, R28, R48 ;  /* 0x0000001c2c1c723c */ /* 0x048ff00000001830 */
[----:B--2---:R-:W-:Y:S07]  /*76b00*/  HMMA.16816.F32 R24, R44, R56, R24 ;  /* 0x000000382c18723c */ /* 0x004fee0000001818 */
[----:B------:R-:W-:-:S02]  /*76b10*/  IMAD.MOV.U32 R56, RZ, RZ, R14 ;  /* 0x000000ffff387224 */ /* 0x000fc400078e000e */
[----:B------:R-:W-:Y:S06]  /*76b20*/  HMMA.16816.F32 R12, R44, R52, R20 ;  /* 0x000000342c0c723c */ /* 0x000fec0000001814 */
[----:B------:R-:W-:Y:S01]  /*76b30*/  STL.64 [R1+0x390], R28 ;  /* 0x0003901c01007387 */ /* 0x000fe20000100a00 */
[----:B------:R-:W-:-:S03]  /*76b40*/  IMAD.MOV.U32 R57, RZ, RZ, R3 ;  /* 0x000000ffff397224 */ /* 0x000fc600078e0003 */
[----:B------:R-:W-:Y:S04]  /*76b50*/  STL.64 [R1+0x398], R30 ;  /* 0x0003981e01007387 */ /* 0x000fe80000100a00 */
[----:B-1----:R-:W2:Y:S04]  /*76b60*/  LDL.LU.64 R42, [R1+0xc38] ;  /* 0x000c3800012a7983 */ /* 0x002ea80000300a00 */
[----:B------:R-:W-:Y:S04]  /*76b70*/  STL.64 [R1+0x380], R24 ;  /* 0x0003801801007387 */ /* 0x000fe80000100a00 */
[----:B------:R-:W-:Y:S04]  /*76b80*/  STL.64 [R1+0x388], R26 ;  /* 0x0003881a01007387 */ /* 0x000fe80000100a00 */
[----:B------:R-:W-:Y:S04]  /*76b90*/  STL.64 [R1+0x7420], R56 ;  /* 0x0074203801007387 */ /* 0x000fe80000100a00 */
[----:B------:R0:W-:Y:S04]  /*76ba0*/  STL.64 [R1+0x370], R12 ;  /* 0x0003700c01007387 */ /* 0x0001e80000100a00 */
[----:B------:R1:W-:Y:S04]  /*76bb0*/  STL [R1+0x378], R14 ;  /* 0x0003780e01007387 */ /* 0x0003e80000100800 */
[----:B------:R-:W3:Y:S01]  /*76bc0*/  LDL R3, [R1+0x1458] ;  /* 0x0014580001037983 */ /* 0x000ee20000100800 */
[----:B------:R-:W-:-:S03]  /*76bd0*/  IMAD.MOV.U32 R18, RZ, RZ, R15 ;  /* 0x000000ffff127224 */ /* 0x000fc600078e000f */
[----:B0-----:R-:W4:Y:S04]  /*76be0*/  LDL.LU.64 R12, [R1+0x740] ;  /* 0x00074000010c7983 */ /* 0x001f280000300a00 */
[----:B-1----:R-:W4:Y:S01]  /*76bf0*/  LDL.LU.64 R14, [R1+0x748] ;  /* 0x00074800010e7983 */ /* 0x002f220000300a00 */
[----:B------:R-:W-:Y:S02]  /*76c00*/  IMAD.MOV.U32 R24, RZ, RZ, R61 ;  /* 0x000000ffff187224 */ /* 0x000fe400078e003d */
[----:B------:R-:W-:Y:S01]  /*76c10*/  IMAD.MOV.U32 R25, RZ, RZ, R19 ;  /* 0x000000ffff197224 */ /* 0x000fe200078e0013 */
[----:B------:R-:W4:Y:S01]  /*76c20*/  LDL.LU R61, [R1+0x74b4] ;  /* 0x0074b400013d7983 */ /* 0x000f220000300800 */
[----:B------:R-:W-:Y:S02]  /*76c30*/  IMAD.MOV.U32 R20, RZ, RZ, R0 ;  /* 0x000000ffff147224 */ /* 0x000fe400078e0000 */
[----:B------:R-:W-:Y:S01]  /*76c40*/  IMAD.MOV.U32 R21, RZ, RZ, R2 ;  /* 0x000000ffff157224 */ /* 0x000fe200078e0002 */
[----:B------:R-:W4:Y:S04]  /*76c50*/  LDL.LU R19, [R1+0x74b0] ;  /* 0x0074b00001137983 */ /* 0x000f280000300800 */
[----:B------:R0:W-:Y:S04]  /*76c60*/  STL.64 [R1+0x7428], R24 ;  /* 0x0074281801007387 */ /* 0x0001e80000100a00 */
[----:B------:R-:W4:Y:S04]  /*76c70*/  LDL.LU R0, [R1+0x74ac] ;  /* 0x0074ac0001007983 */ /* 0x000f280000300800 */
[----:B------:R-:W4:Y:S04]  /*76c80*/  LDL.LU R2, [R1+0x74a8] ;  /* 0x0074a80001027983 */ /* 0x000f280000300800 */
[----:B------:R-:W4:Y:S04]  /*76c90*/  LDL.64 R28, [R1+0xb0] ;  /* 0x0000b000011c7983 */ /* 0x000f280000100a00 */
[----:B------:R-:W4:Y:S04]  /*76ca0*/  LDL.64 R52, [R1+0xa0] ;  /* 0x0000a00001347983 */ /* 0x000f280000100a00 */
[----:B------:R2:W-:Y:S04]  /*76cb0*/  STL.64 [R1+0x7430], R20 ;  /* 0x0074301401007387 */ /* 0x0005e80000100a00 */
[----:B------:R-:W-:Y:S04]  /*76cc0*/  STL [R1+0x6fb8], R18 ;  /* 0x006fb81201007387 */ /* 0x000fe80000100800 */
[----:B------:R-:W4:Y:S01]  /*76cd0*/  LDL.LU R11, [R1+0x74a4] ;  /* 0x0074a400010b7983 */ /* 0x000f220000300800 */
[----:B------:R-:W-:-:S02]  /*76ce0*/  IMAD.MOV.U32 R9, RZ, RZ, R60 ;  /* 0x000000ffff097224 */ /* 0x000fc400078e003c */
[----:B0-----:R-:W-:Y:S01]  /*76cf0*/  IMAD.MOV.U32 R25, RZ, RZ, R10 ;  /* 0x000000ffff197224 */ /* 0x001fe200078e000a */
[C---:B--2---:R-:W-:Y:S01]  /*76d00*/  HMMA.16816.F32 R20, R44.reuse, R32, R40 ;  /* 0x000000202c14723c */ /* 0x044fe20000001828 */
[----:B---3--:R-:W0:Y:S07]  /*76d10*/  LDSM.16.MT88.4 R40, [R3+0x10000] ;  /* 0x010000000328783b */ /* 0x008e2e0000004200 */
[----:B----4-:R-:W-:Y:S11]  /*76d20*/  HMMA.16816.F32 R12, R44, R36, R12 ;  /* 0x000000242c0c723c */ /* 0x010ff6000000180c */
[----:B------:R-:W-:Y:S04]  /*76d30*/  @!UPT UIADD3 URZ, URZ, URZ, URZ ;  /* 0x0000003f3f3ff290 */ /* 0x000fe8000fffe03f */
[----:B------:R1:W-:Y:S04]  /*76d40*/  STL.64 [R1+0x360], R20 ;  /* 0x0003601401007387 */ /* 0x0003e80000100a00 */
[----:B------:R2:W-:Y:S01]  /*76d50*/  STL.64 [R1+0x368], R22 ;  /* 0x0003681601007387 */ /* 0x0005e20000100a00 */
[----:B------:R-:W-:-:S03]  /*76d60*/  IMAD.MOV.U32 R24, RZ, RZ, R61 ;  /* 0x000000ffff187224 */ /* 0x000fc600078e003d */
[----:B------:R-:W3:Y:S04]  /*76d70*/  LDL.LU R60, [R1+0x74a0] ;  /* 0x0074a000013c7983 */ /* 0x000ee80000300800 */
[----:B------:R-:W-:Y:S04]  /*76d80*/  STL.64 [R1+0x7438], R8 ;  /* 0x0074380801007387 */ /* 0x000fe80000100a00 */
[----:B0-----:R-:W-:Y:S04]  /*76d90*/  STL.64 [R1+0x7448], R42 ;  /* 0x0074482a01007387 */ /* 0x001fe80000100a00 */
[----:B------:R-:W-:Y:S04]  /*76da0*/  STL.64 [R1+0x7440], R40 ;  /* 0x0074402801007387 */ /* 0x000fe80000100a00 */
[----:B------:R-:W4:Y:S04]  /*76db0*/  LDL.LU R61, [R1+0x749c] ;  /* 0x00749c00013d7983 */ /* 0x000f280000300800 */
[----:B------:R-:W4:Y:S04]  /*76dc0*/  LDL.LU R10, [R1+0x7498] ;  /* 0x00749800010a7983 */ /* 0x000f280000300800 */
[----:B------:R-:W-:Y:S04]  /*76dd0*/  STL.64 [R1+0x7450], R24 ;  /* 0x0074501801007387 */ /* 0x000fe80000100a00 */
[----:B-1----:R-:W4:Y:S04]  /*76de0*/  LDL.LU.64 R20, [R1+0x730] ;  /* 0x0007300001147983 */ /* 0x002f280000300a00 */
[----:B--2---:R-:W2:Y:S01]  /*76df0*/  LDL.LU.64 R22, [R1+0x738] ;  /* 0x0007380001167983 */ /* 0x004ea20000300a00 */
[----:B------:R-:W-:-:S03]  /*76e00*/  IMAD.MOV.U32 R36, RZ, RZ, R11 ;  /* 0x000000ffff247224 */ /* 0x000fc600078e000b */
[----:B------:R0:W-:Y:S04]  /*76e10*/  STL.64 [R1+0x740], R12 ;  /* 0x0007400c01007387 */ /* 0x0001e80000100a00 */
[----:B------:R1:W-:Y:S04]  /*76e20*/  STL.64 [R1+0x748], R14 ;  /* 0x0007480e01007387 */ /* 0x0003e80000100a00 */
[----:B0-----:R-:W2:Y:S04]  /*76e30*/  LDL.LU.64 R12, [R1+0x720] ;  /* 0x00072000010c7983 */ /* 0x001ea80000300a00 */
[----:B-1----:R-:W2:Y:S04]  /*76e40*/  LDL.LU.64 R14, [R1+0x728] ;  /* 0x00072800010e7983 */ /* 0x002ea80000300a00 */
[----:B------:R-:W2:Y:S01]  /*76e50*/  LDL.LU R11, [R1+0x7494] ;  /* 0x00749400010b7983 */ /* 0x000ea20000300800 */
[----:B------:R-:W-:-:S02]  /*76e60*/  IMAD.MOV.U32 R37, RZ, RZ, R2 ;  /* 0x000000ffff257224 */ /* 0x000fc400078e0002 */
[----:B------:R-:W-:Y:S01]  /*76e70*/  IMAD.MOV.U32 R8, RZ, RZ, R0 ;  /* 0x000000ffff087224 */ /* 0x000fe200078e0000 */
[----:B------:R-:W2:Y:S01]  /*76e80*/  LDL.LU R2, [R1+0x7490] ;  /* 0x0074900001027983 */ /* 0x000ea20000300800 */
[----:B------:R-:W-:-:S03]  /*76e90*/  IMAD.MOV.U32 R9, RZ, RZ, R19 ;  /* 0x000000ffff097224 */ /* 0x000fc600078e0013 */
[----:B------:R3:W-:Y:S04]  /*76ea0*/  STL.64 [R1+0x7458], R36 ;  /* 0x0074582401007387 */ /* 0x0007e80000100a00 */
[----:B------:R-:W2:Y:S04]  /*76eb0*/  LDL.LU R0, [R1+0x748c] ;  /* 0x00748c0001007983 */ /* 0x000ea80000300800 */
[----:B------:R-:W2:Y:S04]  /*76ec0*/  LDL.LU R19, [R1+0x7488] ;  /* 0x0074880001137983 */ /* 0x000ea80000300800 */
[----:B------:R-:W-:Y:S01]  /*76ed0*/  STL.64 [R1+0x7460], R8 ;  /* 0x0074600801007387 */ /* 0x000fe20000100a00 */
[----:B---3--:R-:W-:-:S02]  /*76ee0*/  IMAD.MOV.U32 R37, RZ, RZ, R60 ;  /* 0x000000ffff257224 */ /* 0x008fc400078e003c */
[----:B----4-:R-:W-:-:S05]  /*76ef0*/  IMAD.MOV.U32 R36, RZ, RZ, R61 ;  /* 0x000000ffff247224 */ /* 0x010fca00078e003d */
[----:B------:R0:W-:Y:S02]  /*76f00*/  STL.64 [R1+0x7468], R36 ;  /* 0x0074682401007387 */ /* 0x0001e40000100a00 */
[----:B0-----:R-:W-:Y:S02]  /*76f10*/  IMAD.MOV.U32 R37, RZ, RZ, R10 ;  /* 0x000000ffff257224 */ /* 0x001fe400078e000a */
[----:B--2---:R-:W-:Y:S02]  /*76f20*/  IMAD.MOV.U32 R36, RZ, RZ, R11 ;  /* 0x000000ffff247224 */ /* 0x004fe400078e000b */
[----:B------:R-:W-:Y:S03]  /*76f30*/  HMMA.16816.F32 R8, R44, R28, R20 ;  /* 0x0000001c2c08723c */ /* 0x000fe60000001814 */
[----:B------:R-:W-:Y:S11]  /*76f40*/  STL.64 [R1+0x7480], R36 ;  /* 0x0074802401007387 */ /* 0x000ff60000100a00 */
[----:B------:R-:W-:Y:S09]  /*76f50*/  @!UPT UIADD3 URZ, URZ, URZ, URZ ;  /* 0x0000003f3f3ff290 */ /* 0x000ff2000fffe03f */
[----:B------:R-:W-:Y:S01]  /*76f60*/  STL.64 [R1+0x730], R8 ;  /* 0x0007300801007387 */ /* 0x000fe20000100a00 */
[----:B------:R-:W-:-:S03]  /*76f70*/  IMAD.MOV.U32 R18, RZ, RZ, R11 ;  /* 0x000000ffff127224 */ /* 0x000fc600078e000b */
[----:B------:R0:W-:Y:S02]  /*76f80*/  STL [R1+0x738], R10 ;  /* 0x0007380a01007387 */ /* 0x0001e40000100800 */
[----:B0-----:R-:W-:Y:S02]  /*76f90*/  HMMA.16816.F32 R8, R44, R52, R12 ;  /* 0x000000342c08723c */ /* 0x001fe4000000180c */
[----:B------:R-:W-:Y:S11]  /*76fa0*/  STL [R1+0x6fbc], R18 ;  /* 0x006fbc1201007387 */ /* 0x000ff60000100800 */
[----:B------:R-:W-:Y:S10]  /*76fb0*/  @!UPT UIADD3 URZ, URZ, URZ, URZ ;  /* 0x0000003f3f3ff290 */ /* 0x000ff4000fffe03f */
[----:B------:R-:W-:Y:S04]  /*76fc0*/  STL.64 [R1+0x720], R8 ;  /* 0x0007200801007387 */ /* 0x000fe80000100a00 */
[----:B------:R-:W-:Y:S04]  /*76fd0*/  STL.64 [R1+0x728], R10 ;  /* 0x0007280a01007387 */ /* 0x000fe80000100a00 */
[----:B------:R-:W2:Y:S04]  /*76fe0*/  LDL.LU.64 R36, [R1+0x710] ;  /* 0x0007100001247983 */ /* 0x000ea80000300a00 */
[----:B------:R-:W2:Y:S01]  /*76ff0*/  LDL.LU.64 R38, [R1+0x718] ;  /* 0x0007180001267983 */ /* 0x000ea20000300a00 */
[----:B------:R-:W-:-:S05]  /*77000*/  IMAD.MOV.U32 R6, RZ, RZ, R52 ;  /* 0x000000ffff067224 */ /* 0x000fca00078e0034 */
[----:B------:R-:W-:Y:S04]  /*77010*/  STL [R1+0x7478], R6 ;  /* 0x0074780601007387 */ /* 0x000fe80000100800 */
[----:B------:R0:W-:Y:S04]  /*77020*/  STL.64 [R1+0x7470], R4 ;  /* 0x0074700401007387 */ /* 0x0001e80000100a00 */
[----:B0-----:R-:W3:Y:S04]  /*77030*/  LDL.LU.64 R4, [R1+0x700] ;  /* 0x0007000001047983 */ /* 0x001ee80000300a00 */
[----:B------:R-:W3:Y:S04]  /*77040*/  LDL.LU.64 R6, [R1+0x708] ;  /* 0x0007080001067983 */ /* 0x000ee80000300a00 */
[----:B------:R-:W4:Y:S04]  /*77050*/  LDL.LU.64 R8, [R1+0x6f0] ;  /* 0x0006f00001087983 */ /* 0x000f280000300a00 */
[----:B------:R-:W4:Y:S04]  /*77060*/  LDL.LU.64 R10, [R1+0x6f8] ;  /* 0x0006f800010a7983 */ /* 0x000f280000300a00 */
[----:B------:R-:W3:Y:S04]  /*77070*/  LDL.LU.64 R24, [R1+0x6e0] ;  /* 0x0006e00001187983 */ /* 0x000ee80000300a00 */
[----:B------:R-:W3:Y:S04]  /*77080*/  LDL.LU.64 R26, [R1+0x6e8] ;  /* 0x0006e800011a7983 */ /* 0x000ee80000300a00 */
[----:B------:R-:W3:Y:S04]  /*77090*/  LDL.LU.64 R40, [R1+0x6d0] ;  /* 0x0006d00001287983 */ /* 0x000ee80000300a00 */
[----:B------:R-:W3:Y:S04]  /*770a0*/  LDL.LU.64 R42, [R1+0x6d8] ;  /* 0x0006d800012a7983 */ /* 0x000ee80000300a00 */
[----:B------:R-:W3:Y:S01]  /*770b0*/  LDL.LU.64 R20, [R1+0x6c0] ;  /* 0x0006c00001147983 */ /* 0x000ee20000300a00 */
[----:B------:R-:W-:-:S03]  /*770c0*/  IMAD.MOV.U32 R32, RZ, RZ, R2 ;  /* 0x000000ffff207224 */ /* 0x000fc600078e0002 */
[----:B------:R-:W3:Y:S01]  /*770d0*/  LDL.LU.64 R22, [R1+0x6c8] ;  /* 0x0006c80001167983 */ /* 0x000ee20000300a00 */
[----:B------:R-:W-:-:S03]  /*770e0*/  IMAD.MOV.U32 R33, RZ, RZ, R0 ;  /* 0x000000ffff217224 */ /* 0x000fc600078e0000 */
[----:B------:R-:W3:Y:S04]  /*770f0*/  LDL.LU.64 R56, [R1+0x6b0] ;  /* 0x0006b00001387983 */ /* 0x000ee80000300a00 */
[----:B------:R-:W3:Y:S01]  /*77100*/  LDL.LU.64 R58, [R1+0x6b8] ;  /* 0x0006b800013a7983 */ /* 0x000ee20000300a00 */
[----:B------:R-:W-:-:S03]  /*77110*/  IMAD.MOV.U32 R2, RZ, RZ, R28 ;  /* 0x000000ffff027224 */ /* 0x000fc600078e001c */
[----:B------:R-:W3:Y:S01]  /*77120*/  LDL.LU.64 R12, [R1+0x6a0] ;  /* 0x0006a000010c7983 */ /* 0x000ee20000300a00 */
[----:B------:R-:W-:-:S03]  /*77130*/  IMAD.MOV.U32 R0, RZ, RZ, R29 ;  /* 0x000000ffff007224 */ /* 0x000fc600078e001d */
[----:B------:R-:W3:Y:S01]  /*77140*/  LDL.LU.64 R14, [R1+0x6a8] ;  /* 0x0006a800010e7983 */ /* 0x000ee20000300a00 */
[----:B------:R-:W-:-:S03]  /*77150*/  IMAD.MOV.U32 R3, RZ, RZ, R53 ;  /* 0x000000ffff037224 */ /* 0x000fc600078e0035 */
[----:B------:R-:W3:Y:S04]  /*77160*/  LDL.LU.64 R48, [R1+0x690] ;  /* 0x0006900001307983 */ /* 0x000ee80000300a00 */
[----:B------:R-:W3:Y:S04]  /*77170*/  LDL.LU.64 R50, [R1+0x698] ;  /* 0x0006980001327983 */ /* 0x000ee80000300a00 */
[----:B------:R-:W3:Y:S04]  /*77180*/  LDL.LU.64 R28, [R1+0x680] ;  /* 0x00068000011c7983 */ /* 0x000ee80000300a00 */
[----:B------:R-:W3:Y:S04]  /*77190*/  LDL.LU.64 R30, [R1+0x688] ;  /* 0x00068800011e7983 */ /* 0x000ee80000300a00 */
[----:B------:R-:W3:Y:S04]  /*771a0*/  LDL.LU.64 R52, [R1+0x670] ;  /* 0x0006700001347983 */ /* 0x000ee80000300a00 */
[----:B------:R-:W3:Y:S01]  /*771b0*/  LDL.LU.64 R54, [R1+0x678] ;  /* 0x0006780001367983 */ /* 0x000ee20000300a00 */
[----:B--2---:R-:W-:Y:S03]  /*771c0*/  HMMA.16816.F32 R32, R44, R32, R36 ;  /* 0x000000202c20723c */ /* 0x004fe60000001824 */
[----:B------:R-:W3:Y:S11]  /*771d0*/  LDL.LU.64 R36, [R1+0x7480] ;  /* 0x0074800001247983 */ /* 0x000ef60000300a00 */
[----:B------:R-:W-:Y:S09]  /*771e0*/  @!UPT UIADD3 URZ, URZ, URZ, URZ ;  /* 0x0000003f3f3ff290 */ /* 0x000ff2000fffe03f */
[----:B------:R0:W-:Y:S01]  /*771f0*/  STL.64 [R1+0x710], R32 ;  /* 0x0007102001007387 */ /* 0x0001e20000100a00 */
[----:B------:R-:W-:-:S03]  /*77200*/  IMAD.MOV.U32 R18, RZ, RZ, R35 ;  /* 0x000000ffff127224 */ /* 0x000fc600078e0023 */
[----:B------:R1:W-:Y:S04]  /*77210*/  STL [R1+0x718], R34 ;  /* 0x0007182201007387 */ /* 0x0003e80000100800 */
[----:B0-----:R-:W2:Y:S04]  /*77220*/  LDL.LU.64 R32, [R1+0x660] ;  /* 0x0006600001207983 */ /* 0x001ea80000300a00 */
[----:B-1----:R-:W2:Y:S04]  /*77230*/  LDL.LU.64 R34, [R1+0x668] ;  /* 0x0006680001227983 */ /* 0x002ea80000300a00 */
[----:B------:R-:W-:Y:S01]  /*77240*/  STL [R1+0x6fc0], R18 ;  /* 0x006fc01201007387 */ /* 0x000fe20000100800 */
[C---:B---3--:R-:W-:Y:S03]  /*77250*/  HMMA.16816.F32 R36, R44.reuse, R36, R4 ;  /* 0x000000242c24723c */ /* 0x048fe60000001804 */
[----:B------:R-:W3:Y:S04]  /*77260*/  LDL.LU R6, [R1+0x7478] ;  /* 0x0074780001067983 */ /* 0x000ee80000300800 */
[----:B------:R-:W2:Y:S11]  /*77270*/  LDL.LU.64 R4, [R1+0x7470] ;  /* 0x0074700001047983 */ /* 0x000eb60000300a00 */
[----:B------:R-:W-:Y:S05]  /*77280*/  @!UPT UIADD3 URZ, URZ, URZ, URZ ;  /* 0x0000003f3f3ff290 */ /* 0x000fea000fffe03f */
[----:B------:R0:W-:Y:S04]  /*77290*/  STL.64 [R1+0x700], R36 ;  /* 0x0007002401007387 */ /* 0x0001e80000100a00 */
[----:B------:R4:W-:Y:S04]  /*772a0*/  STL.64 [R1+0x708], R38 ;  /* 0x0007082601007387 */ /* 0x0009e80000100a00 */
[----:B0-----:R-:W4:Y:S02]  /*772b0*/  LDL.LU.64 R36, [R1+0x7468] ;  /* 0x0074680001247983 */ /* 0x001f240000300a00 */
[C---:B----4-:R-:W-:Y:S02]  /*772c0*/  HMMA.16816.F32 R36, R44.reuse, R36, R8 ;  /* 0x000000242c24723c */ /* 0x050fe40000001808 */
[----:B------:R-:W4:Y:S11]  /*772d0*/  LDL.LU.64 R8, [R1+0x7460] ;  /* 0x0074600001087983 */ /* 0x000f360000300a00 */
[----:B------:R-:W-:Y:S10]  /*772e0*/  @!UPT UIADD3 URZ, URZ, URZ, URZ ;  /* 0x0000003f3f3ff290 */ /* 0x000ff4000fffe03f */
[----:B------:R0:W-:Y:S04]  /*772f0*/  STL.64 [R1+0x6f0], R36 ;  /* 0x0006f02401007387 */ /* 0x0001e80000100a00 */
[----:B------:R1:W-:Y:S04]  /*77300*/  STL.64 [R1+0x6f8], R38 ;  /* 0x0006f82601007387 */ /* 0x0003e80000100a00 */
[----:B0-----:R-:W1:Y:S01]  /*77310*/  LDL.LU.64 R36, [R1+0x7458] ;  /* 0x0074580001247983 */ /* 0x001e620000300a00 */
[C---:B----4-:R-:W-:Y:S08]  /*77320*/  HMMA.16816.F32 R8, R44.reuse, R8, R40 ;  /* 0x000000082c08723c */ /* 0x050ff00000001828 */
[C---:B-1----:R-:W-:Y:S01]  /*77330*/  HMMA.16816.F32 R36, R44.reuse, R36, R24 ;  /* 0x000000242c24723c */ /* 0x042fe20000001818 */
[----:B------:R-:W4:Y:S11]  /*77340*/  LDL.LU.64 R24, [R1+0x7450] ;  /* 0x0074500001187983 */ /* 0x000f360000300a00 */
[----:B------:R-:W-:Y:S11]  /*77350*/  @!UPT UIADD3 URZ, URZ, URZ, URZ ;  /* 0x0000003f3f3ff290 */ /* 0x000ff6000fffe03f */
[----:B------:R0:W-:Y:S04]  /*77360*/  STL.64 [R1+0x6e0], R36 ;  /* 0x0006e02401007387 */ /* 0x0001e80000100a00 */
[----:B------:R1:W-:Y:S04]  /*77370*/  STL.64 [R1+0x6e8], R38 ;  /* 0x0006e82601007387 */ /* 0x0003e80000100a00 */
[----:B0-----:R-:W2:Y:S04]  /*77380*/  LDL.LU.64 R36, [R1+0x650] ;  /* 0x0006500001247983 */ /* 0x001ea80000300a00 */
[----:B-1----:R-:W2:Y:S04]  /*77390*/  LDL.LU.64 R38, [R1+0x658] ;  /* 0x0006580001267983 */ /* 0x002ea80000300a00 */
[----:B------:R-:W2:Y:S04]  /*773a0*/  LDL.LU.64 R42, [R1+0x7448] ;  /* 0x00744800012a7983 */ /* 0x000ea80000300a00 */
[----:B------:R-:W2:Y:S04]  /*773b0*/  LDL.LU.64 R40, [R1+0x7440] ;  /* 0x0074400001287983 */ /* 0x000ea80000300a00 */
[----:B------:R0:W-:Y:S04]  /*773c0*/  STL.64 [R1+0x6d0], R8 ;  /* 0x0006d00801007387 */ /* 0x0001e80000100a00 */
[----:B------:R-:W-:Y:S04]  /*773d0*/  STL.64 [R1+0x6d8], R10 ;  /* 0x0006d80a01007387 */ /* 0x000fe80000100a00 */
[----:B0-----:R-:W2:Y:S01]  /*773e0*/  LDL.LU.64 R8, [R1+0x7438] ;  /* 0x0074380001087983 */ /* 0x001ea20000300a00 */
[C---:B----4-:R-:W-:Y:S03]  /*773f0*/  HMMA.16816.F32 R24, R44.reuse, R24, R20 ;  /* 0x000000182c18723c */ /* 0x050fe60000001814 */
[----:B------:R-:W4:Y:S11]  /*77400*/  LDL.LU.64 R20, [R1+0x7430] ;  /* 0x0074300001147983 */ /* 0x000f360000300a00 */
[----:B------:R-:W-:Y:S09]  /*77410*/  @!UPT UIADD3 URZ, URZ, URZ, URZ ;  /* 0x0000003f3f3ff290 */ /* 0x000ff2000fffe03f */
[----:B------:R0:W-:Y:S04]  /*77420*/  STL.64 [R1+0x6c0], R24 ;  /* 0x0006c01801007387 */ /* 0x0001e80000100a00 */
[----:B------:R-:W-:Y:S04]  /*77430*/  STL.64 [R1+0x6c8], R26 ;  /* 0x0006c81a01007387 */ /* 0x000fe80000100a00 */
[----:B0-----:R-:W3:Y:S01]  /*77440*/  LDL.LU.64 R24, [R1+0x7428] ;  /* 0x0074280001187983 */ /* 0x001ee20000300a00 */
[C---:B--2---:R-:W-:Y:S03]  /*77450*/  HMMA.16816.F32 R8, R44.reuse, R8, R56 ;  /* 0x000000082c08723c */ /* 0x044fe60000001838 */
[----:B------:R-:W2:Y:S11]  /*77460*/  LDL.LU.64 R56, [R1+0x7420] ;  /* 0x0074200001387983 */ /* 0x000eb60000300a00 */
[----:B------:R-:W-:Y:S09]  /*77470*/  @!UPT UIADD3 URZ, URZ, URZ, URZ ;  /* 0x0000003f3f3ff290 */ /* 0x000ff2000fffe03f */
[----:B------:R0:W-:Y:S04]  /*77480*/  STL.64 [R1+0x6b0], R8 ;  /* 0x0006b00801007387 */ /* 0x0001e80000100a00 */
[----:B------:R-:W-:Y:S04]  /*77490*/  STL.64 [R1+0x6b8], R10 ;  /* 0x0006b80a01007387 */ /* 0x000fe80000100a00 */
[----:B0-----:R-:W2:Y:S01]  /*774a0*/  LDL.LU.64 R8, [R1+0x7418] ;  /* 0x0074180001087983 */ /* 0x001ea20000300a00 */
[C---:B----4-:R-:W-:Y:S03]  /*774b0*/  HMMA.16816.F32 R20, R44.reuse, R20, R12 ;  /* 0x000000142c14723c */ /* 0x050fe6000000180c */
[----:B------:R-:W4:Y:S05]  /*774c0*/  LDL.LU.64 R12, [R1+0x7410] ;  /* 0x00741000010c7983 */ /* 0x000f2a0000300a00 */
[C---:B---3--:R-:W-:Y:S11]  /*774d0*/  HMMA.16816.F32 R24, R44.reuse, R24, R48 ;  /* 0x000000182c18723c */ /* 0x048ff60000001830 */
[----:B------:R-:W-:Y:S04]  /*774e0*/  @!UPT UIADD3 URZ, URZ, URZ, URZ ;  /* 0x0000003f3f3ff290 */ /* 0x000fe8000fffe03f */
[----:B------:R-:W-:Y:S04]  /*774f0*/  STL.64 [R1+0x6a0], R20 ;  /* 0x0006a01401007387 */ /* 0x000fe80000100a00 */
[----:B------:R0:W-:Y:S04]  /*77500*/  STL.64 [R1+0x6a8], R22 ;  /* 0x0006a81601007387 */ /* 0x0001e80000100a00 */
[----:B0-----:R-:W3:Y:S04]  /*77510*/  LDL.LU.64 R22, [R1+0x7408] ;  /* 0x0074080001167983 */ /* 0x001ee80000300a00 */
[----:B------:R-:W3:Y:S04]  /*77520*/  LDL.LU.64 R20, [R1+0x7400] ;  /* 0x0074000001147983 */ /* 0x000ee80000300a00 */
[----:B------:R-:W3:Y:S01]  /*77530*/  LDL.LU.64 R50, [R1+0x73f8] ;  /* 0x0073f80001327983 */ /* 0x000ee20000300a00 */
[C---:B--2---:R-:W-:Y:S03]  /*77540*/  HMMA.16816.F32 R56, R44.reuse, R56, R28 ;  /* 0x000000382c38723c */ /* 0x044fe6000000181c */
[----:B------:R-:W2:Y:S04]  /*77550*/  LDL.LU.64 R48, [R1+0x73f0] ;  /* 0x0073f00001307983 */ /* 0x000ea80000300a00 */
[----:B------:R-:W-:Y:S04]  /*77560*/  STL.64 [R1+0x690], R24 ;  /* 0x0006901801007387 */ /* 0x000fe80000100a00 */
[----:B------:R0:W-:Y:S04]  /*77570*/  STL.64 [R1+0x698], R26 ;  /* 0x0006981a01007387 */ /* 0x0001e80000100a00 */
[----:B0-----:R-:W2:Y:S04]  /*77580*/  LDL.LU.64 R26, [R1+0x73e8] ;  /* 0x0073e800011a7983 */ /* 0x001ea80000300a00 */
[----:B------:R-:W2:Y:S04]  /*77590*/  LDL.LU.64 R24, [R1+0x73e0] ;  /* 0x0073e00001187983 */ /* 0x000ea80000300a00 */
[----:B------:R-:W2:Y:S04]  /*775a0*/  LDL.LU.64 R30, [R1+0x73d8] ;  /* 0x0073d800011e7983 */ /* 0x000ea80000300a00 */
[----:B------:R-:W2:Y:S04]  /*775b0*/  LDL.LU.64 R28, [R1+0x73d0] ;  /* 0x0073d000011c7983 */ /* 0x000ea80000300a00 */
[----:B------:R-:W-:Y:S04]  /*775c0*/  STL.64 [R1+0x680], R56 ;  /* 0x0006803801007387 */ /* 0x000fe80000100a00 */
[----:B------:R0:W-:Y:S04]  /*775d0*/  STL.64 [R1+0x688], R58 ;  /* 0x0006883a01007387 */ /* 0x0001e80000100a00 */
[----:B0-----:R-:W2:Y:S04]  /*775e0*/  LDL.LU.64 R58, [R1+0x73c8] ;  /* 0x0073c800013a7983 */ /* 0x001ea80000300a00 */
[----:B------:R-:W2:Y:S02]  /*775f0*/  LDL.LU.64 R56, [R1+0x73c0] ;  /* 0x0073c00001387983 */ /* 0x000ea40000300a00 */
[C---:B--2---:R-:W-:Y:S11]  /*77600*/  HMMA.16816.F32 R52, R44.reuse, R56, R52 ;  /* 0x000000382c34723c */ /* 0x044ff60000001834 */
[----:B------:R-:W-:Y:S11]  /*77610*/  @!UPT UIADD3 URZ, URZ, URZ, URZ ;  /* 0x0000003f3f3ff290 */ /* 0x000ff6000fffe03f */
[----:B------:R-:W-:Y:S01]  /*77620*/  @!UPT UIADD3 URZ, URZ, URZ, URZ ;  /* 0x0000003f3f3ff290 */ /* 0x000fe2000fffe03f */
[----:B------:R-:W-:Y:S04]  /*77630*/  STL.64 [R1+0x670], R52 ;  /* 0x0006703401007387 */ /* 0x000fe80000100a00 */
[----:B------:R0:W-:Y:S04]  /*77640*/  STL.64 [R1+0x678], R54 ;  /* 0x0006783601007387 */ /* 0x0001e80000100a00 */
[----:B0-----:R-:W2:Y:S04]  /*77650*/  LDL.LU.64 R54, [R1+0x73b8] ;  /* 0x0073b80001367983 */ /* 0x001ea80000300a00 */
[----:B------:R-:W2:Y:S01]  /*77660*/  LDL.LU.64 R52, [R1+0x73b0] ;  /* 0x0073b00001347983 */ /* 0x000ea20000300a00 */
[C---:B------:R-:W-:Y:S03]  /*77670*/  HMMA.16816.F32 R36, R44.reuse, R48, R36 ;  /* 0x000000302c24723c */ /* 0x040fe60000001824 */
[----:B------:R-:W-:Y:S04]  /*77680*/  STL.64 [R1+0x72f8], R58 ;  /* 0x0072f83a01007387 */ /* 0x000fe80000100a00 */
[----:B------:R0:W-:Y:S04]  /*77690*/  STL.64 [R1+0x72f0], R56 ;  /* 0x0072f03801007387 */ /* 0x0001e80000100a00 */
[----:B0-----:R-:W3:Y:S04]  /*776a0*/  LDL.LU.64 R56, [R1+0x620] ;  /* 0x0006200001387983 */ /* 0x001ee80000300a00 */
[----:B------:R-:W3:Y:S01]  /*776b0*/  LDL.LU.64 R58, [R1+0x628] ;  /* 0x00062800013a7983 */ /* 0x000ee20000300a00 */
[C---:B--2---:R-:W-:Y:S11]  /*776c0*/  HMMA.16816.F32 R32, R44.reuse, R52, R32 ;  /* 0x000000342c20723c */ /* 0x044ff60000001820 */
[----:B------:R-:W-:Y:S11]  /*776d0*/  @!UPT UIADD3 URZ, URZ, URZ, URZ ;  /* 0x0000003f3f3ff290 */ /* 0x000ff6000fffe03f */
[----:B------:R-:W-:Y:S01]  /*776e0*/  @!UPT UIADD3 URZ, URZ, URZ, URZ ;  /* 0x0000003f3f3ff290 */ /* 0x000fe2000fffe03f */
[----:B------:R-:W-:Y:S04]  /*776f0*/  STL.64 [R1+0x660], R32 ;  /* 0x0006602001007387 */ /* 0x000fe80000100a00 */
[----:B------:R0:W-:Y:S04]  /*77700*/  STL.64 [R1+0x668], R34 ;  /* 0x0006682201007387 */ /* 0x0001e80000100a00 */
[----:B0-----:R-:W2:Y:S04]  /*77710*/  LDL.LU.64 R34, [R1+0x73a8] ;  /* 0x0073a80001227983 */ /* 0x001ea80000300a00 */
[----:B------:R-:W2:Y:S04]  /*77720*/  LDL.LU.64 R32, [R1+0x73a0] ;  /* 0x0073a00001207983 */ /* 0x000ea80000300a00 */
[----:B------:R-:W-:Y:S04]  /*77730*/  STL.64 [R1+0x72e8], R54 ;  /* 0x0072e83601007387 */ /* 0x000fe80000100a00 */
[----:B------:R0:W-:Y:S04]  /*77740*/  STL.64 [R1+0x72e0], R52 ;  /* 0x0072e03401007387 */ /* 0x0001e80000100a00 */
[----:B0-----:R-:W2:Y:S04]  /*77750*/  LDL.LU.64 R52, [R1+0x630] ;  /* 0x0006300001347983 */ /* 0x001ea80000300a00 */
[----:B------:R-:W2:Y:S04]  /*77760*/  LDL.LU.64 R54, [R1+0x638] ;  /* 0x0006380001367983 */ /* 0x000ea80000300a00 */
        /* <DEDUP_REMOVED lines=8> */
[----:B--2---:R-:W-:Y:S04]  /*777f0*/  STL.64 [R1+0x7318], R38 ;  /* 0x0073182601007387 */ /* 0x004fe80000100a00 */
[----:B----4-:R0:W-:Y:S01]  /*77800*/  STL.64 [R1+0x7310], R36 ;  /* 0x0073102401007387 */ /* 0x0101e20000100a00 */
[C---:B---3--:R-:W-:Y:S08]  /*77810*/  HMMA.16816.F32 R48, R44.reuse, R36, R48 ;  /* 0x000000242c30723c */ /* 0x048ff00000001830 */
[C---:B0-----:R-:W-:Y:S11]  /*77820*/  HMMA.16816.F32 R36, R44.reuse, R32, R52 ;  /* 0x000000202c24723c */ /* 0x041ff60000001834 */
[----:B------:R-:W-:Y:S04]  /*77830*/  @!UPT UIADD3 URZ, URZ, URZ, URZ ;  /* 0x0000003f3f3ff290 */ /* 0x000fe8000fffe03f */
[----:B------:R-:W-:Y:S04]  /*77840*/  STL.64 [R1+0x640], R48 ;  /* 0x0006403001007387 */ /* 0x000fe80000100a00 */
[----:B------:R-:W-:Y:S04]  /*77850*/  STL.64 [R1+0x648], R50 ;  /* 0x0006483201007387 */ /* 0x000fe80000100a00 */
[----:B------:R-:W-:Y:S04]  /*77860*/  STL.64 [R1+0x7328], R34 ;  /* 0x0073282201007387 */ /* 0x000fe80000100a00 */
[----:B------:R0:W-:Y:S02]  /*77870*/  STL.64 [R1+0x7320], R32 ;  /* 0x0073202001007387 */ /* 0x0001e40000100a00 */
[C---:B0-----:R-:W-:Y:S02]  /*77880*/  HMMA.16816.F32 R32, R44.reuse, R28, R56 ;  /* 0x0000001c2c20723c */ /* 0x041fe40000001838 */
[----:B------:R0:W-:Y:S04]  /*77890*/  STL.64 [R1+0x630], R36 ;  /* 0x0006302401007387 */ /* 0x0001e80000100a00 */
[----:B------:R1:W-:Y:S04]  /*778a0*/  STL.64 [R1+0x638], R38 ;  /* 0x0006382601007387 */ /* 0x0003e80000100a00 */
[----:B0-----:R-:W2:Y:S04]  /*778b0*/  LDL.LU.64 R36, [R1+0x5f0] ;  /* 0x0005f00001247983 */ /* 0x001ea80000300a00 */
[----:B-1----:R-:W2:Y:S09]  /*778c0*/  LDL.LU.64 R38, [R1+0x5f8] ;  /* 0x0005f80001267983 */ /* 0x002eb20000300a00 */
[----:B------:R0:W-:Y:S04]  /*778d0*/  STL.64 [R1+0x620], R32 ;  /* 0x0006202001007387 */ /* 0x0001e80000100a00 */
[----:B------:R1:W-:Y:S04]  /*778e0*/  STL.64 [R1+0x628], R34 ;  /* 0x0006282201007387 */ /* 0x0003e80000100a00 */
[----:B------:R-:W3:Y:S04]  /*778f0*/  LDL.LU.64 R56, [R1+0x5e0] ;  /* 0x0005e00001387983 */ /* 0x000ee80000300a00 */
[----:B------:R-:W3:Y:S04]  /*77900*/  LDL.LU.64 R58, [R1+0x5e8] ;  /* 0x0005e800013a7983 */ /* 0x000ee80000300a00 */
[----:B0-----:R-:W4:Y:S04]  /*77910*/  LDL.LU.64 R32, [R1+0x5d0] ;  /* 0x0005d00001207983 */ /* 0x001f280000300a00 */
[----:B-1----:R-:W4:Y:S04]  /*77920*/  LDL.LU.64 R34, [R1+0x5d8] ;  /* 0x0005d80001227983 */ /* 0x002f280000300a00 */
        /* <DEDUP_REMOVED lines=9> */
[----:B------:R0:W-:Y:S04]  /*779c0*/  STL.64 [R1+0x610], R28 ;  /* 0x0006101c01007387 */ /* 0x0001e80000100a00 */
[----:B------:R1:W-:Y:S04]  /*779d0*/  STL.64 [R1+0x618], R30 ;  /* 0x0006181e01007387 */ /* 0x0003e80000100a00 */
[----:B0-----:R-:W2:Y:S04]  /*779e0*/  LDL.LU.64 R28, [R1+0xa60] ;  /* 0x000a6000011c7983 */ /* 0x001ea80000300a00 */
[----:B-1----:R-:W2:Y:S04]  /*779f0*/  LDL.LU.64 R30, [R1+0xa68] ;  /* 0x000a6800011e7983 */ /* 0x002ea80000300a00 */
[----:B------:R-:W-:Y:S04]  /*77a00*/  STL.64 [R1+0x7338], R26 ;  /* 0x0073381a01007387 */ /* 0x000fe80000100a00 */
[----:B------:R0:W-:Y:S04]  /*77a10*/  STL.64 [R1+0x7330], R24 ;  /* 0x0073301801007387 */ /* 0x0001e80000100a00 */
[----:B0-----:R-:W2:Y:S04]  /*77a20*/  LDL.LU.64 R24, [R1+0x600] ;  /* 0x0006000001187983 */ /* 0x001ea80000300a00 */
[----:B------:R-:W2:Y:S04]  /*77a30*/  LDL.LU.64 R26, [R1+0x608] ;  /* 0x00060800011a7983 */ /* 0x000ea80000300a00 */
[----:B------:R-:W-:Y:S04]  /*77a40*/  STL.64 [R1+0x7348], R22 ;  /* 0x0073481601007387 */ /* 0x000fe80000100a00 */
[----:B------:R0:W-:Y:S01]  /*77a50*/  STL.64 [R1+0x7340], R20 ;  /* 0x0073401401007387 */ /* 0x0001e20000100a00 */
[C---:B--2---:R-:W-:Y:S08]  /*77a60*/  HMMA.16816.F32 R24, R44.reuse, R20, R24 ;  /* 0x000000142c18723c */ /* 0x044ff00000001818 */
[C---:B0-----:R-:W-:Y:S11]  /*77a70*/  HMMA.16816.F32 R20, R44.reuse, R16, R36 ;  /* 0x000000102c14723c */ /* 0x041ff60000001824 */
[----:B------:R-:W-:Y:S04]  /*77a80*/  @!UPT UIADD3 URZ, URZ, URZ, URZ ;  /* 0x0000003f3f3ff290 */ /* 0x000fe8000fffe03f */
[----:B------:R-:W-:Y:S04]  /*77a90*/  STL.64 [R1+0x600], R24 ;  /* 0x0006001801007387 */ /* 0x000fe80000100a00 */
[----:B------:R3:W-:Y:S04]  /*77aa0*/  STL.64 [R1+0x608], R26 ;  /* 0x0006081a01007387 */ /* 0x0007e80000100a00 */
[----:B------:R-:W2:Y:S04]  /*77ab0*/  LDL R7, [R1+0x1454] ;  /* 0x0014540001077983 */ /* 0x000ea80000100800 */
[----:B------:R-:W2:Y:S04]  /*77ac0*/  LDL.LU.64 R36, [R1+0x110] ;  /* 0x0001100001247983 */ /* 0x000ea80000300a00 */
[----:B------:R0:W-:Y:S01]  /*77ad0*/  STL.64 [R1+0x5f0], R20 ;  /* 0x0005f01401007387 */ /* 0x0001e20000100a00 */
[C---:B---3--:R-:W-:Y:S03]  /*77ae0*/  HMMA.16816.F32 R24, R44.reuse, R12, R56 ;  /* 0x0000000c2c18723c */ /* 0x048fe60000001838 */
[----:B------:R-:W-:Y:S04]  /*77af0*/  STL.64 [R1+0x5f8], R22 ;  /* 0x0005f81601007387 */ /* 0x000fe80000100a00 */
[----:B------:R-:W-:Y:S04]  /*77b00*/  STL [R1+0x7378], R19 ;  /* 0x0073781301007387 */ /* 0x000fe80000100800 */
[----:B------:R4:W-:Y:S04]  /*77b10*/  STL.64 [R1+0x7370], R16 ;  /* 0x0073701001007387 */ /* 0x0009e80000100a00 */
[----:B0-----:R-:W3:Y:S01]  /*77b20*/  LDL.LU.64 R20, [R1+0x5c0] ;  /* 0x0005c00001147983 */ /* 0x001ee20000300a00 */
[C---:B----4-:R-:W-:Y:S07]  /*77b30*/  HMMA.16816.F32 R16, R44.reuse, R8, R32 ;  /* 0x000000082c10723c */ /* 0x050fee0000001820 */
[----:B------:R-:W-:Y:S04]  /*77b40*/  STL.64 [R1+0x5e0], R24 ;  /* 0x0005e01801007387 */ /* 0x000fe80000100a00 */
[----:B------:R-:W-:Y:S04]  /*77b50*/  STL.64 [R1+0x5e8], R26 ;  /* 0x0005e81a01007387 */ /* 0x000fe80000100a00 */
[----:B------:R-:W3:Y:S08]  /*77b60*/  LDL.LU.64 R22, [R1+0x5c8] ;  /* 0x0005c80001167983 */ /* 0x000ef00000300a00 */
[----:B------:R0:W-:Y:S04]  /*77b70*/  STL.64 [R1+0x5d0], R16 ;  /* 0x0005d01001007387 */ /* 0x0001e80000100a00 */
[----:B------:R1:W-:Y:S04]  /*77b80*/  STL.64 [R1+0x5d8], R18 ;  /* 0x0005d81201007387 */ /* 0x0003e80000100a00 */
[----:B0-----:R-:W4:Y:S04]  /*77b90*/  LDL.LU.64 R16, [R1+0x5b0] ;  /* 0x0005b00001107983 */ /* 0x001f280000300a00 */
[----:B-1----:R-:W4:Y:S04]  /*77ba0*/  LDL.LU.64 R18, [R1+0x5b8] ;  /* 0x0005b80001127983 */ /* 0x002f280000300a00 */
[----:B------:R-:W-:Y:S04]  /*77bb0*/  STL [R1+0x72c8], R8 ;  /* 0x0072c80801007387 */ /* 0x000fe80000100800 */
[----:B------:R0:W-:Y:S04]  /*77bc0*/  STL [R1+0x72bc], R9 ;  /* 0x0072bc0901007387 */ /* 0x0001e80000100800 */
[----:B------:R-:W4:Y:S04]  /*77bd0*/  LDL.LU.64 R24, [R1+0x100] ;  /* 0x0001000001187983 */ /* 0x000f280000300a00 */
[----:B------:R-:W4:Y:S01]  /*77be0*/  LDL.64 R32, [R1+0xf0] ;  /* 0x0000f00001207983 */ /* 0x000f220000100a00 */
[----:B0-----:R-:W-:Y:S11]  /*77bf0*/  HMMA.16816.F32 R8, R44, R4, R28 ;  /* 0x000000042c08723c */ /* 0x001ff6000000181c */
[----:B------:R-:W-:Y:S11]  /*77c00*/  @!UPT UIADD3 URZ, URZ, URZ, URZ ;  /* 0x0000003f3f3ff290 */ /* 0x000ff6000fffe03f */
[----:B------:R-:W-:Y:S01]  /*77c10*/  @!UPT UIADD3 URZ, URZ, URZ, URZ ;  /* 0x0000003f3f3ff290 */ /* 0x000fe2000fffe03f */
[----:B------:R-:W-:Y:S04]  /*77c20*/  STL.64 [R1+0x350], R8 ;  /* 0x0003500801007387 */ /* 0x000fe80000100a00 */
[----:B------:R-:W-:Y:S04]  /*77c30*/  STL.64 [R1+0x358], R10 ;  /* 0x0003580a01007387 */ /* 0x000fe80000100a00 */
[----:B------:R-:W4:Y:S04]  /*77c40*/  LDL.LU.64 R56, [R1+0xe0] ;  /* 0x0000e00001387983 */ /* 0x000f280000300a00 */
[----:B------:R0:W-:Y:S04]  /*77c50*/  STL [R1+0x72b0], R4 ;  /* 0x0072b00401007387 */ /* 0x0001e80000100800 */
[----:B------:R1:W-:Y:S04]  /*77c60*/  STL [R1+0x72ac], R5 ;  /* 0x0072ac0501007387 */ /* 0x0003e80000100800 */
[----:B------:R-:W4:Y:S04]  /*77c70*/  LDL.LU.64 R28, [R1+0x5a0] ;  /* 0x0005a000011c7983 */ /* 0x000f280000300a00 */
[----:B------:R-:W4:Y:S01]  /*77c80*/  LDL.LU.64 R30, [R1+0x5a8] ;  /* 0x0005a800011e7983 */ /* 0x000f220000300a00 */
[----:B0-----:R-:W-:-:S02]  /*77c90*/  IMAD.MOV.U32 R4, RZ, RZ, R52 ;  /* 0x000000ffff047224 */ /* 0x001fc400078e0034 */
[----:B-1----:R-:W-:Y:S02]  /*77ca0*/  IMAD.MOV.U32 R5, RZ, RZ, R53 ;  /* 0x000000ffff057224 */ /* 0x002fe400078e0035 */
[----:B------:R-:W-:Y:S02]  /*77cb0*/  IMAD.MOV.U32 R11, RZ, RZ, R48 ;  /* 0x000000ffff0b7224 */ /* 0x000fe400078e0030 */
[----:B------:R-:W-:Y:S01]  /*77cc0*/  IMAD.MOV.U32 R10, RZ, RZ, R49 ;  /* 0x000000ffff0a7224 */ /* 0x000fe200078e0031 */
[----:B--2---:R-:W0:Y:S01]  /*77cd0*/  LDSM.16.MT88.4 R44, [R7+0x10000] ;  /* 0x01000000072c783b */ /* 0x004e220000004200 */
[C---:B---3--:R-:W-:Y:S03]  /*77ce0*/  HMMA.16816.F32 R20, R40.reuse, R48, R20 ;  /* 0x000000302814723c */ /* 0x048fe60000001814 */
[----:B0-----:R-:W-:Y:S04]  /*77cf0*/  STL [R1+0x72a4], R44 ;  /* 0x0072a42c01007387 */ /* 0x001fe80000100800 */
[----:B------:R-:W-:Y:S04]  /*77d00*/  STL [R1+0x72a0], R45 ;  /* 0x0072a02d01007387 */ /* 0x000fe80000100800 */
[----:B------:R-:W-:Y:S01]  /*77d10*/  STL [R1+0x7294], R46 ;  /* 0x0072942e01007387 */ /* 0x000fe20000100800 */
[----:B----4-:R-:W-:Y:S03]  /*77d20*/  HMMA.16816.F32 R16, R40, R52, R16 ;  /* 0x000000342810723c */ /* 0x010fe60000001810 */
[----:B------:R-:W-:Y:S08]  /*77d30*/  STL [R1+0x7290], R47 ;  /* 0x0072902f01007387 */ /* 0x000ff00000100800 */
[----:B------:R0:W-:Y:S04]  /*77d40*/  STL.64 [R1+0x5c0], R20 ;  /* 0x0005c01401007387 */ /* 0x0001e80000100a00 */
[----:B------:R1:W-:Y:S01]  /*77d50*/  STL.64 [R1+0x5c8], R22 ;  /* 0x0005c81601007387 */ /* 0x0003e20000100a00 */
[----:B------:R-:W-:-:S02]  /*77d60*/  IMAD.MOV.U32 R52, RZ, RZ, R6 ;  /* 0x000000ffff347224 */ /* 0x000fc400078e0006 */
[----:B------:R-:W-:-:S05]  /*77d70*/  IMAD.MOV.U32 R53, RZ, RZ, R3 ;  /* 0x000000ffff357224 */ /* 0x000fca00078e0003 */
[----:B------:R2:W-:Y:S04]  /*77d80*/  STL.64 [R1+0x5b0], R16 ;  /* 0x0005b01001007387 */ /* 0x0005e80000100a00 */
[----:B------:R3:W-:Y:S04]  /*77d90*/  STL.64 [R1+0x5b8], R18 ;  /* 0x0005b81201007387 */ /* 0x0007e80000100a00 */
[----:B0-----:R-:W4:Y:S04]  /*77da0*/  LDL.LU.64 R20, [R1+0x580] ;  /* 0x0005800001147983 */ /* 0x001f280000300a00 */
[----:B-1----:R-:W4:Y:S04]  /*77db0*/  LDL.LU.64 R22, [R1+0x588] ;  /* 0x0005880001167983 */ /* 0x002f280000300a00 */
[----:B--2---:R-:W2:Y:S04]  /*77dc0*/  LDL.LU.64 R16, [R1+0x570] ;  /* 0x0005700001107983 */ /* 0x004ea80000300a00 */
[----:B---3--:R-:W2:Y:S04]  /*77dd0*/  LDL.LU.64 R18, [R1+0x578] ;  /* 0x0005780001127983 */ /* 0x008ea80000300a00 */
[----:B------:R-:W3:Y:S01]  /*77de0*/  LDL.LU.64 R48, [R1+0xd0] ;  /* 0x0000d00001307983 */ /* 0x000ee20000300a00 */
[C---:B------:R-:W-:Y:S03]  /*77df0*/  HMMA.16816.F32 R28, R40.reuse, R36, R28 ;  /* 0x00000024281c723c */ /* 0x040fe6000000181c */
[----:B------:R0:W-:Y:S11]  /*77e00*/  STL.64 [R1+0x7380], R52 ;  /* 0x0073803401007387 */ /* 0x0001f60000100a00 */
[----:B------:R-:W-:Y:S09]  /*77e10*/  @!UPT UIADD3 URZ, URZ, URZ, URZ ;  /* 0x0000003f3f3ff290 */ /* 0x000ff2000fffe03f */
[----:B------:R1:W-:Y:S04]  /*77e20*/  STL.64 [R1+0x5a0], R28 ;  /* 0x0005a01c01007387 */ /* 0x0003e80000100a00 */
[----:B------:R-:W-:Y:S04]  /*77e30*/  STL.64 [R1+0x5a8], R30 ;  /* 0x0005a81e01007387 */ /* 0x000fe80000100a00 */
[----:B0-----:R-:W2:Y:S04]  /*77e40*/  LDL.LU.64 R52, [R1+0xc0] ;  /* 0x0000c00001347983 */ /* 0x001ea80000300a00 */
[----:B-1----:R-:W2:Y:S04]  /*77e50*/  LDL.LU.64 R28, [R1+0x90] ;  /* 0x00009000011c7983 */ /* 0x002ea80000300a00 */
[----:B--2---:R0:W-:Y:S04]  /*77e60*/  STL.64 [R1+0x7388], R28 ;  /* 0x0073881c01007387 */ /* 0x0041e80000100a00 */
[----:B0-----:R-:W2:Y:S04]  /*77e70*/  LDL.LU.64 R28, [R1+0x590] ;  /* 0x00059000011c7983 */ /* 0x001ea80000300a00 */
[----:B------:R-:W2:Y:S01]  /*77e80*/  LDL.LU.64 R30, [R1+0x598] ;  /* 0x00059800011e7983 */ /* 0x000ea20000300a00 */
[C---:B----4-:R-:W-:Y:S08]  /*77e90*/  HMMA.16816.F32 R20, R40.reuse, R32, R20 ;  /* 0x000000202814723c */ /* 0x050ff00000001814 */
[----:B------:R-:W-:Y:S01]  /*77ea0*/  HMMA.16816.F32 R16, R40, R56, R16 ;  /* 0x000000382810723c */ /* 0x000fe20000001810 */
[----:B------:R-:W-:-:S02]  /*77eb0*/  IMAD.MOV.U32 R45, RZ, RZ, R37 ;  /* 0x000000ffff2d7224 */ /* 0x000fc400078e0025 */
[----:B------:R-:W-:Y:S02]  /*77ec0*/  IMAD.MOV.U32 R44, RZ, RZ, R36 ;  /* 0x000000ffff2c7224 */ /* 0x000fe400078e0024 */
[----:B------:R-:W4:Y:S04]  /*77ed0*/  LDL.LU.64 R36, [R1+0x80] ;  /* 0x0000800001247983 */ /* 0x000f280000300a00 */
[----:B------:R0:W-:Y:S02]  /*77ee0*/  STL [R1+0x72a8], R45 ;  /* 0x0072a82d01007387 */ /* 0x0001e40000100800 */
[----:B0-----:R-:W-:Y:S01]  /*77ef0*/  IMAD.MOV.U32 R45, RZ, RZ, R33 ;  /* 0x000000ffff2d7224 */ /* 0x001fe200078e0021 */
[----:B--2---:R-:W-:Y:S11]  /*77f00*/  HMMA.16816.F32 R28, R40, R24, R28 ;  /* 0x00000018281c723c */ /* 0x004ff6000000181c */
[----:B------:R-:W-:Y:S11]  /*77f10*/  @!UPT UIADD3 URZ, URZ, URZ, URZ ;  /* 0x0000003f3f3ff290 */ /* 0x000ff6000fffe03f */
[----:B------:R-:W-:Y:S01]  /*77f20*/  @!UPT UIADD3 URZ, URZ, URZ, URZ ;  /* 0x0000003f3f3ff290 */ /* 0x000fe2000fffe03f */
[----:B------:R0:W-:Y:S04]  /*77f30*/  STL.64 [R1+0x590], R28 ;  /* 0x0005901c01007387 */ /* 0x0001e80000100a00 */
[----:B------:R1:W-:Y:S04]  /*77f40*/  STL.64 [R1+0x598], R30 ;  /* 0x0005981e01007387 */ /* 0x0003e80000100a00 */
[----:B------:R-:W-:Y:S04]  /*77f50*/  STL.64 [R1+0x580], R20 ;  /* 0x0005801401007387 */ /* 0x000fe80000100a00 */
[----:B------:R-:W-:Y:S04]  /*77f60*/  STL.64 [R1+0x588], R22 ;  /* 0x0005881601007387 */ /* 0x000fe80000100a00 */
[----:B------:R2:W-:Y:S04]  /*77f70*/  STL.64 [R1+0x570], R16 ;  /* 0x0005701001007387 */ /* 0x0005e80000100a00 */
[----:B------:R0:W-:Y:S04]  /*77f80*/  STL.64 [R1+0x578], R18 ;  /* 0x0005781201007387 */ /* 0x0001e80000100a00 */
[----:B------:R-:W4:Y:S04]  /*77f90*/  LDL.LU.64 R32, [R1+0x560] ;  /* 0x0005600001207983 */ /* 0x000f280000300a00 */
[----:B------:R-:W4:Y:S04]  /*77fa0*/  LDL.LU.64 R34, [R1+0x568] ;  /* 0x0005680001227983 */ /* 0x000f280000300a00 */
[----:B0-----:R-:W4:Y:S04]  /*77fb0*/  LDL.LU.64 R28, [R1+0x550] ;  /* 0x00055000011c7983 */ /* 0x001f280000300a00 */
[----:B-1----:R-:W4:Y:S01]  /*77fc0*/  LDL.LU.64 R30, [R1+0x558] ;  /* 0x00055800011e7983 */ /* 0x002f220000300a00 */
[----:B------:R-:W-:-:S03]  /*77fd0*/  IMAD.MOV.U32 R8, RZ, RZ, R24 ;  /* 0x000000ffff087224 */ /* 0x000fc600078e0018 */
[----:B--2---:R-:W2:Y:S01]  /*77fe0*/  LDL.LU.64 R16, [R1+0x540] ;  /* 0x0005400001107983 */ /* 0x004ea20000300a00 */
[----:B------:R-:W-:-:S03]  /*77ff0*/  IMAD.MOV.U32 R15, RZ, RZ, R25 ;  /* 0x000000ffff0f7224 */ /* 0x000fc600078e0019 */
[----:B------:R-:W2:Y:S01]  /*78000*/  LDL.LU.64 R18, [R1+0x548] ;  /* 0x0005480001127983 */ /* 0x000ea20000300a00 */
[----:B------:R-:W-:-:S03]  /*78010*/  IMAD.MOV.U32 R9, RZ, RZ, R57 ;  /* 0x000000ffff097224 */ /* 0x000fc600078e0039 */
[----:B------:R-:W2:Y:S01]  /*78020*/  LDL.LU.64 R20, [R1+0x530] ;  /* 0x0005300001147983 */ /* 0x000ea20000300a00 */
[----:B------:R-:W-:-:S03]  /*78030*/  IMAD.MOV.U32 R14, RZ, RZ, R56 ;  /* 0x000000ffff0e7224 */ /* 0x000fc600078e0038 */
[----:B------:R-:W2:Y:S04]  /*78040*/  LDL.LU.64 R22, [R1+0x538] ;  /* 0x0005380001167983 */ /* 0x000ea80000300a00 */
[----:B------:R-:W2:Y:S04]  /*78050*/  LDL.LU.64 R24, [R1+0x520] ;  /* 0x0005200001187983 */ /* 0x000ea80000300a00 */
[----:B------:R-:W2:Y:S04]  /*78060*/  LDL.LU.64 R26, [R1+0x528] ;  /* 0x00052800011a7983 */ /* 0x000ea80000300a00 */
[----:B------:R-:W2:Y:S04]  /*78070*/  LDL.LU.64 R56, [R1+0x70] ;  /* 0x0000700001387983 */ /* 0x000ea80000300a00 */
[----:B------:R-:W-:Y:S04]  /*78080*/  STL.64 [R1+0x7368], R10 ;  /* 0x0073680a01007387 */ /* 0x000fe80000100a00 */
[----:B------:R4:W-:Y:S04]  /*78090*/  STL.64 [R1+0x7360], R8 ;  /* 0x0073600801007387 */ /* 0x0009e80000100a00 */
[----:B------:R-:W-:Y:S04]  /*780a0*/  STL.64 [R1+0x7358], R14 ;  /* 0x0073580e01007387 */ /* 0x000fe80000100a00 */
[----:B------:R-:W-:Y:S01]  /*780b0*/  STL.64 [R1+0x7350], R12 ;  /* 0x0073500c01007387 */ /* 0x000fe20000100a00 */
[----:B---3--:R-:W-:-:S02]  /*780c0*/  IMAD.MOV.U32 R7, RZ, RZ, R48 ;  /* 0x000000ffff077224 */ /* 0x008fc400078e0030 */
[----:B------:R-:W-:Y:S02]  /*780d0*/  IMAD.MOV.U32 R6, RZ, RZ, R49 ;  /* 0x000000ffff067224 */ /* 0x000fe400078e0031 */
[----:B------:R-:W-:Y:S02]  /*780e0*/  IMAD.MOV.U32 R46, RZ, RZ, R52 ;  /* 0x000000ffff2e7224 */ /* 0x000fe400078e0034 */
[----:B------:R-:W-:Y:S01]  /*780f0*/  IMAD.MOV.U32 R47, RZ, RZ, R53 ;  /* 0x000000ffff2f7224 */ /* 0x000fe200078e0035 */
[C---:B----4-:R-:W-:Y:S08]  /*78100*/  HMMA.16816.F32 R8, R40.reuse, R48, R32 ;  /* 0x000000302808723c */ /* 0x050ff00000001820 */
[----:B------:R-:W-:Y:S11]  /*78110*/  HMMA.16816.F32 R28, R40, R52, R28 ;  /* 0x00000034281c723c */ /* 0x000ff6000000181c */
[----:B------:R-:W-:Y:S04]  /*78120*/  @!UPT UIADD3 URZ, URZ, URZ, URZ ;  /* 0x0000003f3f3ff290 */ /* 0x000fe8000fffe03f */
[----:B------:R0:W-:Y:S04]  /*78130*/  STL.64 [R1+0x560], R8 ;  /* 0x0005600801007387 */ /* 0x0001e80000100a00 */
[----:B------:R1:W-:Y:S04]  /*78140*/  STL.64 [R1+0x568], R10 ;  /* 0x0005680a01007387 */ /* 0x0003e80000100a00 */
[----:B0-----:R-:W3:Y:S04]  /*78150*/  LDL.LU.64 R8, [R1+0x510] ;  /* 0x0005100001087983 */ /* 0x001ee80000300a00 */
[----:B-1----:R-:W3:Y:S04]  /*78160*/  LDL.LU.64 R10, [R1+0x518] ;  /* 0x00051800010a7983 */ /* 0x002ee80000300a00 */
[----:B------:R-:W4:Y:S04]  /*78170*/  LDL.LU.64 R32, [R1+0x60] ;  /* 0x0000600001207983 */ /* 0x000f280000300a00 */
[----:B------:R-:W3:Y:S04]  /*78180*/  LDL.LU.64 R48, [R1+0x50] ;  /* 0x0000500001307983 */ /* 0x000ee80000300a00 */
[----:B------:R0:W-:Y:S04]  /*78190*/  STL.64 [R1+0x550], R28 ;  /* 0x0005501c01007387 */ /* 0x0001e80000100a00 */
[----:B------:R-:W-:Y:S04]  /*781a0*/  STL.64 [R1+0x558], R30 ;  /* 0x0005581e01007387 */ /* 0x000fe80000100a00 */
[----:B0-----:R-:W3:Y:S04]  /*781b0*/  LDL.LU.64 R28, [R1+0x7388] ;  /* 0x00738800011c7983 */ /* 0x001ee80000300a00 */
[----:B------:R-:W3:Y:S01]  /*781c0*/  LDL.LU.64 R52, [R1+0x7380] ;  /* 0x0073800001347983 */ /* 0x000ee20000300a00 */
[----:B------:R-:W-:-:S02]  /*781d0*/  IMAD.MOV.U32 R12, RZ, RZ, R2 ;  /* 0x000000ffff0c7224 */ /* 0x000fc400078e0002 */
[----:B------:R-:W-:-:S07]  /*781e0*/  IMAD.MOV.U32 R13, RZ, RZ, R0 ;  /* 0x000000ffff0d7224 */ /* 0x000fce00078e0000 */
[C---:B--2---:R-:W-:Y:S01]  /*781f0*/  HMMA.16816.F32 R12, R40.reuse, R12, R16 ;  /* 0x0000000c280c723c */ /* 0x044fe20000001810 */
[----:B------:R-:W2:Y:S04]  /*78200*/  LDL.LU R19, [R1+0x7378] ;  /* 0x0073780001137983 */ /* 0x000ea80000300800 */
[----:B------:R-:W2:Y:S11]  /*78210*/  LDL.LU.64 R16, [R1+0x7370] ;  /* 0x0073700001107983 */ /* 0x000eb60000300a00 */
[----:B------:R-:W-:Y:S07]  /*78220*/  @!UPT UIADD3 URZ, URZ, URZ, URZ ;  /* 0x0000003f3f3ff290 */ /* 0x000fee000fffe03f */
[----:B------:R-:W-:Y:S04]  /*78230*/  STL.64 [R1+0x540], R12 ;  /* 0x0005400c01007387 */ /* 0x000fe80000100a00 */
[----:B------:R3:W-:Y:S02]  /*78240*/  STL.64 [R1+0x548], R14 ;  /* 0x0005480e01007387 */ /* 0x0007e40000100a00 */
[C---:B---3--:R-:W-:Y:S02]  /*78250*/  HMMA.16816.F32 R12, R40.reuse, R52, R20 ;  /* 0x00000034280c723c */ /* 0x048fe40000001814 */
[----:B------:R-:W3:Y:S04]  /*78260*/  LDL.LU.64 R20, [R1+0x500] ;  /* 0x0005000001147983 */ /* 0x000ee80000300a00 */
[----:B------:R-:W3:Y:S02]  /*78270*/  LDL.LU.64 R22, [R1+0x508] ;  /* 0x0005080001167983 */ /* 0x000ee40000300a00 */
[C---:B------:R-:W-:Y:S11]  /*78280*/  HMMA.16816.F32 R8, R40.reuse, R36, R8 ;  /* 0x000000242808723c */ /* 0x040ff60000001808 */
[----:B------:R-:W-:Y:S04]  /*78290*/  @!UPT UIADD3 URZ, URZ, URZ, URZ ;  /* 0x0000003f3f3ff290 */ /* 0x000fe8000fffe03f */
[----:B------:R-:W-:Y:S04]  /*782a0*/  STL.64 [R1+0x530], R12 ;  /* 0x0005300c01007387 */ /* 0x000fe80000100a00 */
[----:B------:R0:W-:Y:S01]  /*782b0*/  STL.64 [R1+0x538], R14 ;  /* 0x0005380e01007387 */ /* 0x0001e20000100a00 */
[----:B------:R-:W-:Y:S02]  /*782c0*/  IMAD.MOV.U32 R2, RZ, RZ, R28 ;  /* 0x000000ffff027224 */ /* 0x000fe400078e001c */
[----:B------:R-:W-:Y:S01]  /*782d0*/  IMAD.MOV.U32 R0, RZ, RZ, R29 ;  /* 0x000000ffff007224 */ /* 0x000fe200078e001d */
[----:B------:R-:W2:Y:S01]  /*782e0*/  LDL.LU.64 R52, [R1+0x40] ;  /* 0x0000400001347983 */ /* 0x000ea20000300a00 */
[----:B0-----:R-:W-:Y:S01]  /*782f0*/  HMMA.16816.F32 R12, R40, R28, R24 ;  /* 0x0000001c280c723c */ /* 0x001fe20000001818 */
[----:B------:R-:W-:-:S02]  /*78300*/  IMAD.MOV.U32 R18, RZ, RZ, R37 ;  /* 0x000000ffff127224 */ /* 0x000fc400078e0025 */
[----:B------:R-:W-:Y:S11]  /*78310*/  IMAD.MOV.U32 R61, RZ, RZ, R36 ;  /* 0x000000ffff3d7224 */ /* 0x000ff600078e0024 */
[----:B------:R-:W-:Y:S09]  /*78320*/  @!UPT UIADD3 URZ, URZ, URZ, URZ ;  /* 0x0000003f3f3ff290 */ /* 0x000ff2000fffe03f */
[----:B------:R-:W-:Y:S04]  /*78330*/  STL.64 [R1+0x520], R12 ;  /* 0x0005200c01007387 */ /* 0x000fe80000100a00 */
[----:B------:R-:W-:Y:S04]  /*78340*/  STL.64 [R1+0x528], R14 ;  /* 0x0005280e01007387 */ /* 0x000fe80000100a00 */
[----:B------:R-:W-:Y:S04]  /*78350*/  STL [R1+0x7244], R2 ;  /* 0x0072440201007387 */ /* 0x000fe80000100800 */
[----:B------:R-:W-:Y:S04]  /*78360*/  STL [R1+0x7240], R0 ;  /* 0x0072400001007387 */ /* 0x000fe80000100800 */
[----:B------:R0:W-:Y:S04]  /*78370*/  STL.64 [R1+0x510], R8 ;  /* 0x0005100801007387 */ /* 0x0001e80000100a00 */
[----:B------:R1:W-:Y:S04]  /*78380*/  STL.64 [R1+0x518], R10 ;  /* 0x0005180a01007387 */ /* 0x0003e80000100a00 */
[----:B0-----:R-:W2:Y:S04]  /*78390*/  LDL.LU.64 R8, [R1+0x4f0] ;  /* 0x0004f00001087983 */ /* 0x001ea80000300a00 */
[----:B-1----:R-:W2:Y:S04]  /*783a0*/  LDL.LU.64 R10, [R1+0x4f8] ;  /* 0x0004f800010a7983 */ /* 0x002ea80000300a00 */
[----:B------:R-:W2:Y:S04]  /*783b0*/  LDL.LU.64 R12, [R1+0x4e0] ;  /* 0x0004e000010c7983 */ /* 0x000ea80000300a00 */
[----:B------:R-:W2:Y:S04]  /*783c0*/  LDL.LU.64 R14, [R1+0x4e8] ;  /* 0x0004e800010e7983 */ /* 0x000ea80000300a00 */
[----:B------:R-:W2:Y:S04]  /*783d0*/  LDL.LU.64 R28, [R1+0x30] ;  /* 0x00003000011c7983 */ /* 0x000ea80000300a00 */
[----:B------:R-:W-:Y:S04]  /*783e0*/  STL [R1+0x724c], R18 ;  /* 0x00724c1201007387 */ /* 0x000fe80000100800 */
[----:B------:R-:W-:Y:S01]  /*783f0*/  STL [R1+0x7248], R61 ;  /* 0x0072483d01007387 */ /* 0x000fe20000100800 */
[----:B---3--:R-:W-:Y:S11]  /*78400*/  HMMA.16816.F32 R20, R40, R56, R20 ;  /* 0x000000382814723c */ /* 0x008ff60000001814 */
[----:B------:R-:W-:Y:S11]  /*78410*/  @!UPT UIADD3 URZ, URZ, URZ, URZ ;  /* 0x0000003f3f3ff290 */ /* 0x000ff6000fffe03f */
[----:B------:R-:W-:Y:S01]  /*78420*/  @!UPT UIADD3 URZ, URZ, URZ, URZ ;  /* 0x0000003f3f3ff290 */ /* 0x000fe2000fffe03f */
[----:B------:R0:W-:Y:S04]  /*78430*/  STL.64 [R1+0x500], R20 ;  /* 0x0005001401007387 */ /* 0x0001e80000100a00 */
[----:B------:R1:W-:Y:S04]  /*78440*/  STL.64 [R1+0x508], R22 ;  /* 0x0005081601007387 */ /* 0x0003e80000100a00 */
[----:B0-----:R-:W3:Y:S04]  /*78450*/  LDL.LU.64 R20, [R1+0x4d0] ;  /* 0x0004d00001147983 */ /* 0x001ee80000300a00 */
[----:B-1----:R-:W3:Y:S01]  /*78460*/  LDL.LU.64 R22, [R1+0x4d8] ;  /* 0x0004d80001167983 */ /* 0x002ee20000300a00 */
[----:B------:R-:W-:-:S02]  /*78470*/  IMAD.MOV.U32 R60, RZ, RZ, R57 ;  /* 0x000000ffff3c7224 */ /* 0x000fc400078e0039 */
[----:B------:R-:W-:Y:S01]  /*78480*/  IMAD.MOV.U32 R3, RZ, RZ, R56 ;  /* 0x000000ffff037224 */ /* 0x000fe200078e0038 */
[----:B------:R-:W3:Y:S01]  /*78490*/  LDL.LU.64 R24, [R1+0x20] ;  /* 0x0000200001187983 */ /* 0x000ee20000300a00 */
[----:B----4-:R-:W-:-:S03]  /*784a0*/  IMAD.MOV.U32 R0, RZ, RZ, R33 ;  /* 0x000000ffff007224 */ /* 0x010fc600078e0021 */
[----:B------:R-:W4:Y:S01]  /*784b0*/  LDL.LU.64 R36, [R1+0x10] ;  /* 0x0000100001247983 */ /* 0x000f220000300a00 */
[----:B------:R-:W-:-:S03]  /*784c0*/  IMAD.MOV.U32 R2, RZ, RZ, R32 ;  /* 0x000000ffff027224 */ /* 0x000fc600078e0020 */
[----:B------:R-:W4:Y:S04]  /*784d0*/  LDL.LU.64 R56, [R1] ;  /* 0x0000000001387983 */ /* 0x000f280000300a00 */
[----:B------:R-:W-:Y:S04]  /*784e0*/  STL [R1+0x7254], R60 ;  /* 0x0072543c01007387 */ /* 0x000fe80000100800 */
[----:B------:R-:W-:Y:S01]  /*784f0*/  STL [R1+0x7250], R3 ;  /* 0x0072500301007387 */ /* 0x000fe20000100800 */
[C---:B--2---:R-:W-:Y:S08]  /*78500*/  HMMA.16816.F32 R8, R40.reuse, R32, R8 ;  /* 0x000000202808723c */ /* 0x044ff00000001808 */
[----:B------:R-:W-:Y:S01]  /*78510*/  HMMA.16816.F32 R12, R40, R48, R12 ;  /* 0x00000030280c723c */ /* 0x000fe2000000180c */
[----:B------:R-:W-:-:S02]  /*78520*/  IMAD.MOV.U32 R61, RZ, RZ, R49 ;  /* 0x000000ffff3d7224 */ /* 0x000fc400078e0031 */
[----:B------:R-:W-:Y:S11]  /*78530*/  IMAD.MOV.U32 R18, RZ, RZ, R48 ;  /* 0x000000ffff127224 */ /* 0x000ff600078e0030 */
[----:B------:R-:W-:Y:S01]  /*78540*/  @!UPT UIADD3 URZ, URZ, URZ, URZ ;  /* 0x0000003f3f3ff290 */ /* 0x000fe2000fffe03f */
[----:B------:R-:W-:Y:S04]  /*78550*/  STL.64 [R1+0x4f0], R8 ;  /* 0x0004f00801007387 */ /* 0x000fe80000100a00 */
[----:B------:R0:W-:Y:S04]  /*78560*/  STL.64 [R1+0x4f8], R10 ;  /* 0x0004f80a01007387 */ /* 0x0001e80000100a00 */
[----:B0-----:R-:W2:Y:S04]  /*78570*/  LDL.LU.64 R10, [R1+0x7368] ;  /* 0x00736800010a7983 */ /* 0x001ea80000300a00 */
[----:B------:R-:W2:Y:S04]  /*78580*/  LDL.LU.64 R8, [R1+0x7360] ;  /* 0x0073600001087983 */ /* 0x000ea80000300a00 */
[----:B------:R-:W-:Y:S04]  /*78590*/  STL [R1+0x725c], R0 ;  /* 0x00725c0001007387 */ /* 0x000fe80000100800 */
[----:B------:R-:W-:Y:S04]  /*785a0*/  STL [R1+0x7258], R2 ;  /* 0x0072580201007387 */ /* 0x000fe80000100800 */
[----:B------:R0:W-:Y:S04]  /*785b0*/  STL.64 [R1+0x4e0], R12 ;  /* 0x0004e00c01007387 */ /* 0x0001e80000100a00 */
[----:B------:R1:W-:Y:S04]  /*785c0*/  STL.64 [R1+0x4e8], R14 ;  /* 0x0004e80e01007387 */ /* 0x0003e80000100a00 */
[----:B0-----:R-:W2:Y:S04]  /*785d0*/  LDL.LU.64 R12, [R1+0x4c0] ;  /* 0x0004c000010c7983 */ /* 0x001ea80000300a00 */
[----:B-1----:R-:W2:Y:S04]  /*785e0*/  LDL.LU.64 R14, [R1+0x4c8] ;  /* 0x0004c800010e7983 */ /* 0x002ea80000300a00 */
        /* <DEDUP_REMOVED lines=8> */
[----:B-1----:R-:W3:Y:S04]  /*78670*/  LDL.LU.64 R22, [R1+0x4b8] ;  /* 0x0004b80001167983 */ /* 0x002ee80000300a00 */
[----:B------:R-:W3:Y:S04]  /*78680*/  LDL.LU.64 R32, [R1+0xb90] ;  /* 0x000b900001207983 */ /* 0x000ee80000300a00 */
[----:B------:R-:W3:Y:S04]  /*78690*/  LDL.LU.64 R34, [R1+0xb98] ;  /* 0x000b980001227983 */ /* 0x000ee80000300a00 */
[----:B------:R-:W3:Y:S04]  /*786a0*/  LDL.LU.64 R48, [R1+0xb80] ;  /* 0x000b800001307983 */ /* 0x000ee80000300a00 */
[----:B------:R-:W3:Y:S01]  /*786b0*/  LDL.LU.64 R50, [R1+0xb88] ;  /* 0x000b880001327983 */ /* 0x000ee20000300a00 */
[----:B------:R-:W-:-:S02]  /*786c0*/  IMAD.MOV.U32 R3, RZ, RZ, R53 ;  /* 0x000000ffff037224 */ /* 0x000fc400078e0035 */
[----:B------:R-:W-:Y:S02]  /*786d0*/  IMAD.MOV.U32 R60, RZ, RZ, R52 ;  /* 0x000000ffff3c7224 */ /* 0x000fe400078e0034 */
[----:B------:R-:W3:Y:S04]  /*786e0*/  LDL.LU.64 R52, [R1+0xb60] ;  /* 0x000b600001347983 */ /* 0x000ee80000300a00 */
[----:B------:R-:W3:Y:S01]  /*786f0*/  LDL.LU.64 R54, [R1+0xb68] ;  /* 0x000b680001367983 */ /* 0x000ee20000300a00 */
[----:B------:R-:W-:-:S03]  /*78700*/  IMAD.MOV.U32 R2, RZ, RZ, R29 ;  /* 0x000000ffff027224 */ /* 0x000fc600078e001d */
[----:B------:R4:W-:Y:S01]  /*78710*/  STL [R1+0x726c], R3 ;  /* 0x00726c0301007387 */ /* 0x0009e20000100800 */
[----:B------:R-:W-:-:S03]  /*78720*/  IMAD.MOV.U32 R0, RZ, RZ, R28 ;  /* 0x000000ffff007224 */ /* 0x000fc600078e001c */
[----:B------:R0:W-:Y:S01]  /*78730*/  STL [R1+0x7268], R60 ;  /* 0x0072683c01007387 */ /* 0x0001e20000100800 */
[----:B------:R-:W-:Y:S02]  /*78740*/  IMAD.MOV.U32 R61, RZ, RZ, R24 ;  /* 0x000000ffff3d7224 */ /* 0x000fe400078e0018 */
[----:B------:R-:W-:Y:S02]  /*78750*/  IMAD.MOV.U32 R18, RZ, RZ, R25 ;  /* 0x000000ffff127224 */ /* 0x000fe400078e0019 */
[----:B----4-:R-:W-:Y:S01]  /*78760*/  IMAD.MOV.U32 R3, RZ, RZ, R36 ;  /* 0x000000ffff037224 */ /* 0x010fe200078e0024 */
[----:B--2---:R-:W-:Y:S01]  /*78770*/  HMMA.16816.F32 R12, R40, R28, R12 ;  /* 0x0000001c280c723c */ /* 0x004fe2000000180c */
[----:B0-----:R-:W-:Y:S11]  /*78780*/  IMAD.MOV.U32 R60, RZ, RZ, R37 ;  /* 0x000000ffff3c7224 */ /* 0x001ff600078e0025 */
[----:B------:R-:W-:Y:S11]  /*78790*/  @!UPT UIADD3 URZ, URZ, URZ, URZ ;  /* 0x0000003f3f3ff290 */ /* 0x000ff6000fffe03f */
[----:B------:R-:W-:Y:S04]  /*787a0*/  STL.64 [R1+0x4c0], R12 ;  /* 0x0004c00c01007387 */ /* 0x000fe80000100a00 */
[----:B------:R0:W-:Y:S04]  /*787b0*/  STL.64 [R1+0x4c8], R14 ;  /* 0x0004c80e01007387 */ /* 0x0001e80000100a00 */
[----:B0-----:R-:W2:Y:S04]  /*787c0*/  LDL.LU.64 R14, [R1+0x7358] ;  /* 0x00735800010e7983 */ /* 0x001ea80000300a00 */
[----:B------:R-:W4:Y:S04]  /*787d0*/  LDL.LU.64 R12, [R1+0x7350] ;  /* 0x00735000010c7983 */ /* 0x000f280000300a00 */
[----:B------:R-:W2:Y:S04]  /*787e0*/  LDL.LU.64 R28, [R1+0xb50] ;  /* 0x000b5000011c7983 */ /* 0x000ea80000300a00 */
[----:B------:R-:W2:Y:S04]  /*787f0*/  LDL.LU.64 R30, [R1+0xb58] ;  /* 0x000b5800011e7983 */ /* 0x000ea80000300a00 */
[----:B------:R0:W-:Y:S04]  /*78800*/  STL [R1+0x7274], R2 ;  /* 0x0072740201007387 */ /* 0x0001e80000100800 */
[----:B------:R1:W-:Y:S01]  /*78810*/  STL [R1+0x7270], R0 ;  /* 0x0072700001007387 */ /* 0x0003e20000100800 */
[----:B0-----:R-:W-:-:S02]  /*78820*/  IMAD.MOV.U32 R2, RZ, RZ, R56 ;  /* 0x000000ffff027224 */ /* 0x001fc400078e0038 */
[----:B-1----:R-:W-:Y:S01]  /*78830*/  IMAD.MOV.U32 R0, RZ, RZ, R57 ;  /* 0x000000ffff007224 */ /* 0x002fe200078e0039 */
[C---:B---3--:R-:W-:Y:S08]  /*78840*/  HMMA.16816.F32 R20, R40.reuse, R24, R20 ;  /* 0x000000182814723c */ /* 0x048ff00000001814 */
[C---:B------:R-:W-:Y:S08]  /*78850*/  HMMA.16816.F32 R32, R40.reuse, R36, R32 ;  /* 0x000000242820723c */ /* 0x040ff00000001820 */
[C---:B------:R-:W-:Y:S07]  /*78860*/  HMMA.16816.F32 R48, R40.reuse, R56, R48 ;  /* 0x000000382830723c */ /* 0x040fee0000001830 */
[----:B------:R-:W-:Y:S04]  /*78870*/  STL.64 [R1+0x4b0], R20 ;  /* 0x0004b01401007387 */ /* 0x000fe80000100a00 */
[----:B------:R0:W-:Y:S04]  /*78880*/  STL.64 [R1+0x4b8], R22 ;  /* 0x0004b81601007387 */ /* 0x0001e80000100a00 */
[----:B0-----:R-:W3:Y:S04]  /*78890*/  LDL.LU.64 R22, [R1+0x7348] ;  /* 0x0073480001167983 */ /* 0x001ee80000300a00 */
[----:B------:R-:W2:Y:S04]  /*788a0*/  LDL.LU.64 R20, [R1+0x7340] ;  /* 0x0073400001147983 */ /* 0x000ea80000300a00 */
[----:B------:R-:W2:Y:S04]  /*788b0*/  LDL.LU.64 R26, [R1+0x7338] ;  /* 0x00733800011a7983 */ /* 0x000ea80000300a00 */
        /* <DEDUP_REMOVED lines=12> */
[----:B------:R-:W2:Y:S02]  /*78980*/  LDL.LU.64 R56, [R1+0x72f0] ;  /* 0x0072f00001387983 */ /* 0x000ea40000300a00 */
        /* <DEDUP_REMOVED lines=8> */
[----:B------:R2:W-:Y:S02]  /*78a10*/  STL.64 [R1+0x7140], R56 ;  /* 0x0071403801007387 */ /* 0x0005e40000100a00 */
[C---:B--2---:R-:W-:Y:S02]  /*78a20*/  HMMA.16816.F32 R56, R40.reuse, R52, R28 ;  /* 0x000000342838723c */ /* 0x044fe4000000181c */
[----:B------:R-:W2:Y:S04]  /*78a30*/  LDL.LU.64 R28, [R1+0xaf0] ;  /* 0x000af000011c7983 */ /* 0x000ea80000300a00 */
[----:B------:R-:W2:Y:S11]  /*78a40*/  LDL.LU.64 R30, [R1+0xaf8] ;  /* 0x000af800011e7983 */ /* 0x000eb60000300a00 */
[----:B------:R-:W-:Y:S06]  /*78a50*/  @!UPT UIADD3 URZ, URZ, URZ, URZ ;  /* 0x0000003f3f3ff290 */ /* 0x000fec000fffe03f */
[----:B------:R0:W-:Y:S04]  /*78a60*/  STL.64 [R1+0x470], R56 ;  /* 0x0004703801007387 */ /* 0x0001e80000100a00 */
[----:B------:R1:W-:Y:S04]  /*78a70*/  STL.64 [R1+0x478], R58 ;  /* 0x0004783a01007387 */ /* 0x0003e80000100a00 */
[----:B0-----:R-:W2:Y:S04]  /*78a80*/  LDL.LU.64 R56, [R1+0xad0] ;  /* 0x000ad00001387983 */ /* 0x001ea80000300a00 */
[----:B-1----:R-:W2:Y:S04]  /*78a90*/  LDL.LU.64 R58, [R1+0xad8] ;  /* 0x000ad800013a7983 */ /* 0x002ea80000300a00 */
        /* <DEDUP_REMOVED lines=14> */
[----:B------:R-:W2:Y:S01]  /*78b80*/  LDL.LU.64 R50, [R1+0xb38] ;  /* 0x000b380001327983 */ /* 0x000ea20000300a00 */
[C---:B------:R-:W-:Y:S08]  /*78b90*/  HMMA.16816.F32 R28, R40.reuse, R32, R28 ;  /* 0x00000020281c723c */ /* 0x040ff0000000181c */
        /* <DEDUP_REMOVED lines=16> */
[----:B------:R2:W-:Y:S02]  /*78ca0*/  STL.64 [R1+0x7100], R32 ;  /* 0x0071002001007387 */ /* 0x0005e40000100a00 */
[C---:B--2---:R-:W-:Y:S02]  /*78cb0*/  HMMA.16816.F32 R32, R40.reuse, R28, R36 ;  /* 0x0000001c2820723c */ /* 0x044fe40000001824 */
[----:B------:R-:W-:Y:S04]  /*78cc0*/  STL.64 [R1+0x70f8], R30 ;  /* 0x0070f81e01007387 */ /* 0x000fe80000100a00 */
[----:B------:R0:W-:Y:S11]  /*78cd0*/  STL.64 [R1+0x70f0], R28 ;  /* 0x0070f01c01007387 */ /* 0x0001f60000100a00 */
[----:B------:R-:W-:Y:S06]  /*78ce0*/  @!UPT UIADD3 URZ, URZ, URZ, URZ ;  /* 0x0000003f3f3ff290 */ /* 0x000fec000fffe03f */
[----:B------:R-:W-:Y:S04]  /*78cf0*/  STL.64 [R1+0x430], R32 ;  /* 0x0004302001007387 */ /* 0x000fe80000100a00 */
[----:B------:R1:W-:Y:S04]  /*78d00*/  STL.64 [R1+0x438], R34 ;  /* 0x0004382201007387 */ /* 0x0003e80000100a00 */
[----:B0-----:R-:W4:Y:S04]  /*78d10*/  LDL.LU.64 R28, [R1+0xa40] ;  /* 0x000a4000011c7983 */ /* 0x001f280000300a00 */
[----:B------:R-:W4:Y:S01]  /*78d20*/  LDL.LU.64 R30, [R1+0xa48] ;  /* 0x000a4800011e7983 */ /* 0x000f220000300a00 */
[C---:B-1----:R-:W-:Y:S11]  /*78d30*/  HMMA.16816.F32 R32, R40.reuse, R24, R56 ;  /* 0x000000182820723c */ /* 0x042ff60000001838 */
[----:B------:R-:W-:Y:S11]  /*78d40*/  @!UPT UIADD3 URZ, URZ, URZ, URZ ;  /* 0x0000003f3f3ff290 */ /* 0x000ff6000fffe03f */
[----:B------:R-:W-:Y:S01]  /*78d50*/  @!UPT UIADD3 URZ, URZ, URZ, URZ ;  /* 0x0000003f3f3ff290 */ /* 0x000fe2000fffe03f */
[----:B------:R-:W-:Y:S04]  /*78d60*/  STL.64 [R1+0x420], R32 ;  /* 0x0004202001007387 */ /* 0x000fe80000100a00 */
[----:B------:R-:W-:Y:S04]  /*78d70*/  STL.64 [R1+0x428], R34 ;  /* 0x0004282201007387 */ /* 0x000fe80000100a00 */
[----:B------:R-:W-:Y:S04]  /*78d80*/  STL.64 [R1+0x70e8], R26 ;  /* 0x0070e81a01007387 */ /* 0x000fe80000100a00 */
[----:B------:R0:W-:Y:S04]  /*78d90*/  STL.64 [R1+0x70e0], R24 ;  /* 0x0070e01801007387 */ /* 0x0001e80000100a00 */
[----:B---3--:R-:W-:Y:S04]  /*78da0*/  STL.64 [R1+0x7158], R22 ;  /* 0x0071581601007387 */ /* 0x008fe80000100a00 */
[----:B------:R1:W-:Y:S01]  /*78db0*/  STL.64 [R1+0x7150], R20 ;  /* 0x0071501401007387 */ /* 0x0003e20000100a00 */
[C---:B0-----:R-:W-:Y:S08]  /*78dc0*/  HMMA.16816.F32 R24, R40.reuse, R20, R52 ;  /* 0x000000142818723c */ /* 0x041ff00000001834 */
[----:B-1----:R-:W-:Y:S11]  /*78dd0*/  HMMA.16816.F32 R20, R40, R16, R48 ;  /* 0x000000102814723c */ /* 0x002ff60000001830 */
[----:B------:R-:W-:Y:S04]  /*78de0*/  @!UPT UIADD3 URZ, URZ, URZ, URZ ;  /* 0x0000003f3f3ff290 */ /* 0x000fe8000fffe03f */
[----:B------:R0:W-:Y:S04]  /*78df0*/  STL.64 [R1+0x410], R24 ;  /* 0x0004101801007387 */ /* 0x0001e80000100a00 */
[----:B------:R-:W-:Y:S04]  /*78e00*/  STL.64 [R1+0x418], R26 ;  /* 0x0004181a01007387 */ /* 0x000fe80000100a00 */
[----:B------:R-:W2:Y:S04]  /*78e10*/  LDL.LU.64 R32, [R1+0xa30] ;  /* 0x000a300001207983 */ /* 0x000ea80000300a00 */
[----:B------:R-:W2:Y:S01]  /*78e20*/  LDL.LU.64 R34, [R1+0xa38] ;  /* 0x000a380001227983 */ /* 0x000ea20000300a00 */
[----:B0-----:R-:W-:-:S02]  /*78e30*/  IMAD.MOV.U32 R24, RZ, RZ, R8 ;  /* 0x000000ffff187224 */ /* 0x001fc400078e0008 */
[----:B------:R-:W-:Y:S01]  /*78e40*/  IMAD.MOV.U32 R25, RZ, RZ, R15 ;  /* 0x000000ffff197224 */ /* 0x000fe200078e000f */
[----:B------:R0:W-:Y:S04]  /*78e50*/  STL.64 [R1+0x400], R20 ;  /* 0x0004001401007387 */ /* 0x0001e80000100a00 */
[----:B------:R1:W-:Y:S04]  /*78e60*/  STL.64 [R1+0x408], R22 ;  /* 0x0004081601007387 */ /* 0x0003e80000100a00 */
[----:B0-----:R-:W3:Y:S04]  /*78e70*/  LDL.LU.64 R20, [R1+0xa20] ;  /* 0x000a200001147983 */ /* 0x001ee80000300a00 */
[----:B-1----:R-:W3:Y:S04]  /*78e80*/  LDL.LU.64 R22, [R1+0xa28] ;  /* 0x000a280001167983 */ /* 0x002ee80000300a00 */
[----:B------:R-:W2:Y:S04]  /*78e90*/  LDL.LU R8, [R1+0x72c8] ;  /* 0x0072c80001087983 */ /* 0x000ea80000300800 */
[----:B------:R-:W2:Y:S04]  /*78ea0*/  LDL.LU R15, [R1+0x72c4] ;  /* 0x0072c400010f7983 */ /* 0x000ea80000300800 */
[----:B------:R-:W-:Y:S04]  /*78eb0*/  STL.64 [R1+0x7278], R24 ;  /* 0x0072781801007387 */ /* 0x000fe80000100a00 */
[----:B------:R-:W-:Y:S04]  /*78ec0*/  STL [R1+0x7168], R19 ;  /* 0x0071681301007387 */ /* 0x000fe80000100800 */
[----:B------:R-:W-:Y:S04]  /*78ed0*/  STL.64 [R1+0x7160], R16 ;  /* 0x0071601001007387 */ /* 0x000fe80000100a00 */
[----:B------:R4:W-:Y:S02]  /*78ee0*/  STL [R1+0x7280], R18 ;  /* 0x0072801201007387 */ /* 0x0009e40000100800 */
[----:B----4-:R-:W-:Y:S07]  /*78ef0*/  HMMA.16816.F32 R16, R40, R12, R28 ;  /* 0x0000000c2810723c */ /* 0x010fee000000181c */
[----:B------:R-:W-:-:S02]  /*78f00*/  IMAD.MOV.U32 R28, RZ, RZ, R14 ;  /* 0x000000ffff1c7224 */ /* 0x000fc400078e000e */
[----:B------:R-:W2:Y:S01]  /*78f10*/  LDL.LU R14, [R1+0x72c0] ;  /* 0x0072c000010e7983 */ /* 0x000ea20000300800 */
[----:B------:R-:W-:Y:S02]  /*78f20*/  IMAD.MOV.U32 R29, RZ, RZ, R9 ;  /* 0x000000ffff1d7224 */ /* 0x000fe400078e0009 */
[----:B------:R-:W-:Y:S02]  /*78f30*/  IMAD.MOV.U32 R48, RZ, RZ, R11 ;  /* 0x000000ffff307224 */ /* 0x000fe400078e000b */
[----:B------:R-:W-:-:S09]  /*78f40*/  IMAD.MOV.U32 R49, RZ, RZ, R10 ;  /* 0x000000ffff317224 */ /* 0x000fd200078e000a */
[----:B------:R0:W-:Y:S04]  /*78f50*/  STL.64 [R1+0x3f0], R16 ;  /* 0x0003f01001007387 */ /* 0x0001e80000100a00 */
[----:B------:R-:W-:Y:S04]  /*78f60*/  STL.64 [R1+0x3f8], R18 ;  /* 0x0003f81201007387 */ /* 0x000fe80000100a00 */
[----:B------:R-:W4:Y:S04]  /*78f70*/  LDL.LU R9, [R1+0x72bc] ;  /* 0x0072bc0001097983 */ /* 0x000f280000300800 */
[----:B------:R-:W3:Y:S01]  /*78f80*/  LDL.LU R11, [R1+0x72b8] ;  /* 0x0072b800010b7983 */ /* 0x000ee20000300800 */
[----:B0-----:R-:W-:-:S03]  /*78f90*/  IMAD.MOV.U32 R16, RZ, RZ, R4 ;  /* 0x000000ffff107224 */ /* 0x001fc600078e0004 */
[----:B------:R-:W3:Y:S01]  /*78fa0*/  LDL.LU R10, [R1+0x72b4] ;  /* 0x0072b400010a7983 */ /* 0x000ee20000300800 */
[----:B------:R-:W-:-:S03]  /*78fb0*/  IMAD.MOV.U32 R17, RZ, RZ, R5 ;  /* 0x000000ffff117224 */ /* 0x000fc600078e0005 */
[----:B------:R-:W-:Y:S04]  /*78fc0*/  STL.64 [R1+0x7288], R28 ;  /* 0x0072881c01007387 */ /* 0x000fe80000100a00 */
[----:B------:R-:W3:Y:S04]  /*78fd0*/  LDL.LU R4, [R1+0x72b0] ;  /* 0x0072b00001047983 */ /* 0x000ee80000300800 */
[----:B------:R-:W3:Y:S04]  /*78fe0*/  LDL.LU R5, [R1+0x72ac] ;  /* 0x0072ac0001057983 */ /* 0x000ee80000300800 */
[----:B--2---:R-:W-:Y:S04]  /*78ff0*/  STL.64 [R1+0x7178], R14 ;  /* 0x0071780e01007387 */ /* 0x004fe80000100a00 */
[----:B------:R0:W-:Y:S04]  /*79000*/  STL.64 [R1+0x7170], R12 ;  /* 0x0071700c01007387 */ /* 0x0001e80000100a00 */
[----:B0-----:R-:W2:Y:S01]  /*79010*/  LDL.LU R12, [R1+0xf0] ;  /* 0x0000f000010c7983 */ /* 0x001ea20000300800 */
[----:B------:R-:W-:-:S03]  /*79020*/  IMAD.MOV.U32 R13, RZ, RZ, R45 ;  /* 0x000000ffff0d7224 */ /* 0x000fc600078e002d */
[----:B------:R-:W2:Y:S01]  /*79030*/  LDL.LU R45, [R1+0x72a8] ;  /* 0x0072a800012d7983 */ /* 0x000ea20000300800 */
[C---:B----4-:R-:W-:Y:S03]  /*79040*/  HMMA.16816.F32 R24, R40.reuse, R8, R32 ;  /* 0x000000082818723c */ /* 0x050fe60000001820 */
[----:B---3--:R-:W-:Y:S04]  /*79050*/  STL.64 [R1+0x7188], R10 ;  /* 0x0071880a01007387 */ /* 0x008fe80000100a00 */
[----:B------:R0:W-:Y:S02]  /*79060*/  STL.64 [R1+0x7180], R8 ;  /* 0x0071800801007387 */ /* 0x0001e40000100a00 */
[----:B0-----:R-:W-:Y:S11]  /*79070*/  HMMA.16816.F32 R8, R40, R4, R20 ;  /* 0x000000042808723c */ /* 0x001ff60000001814 */
[----:B------:R-:W-:Y:S03]  /*79080*/  @!UPT UIADD3 URZ, URZ, URZ, URZ ;  /* 0x0000003f3f3ff290 */ /* 0x000fe6000fffe03f */
[----:B------:R0:W-:Y:S04]  /*79090*/  STL.64 [R1+0x3e0], R24 ;  /* 0x0003e01801007387 */ /* 0x0001e80000100a00 */
[----:B------:R1:W-:Y:S01]  /*790a0*/  STL.64 [R1+0x3e8], R26 ;  /* 0x0003e81a01007387 */ /* 0x0003e20000100a00 */
[----:B------:R-:W-:-:S03]  /*790b0*/  IMAD.MOV.U32 R40, RZ, RZ, R44 ;  /* 0x000000ffff287224 */ /* 0x000fc600078e002c */
[----:B------:R-:W3:Y:S01]  /*790c0*/  LDL.LU R44, [R1+0x72a4] ;  /* 0x0072a400012c7983 */ /* 0x000ee20000300800 */
[----:B------:R-:W-:Y:S02]  /*790d0*/  IMAD.MOV.U32 R32, RZ, RZ, R7 ;  /* 0x000000ffff207224 */ /* 0x000fe400078e0007 */
[----:B------:R-:W-:Y:S01]  /*790e0*/  IMAD.MOV.U32 R33, RZ, RZ, R6 ;  /* 0x000000ffff217224 */ /* 0x000fe200078e0006 */
[----:B------:R4:W-:Y:S04]  /*790f0*/  STL.64 [R1+0x340], R8 ;  /* 0x0003400801007387 */ /* 0x0009e80000100a00 */
[----:B------:R0:W-:Y:S01]  /*79100*/  STL.64 [R1+0x348], R10 ;  /* 0x0003480a01007387 */ /* 0x0001e20000100a00 */
[----:B--2---:R-:W-:-:S03]  /*79110*/  IMAD.MOV.U32 R41, RZ, RZ, R45 ;  /* 0x000000ffff297224 */ /* 0x004fc600078e002d */
[----:B------:R-:W3:Y:S04]  /*79120*/  LDL.LU R45, [R1+0x72a0] ;  /* 0x0072a000012d7983 */ /* 0x000ee80000300800 */
[----:B------:R-:W2:Y:S04]  /*79130*/  LDL.LU R7, [R1+0x729c] ;  /* 0x00729c0001077983 */ /* 0x000ea80000300800 */
[----:B------:R-:W2:Y:S04]  /*79140*/  LDL.LU R6, [R1+0x7298] ;  /* 0x0072980001067983 */ /* 0x000ea80000300800 */
[----:B------:R-:W3:Y:S04]  /*79150*/  LDL.LU.64 R28, [R1+0xc70] ;  /* 0x000c7000011c7983 */ /* 0x000ee80000300a00 */
[----:B------:R-:W3:Y:S01]  /*79160*/  LDL.LU.64 R30, [R1+0xc78] ;  /* 0x000c7800011e7983 */ /* 0x000ee20000300a00 */
[----:B------:R-:W-:-:S03]  /*79170*/  IMAD.MOV.U32 R36, RZ, RZ, R46 ;  /* 0x000000ffff247224 */ /* 0x000fc600078e002e */
[----:B0-----:R-:W3:Y:S01]  /*79180*/  LDL.LU.64 R24, [R1+0xc50] ;  /* 0x000c500001187983 */ /* 0x001ee20000300a00 */
[----:B------:R-:W-:-:S03]  /*79190*/  IMAD.MOV.U32 R37, RZ, RZ, R47 ;  /* 0x000000ffff257224 */ /* 0x000fc600078e002f */
[----:B-1----:R-:W3:Y:S04]  /*791a0*/  LDL.LU.64 R26, [R1+0xc58] ;  /* 0x000c5800011a7983 */ /* 0x002ee80000300a00 */
[----:B------:R-:W3:Y:S04]  /*791b0*/  LDL.LU.64 R20, [R1+0xc20] ;  /* 0x000c200001147983 */ /* 0x000ee80000300a00 */
[----:B------:R-:W3:Y:S04]  /*791c0*/  LDL.LU.64 R22, [R1+0xc28] ;  /* 0x000c280001167983 */ /* 0x000ee80000300a00 */
[----:B------:R-:W3:Y:S04]  /*791d0*/  LDL.LU R46, [R1+0x7294] ;  /* 0x00729400012e7983 */ /* 0x000ee80000300800 */
[----:B------:R-:W3:Y:S04]  /*791e0*/  LDL.LU R47, [R1+0x7290] ;  /* 0x00729000012f7983 */ /* 0x000ee80000300800 */
[----:B------:R-:W3:Y:S04]  /*791f0*/  LDL.LU R52, [R1+0xa0] ;  /* 0x0000a00001347983 */ /* 0x000ee80000300800 */
[----:B------:R-:W3:Y:S04]  /*79200*/  LDL.LU R53, [R1+0xa4] ;  /* 0x0000a40001357983 */ /* 0x000ee80000300800 */
[----:B----4-:R-:W4:Y:S04]  /*79210*/  LDL.LU.64 R8, [R1+0xc10] ;  /* 0x000c100001087983 */ /* 0x010f280000300a00 */
[----:B------:R-:W4:Y:S04]  /*79220*/  LDL.LU.64 R10, [R1+0xc18] ;  /* 0x000c1800010a7983 */ /* 0x000f280000300a00 */
[----:B------:R-:W4:Y:S04]  /*79230*/  LDL R59, [R1+0x13e4] ;  /* 0x0013e400013b7983 */ /* 0x000f280000100800 */
[----:B--2---:R-:W-:Y:S04]  /*79240*/  STL.64 [R1+0x70c8], R6 ;  /* 0x0070c80601007387 */ /* 0x004fe80000100a00 */
[----:B------:R0:W-:Y:S04]  /*79250*/  STL.64 [R1+0x70c0], R4 ;  /* 0x0070c00401007387 */ /* 0x0001e80000100a00 */
[----:B0-----:R-:W2:Y:S04]  /*79260*/  LDL.LU.64 R4, [R1+0xc80] ;  /* 0x000c800001047983 */ /* 0x001ea80000300a00 */
[----:B------:R-:W2:Y:S01]  /*79270*/  LDL.LU.64 R6, [R1+0xc88] ;  /* 0x000c880001067983 */ /* 0x000ea20000300a00 */
[C---:B---3--:R-:W-:Y:S08]  /*79280*/  HMMA.16816.F32 R16, R44.reuse, R16, R28 ;  /* 0x000000102c10723c */ /* 0x048ff0000000181c */
[C---:B------:R-:W-:Y:S08]  /*79290*/  HMMA.16816.F32 R40, R44.reuse, R40, R24 ;  /* 0x000000282c28723c */ /* 0x040ff00000001818 */
[C---:B--2---:R-:W-:Y:S01]  /*792a0*/  HMMA.16816.F32 R48, R44.reuse, R48, R4 ;  /* 0x000000302c30723c */ /* 0x044fe20000001804 */
[----:B------:R-:W2:Y:S04]  /*792b0*/  LDL.LU.64 R4, [R1+0xc00] ;  /* 0x000c000001047983 */ /* 0x000ea80000300a00 */
[----:B------:R-:W2:Y:S11]  /*792c0*/  LDL.LU.64 R6, [R1+0xc08] ;  /* 0x000c080001067983 */ /* 0x000eb60000300a00 */
[----:B------:R-:W-:Y:S07]  /*792d0*/  @!UPT UIADD3 URZ, URZ, URZ, URZ ;  /* 0x0000003f3f3ff290 */ /* 0x000fee000fffe03f */
[----:B------:R0:W-:Y:S04]  /*792e0*/  STL.64 [R1+0x330], R48 ;  /* 0x0003303001007387 */ /* 0x0001e80000100a00 */
[----:B------:R-:W-:Y:S04]  /*792f0*/  STL.64 [R1+0x338], R50 ;  /* 0x0003383201007387 */ /* 0x000fe80000100a00 */
[----:B0-----:R-:W3:Y:S04]  /*79300*/  LDL.LU R48, [R1+0xb0] ;  /* 0x0000b00001307983 */ /* 0x001ee80000300800 */
[----:B------:R-:W3:Y:S04]  /*79310*/  LDL.LU R49, [R1+0xb4] ;  /* 0x0000b40001317983 */ /* 0x000ee80000300800 */
[----:B------:R-:W2:Y:S04]  /*79320*/  LDL.LU.64 R28, [R1+0x7288] ;  /* 0x00728800011c7983 */ /* 0x000ea80000300a00 */
[----:B------:R-:W-:Y:S04]  /*79330*/  STL.64 [R1+0x320], R16 ;  /* 0x0003201001007387 */ /* 0x000fe80000100a00 */
[----:B------:R0:W-:Y:S04]  /*79340*/  STL.64 [R1+0x328], R18 ;  /* 0x0003281201007387 */ /* 0x0001e80000100a00 */
[----:B0-----:R-:W2:Y:S04]  /*79350*/  LDL.LU R18, [R1+0x7280] ;  /* 0x0072800001127983 */ /* 0x001ea80000300800 */
[----:B------:R-:W2:Y:S01]  /*79360*/  LDL.LU.64 R24, [R1+0x7278] ;  /* 0x0072780001187983 */ /* 0x000ea20000300a00 */
[----:B------:R-:W-:Y:S01]  /*79370*/  IMAD.MOV.U32 R56, RZ, RZ, R2 ;  /* 0x000000ffff387224 */ /* 0x000fe200078e0002 */
[----:B----4-:R-:W-:Y:S01]  /*79380*/  HMMA.16816.F32 R8, R44, R12, R8 ;  /* 0x0000000c2c08723c */ /* 0x010fe20000001808 */
[----:B------:R-:W-:-:S02]  /*79390*/  IMAD.MOV.U32 R57, RZ, RZ, R0 ;  /* 0x000000ffff397224 */ /* 0x000fc400078e0000 */
[----:B------:R-:W-:Y:S02]  /*793a0*/  IMAD.MOV.U32 R16, RZ, RZ, R3 ;  /* 0x000000ffff107224 */ /* 0x000fe400078e0003 */
[----:B------:R-:W-:-:S03]  /*793b0*/  IMAD.MOV.U32 R17, RZ, RZ, R60 ;  /* 0x000000ffff117224 */ /* 0x000fc600078e003c */
[C---:B--2---:R-:W-:Y:S01]  /*793c0*/  HMMA.16816.F32 R20, R44.reuse, R24, R20 ;  /* 0x000000182c14723c */ /* 0x044fe20000001814 */
[----:B------:R-:W2:Y:S04]  /*793d0*/  LDL.LU.64 R24, [R1+0xbf0] ;  /* 0x000bf00001187983 */ /* 0x000ea80000300a00 */
[----:B------:R-:W-:Y:S04]  /*793e0*/  STL.64 [R1+0x310], R40 ;  /* 0x0003102801007387 */ /* 0x000fe80000100a00 */
[----:B------:R-:W-:Y:S04]  /*793f0*/  STL.64 [R1+0x318], R42 ;  /* 0x0003182a01007387 */ /* 0x000fe80000100a00 */
[----:B------:R-:W2:Y:S01]  /*79400*/  LDL.LU.64 R26, [R1+0xbf8] ;  /* 0x000bf800011a7983 */ /* 0x000ea20000300a00 */
[----:B------:R-:W-:Y:S03]  /*79410*/  HMMA.16816.F32 R4, R44, R28, R4 ;  /* 0x0000001c2c04723c */ /* 0x000fe60000001804 */
[----:B------:R-:W0:Y:S06]  /*79420*/  LDSM.16.MT88.4 R40, [R59+0x10800] ;  /* 0x010800003b28783b */ /* 0x000e2c0000004200 */
[----:B------:R1:W-:Y:S04]  /*79430*/  STL.64 [R1+0x300], R20 ;  /* 0x0003001401007387 */ /* 0x0003e80000100a00 */
[----:B------:R4:W-:Y:S04]  /*79440*/  STL.64 [R1+0x308], R22 ;  /* 0x0003081601007387 */ /* 0x0009e80000100a00 */
[----:B------:R-:W3:Y:S04]  /*79450*/  LDL.LU R2, [R1+0x7274] ;  /* 0x0072740001027983 */ /* 0x000ee80000300800 */
[----:B------:R-:W3:Y:S04]  /*79460*/  LDL.LU R0, [R1+0x7270] ;  /* 0x0072700001007983 */ /* 0x000ee80000300800 */
[----:B-1----:R-:W3:Y:S04]  /*79470*/  LDL.LU.64 R20, [R1+0xbe0] ;  /* 0x000be00001147983 */ /* 0x002ee80000300a00 */
[----:B----4-:R-:W4:Y:S04]  /*79480*/  LDL.LU.64 R22, [R1+0xbe8] ;  /* 0x000be80001167983 */ /* 0x010f280000300a00 */
[----:B------:R-:W-:Y:S04]  /*79490*/  STL.64 [R1+0x7190], R56 ;  /* 0x0071903801007387 */ /* 0x000fe80000100a00 */
[----:B------:R-:W4:Y:S04]  /*794a0*/  LDL.LU R3, [R1+0x726c] ;  /* 0x00726c0001037983 */ /* 0x000f280000300800 */
[----:B------:R1:W-:Y:S04]  /*794b0*/  STL.64 [R1+0x2f0], R8 ;  /* 0x0002f00801007387 */ /* 0x0003e80000100a00 */
[----:B------:R-:W-:Y:S04]  /*794c0*/  STL.64 [R1+0x2f8], R10 ;  /* 0x0002f80a01007387 */ /* 0x000fe80000100a00 */
[----:B------:R-:W4:Y:S04]  /*794d0*/  LDL.LU R60, [R1+0x7268] ;  /* 0x00726800013c7983 */ /* 0x000f280000300800 */
[----:B------:R-:W-:Y:S01]  /*794e0*/  STL.64 [R1+0x7198], R16 ;  /* 0x0071981001007387 */ /* 0x000fe20000100a00 */
[----:B-1----:R-:W-:-:S03]  /*794f0*/  IMAD.MOV.U32 R8, RZ, RZ, R61 ;  /* 0x000000ffff087224 */ /* 0x002fc600078e003d */
[----:B------:R-:W4:Y:S01]  /*79500*/  LDL.LU.64 R12, [R1+0xbd0] ;  /* 0x000bd000010c7983 */ /* 0x000f220000300a00 */
[----:B------:R-:W-:-:S03]  /*79510*/  IMAD.MOV.U32 R9, RZ, RZ, R18 ;  /* 0x000000ffff097224 */ /* 0x000fc600078e0012 */
[----:B------:R-:W4:Y:S04]  /*79520*/  LDL.LU.64 R14, [R1+0xbd8] ;  /* 0x000bd800010e7983 */ /* 0x000f280000300a00 */
[----:B------:R1:W-:Y:S04]  /*79530*/  STL.64 [R1+0x2e0], R4 ;  /* 0x0002e00401007387 */ /* 0x0003e80000100a00 */
[----:B------:R0:W-:Y:S04]  /*79540*/  STL.64 [R1+0x2e8], R6 ;  /* 0x0002e80601007387 */ /* 0x0001e80000100a00 */
[----:B------:R-:W4:Y:S04]  /*79550*/  LDL.LU R61, [R1+0x7264] ;  /* 0x00726400013d7983 */ /* 0x000f280000300800 */
[----:B------:R-:W4:Y:S04]  /*79560*/  LDL.LU R18, [R1+0x7260] ;  /* 0x0072600001127983 */ /* 0x000f280000300800 */
[----:B-1----:R-:W4:Y:S04]  /*79570*/  LDL.LU.64 R4, [R1+0xbc0] ;  /* 0x000bc00001047983 */ /* 0x002f280000300a00 */
[----:B0-----:R-:W4:Y:S04]  /*79580*/  LDL.LU.64 R6, [R1+0xbc8] ;  /* 0x000bc80001067983 */ /* 0x001f280000300a00 */
[----:B------:R2:W-:Y:S02]  /*79590*/  STL.64 [R1+0x71a0], R8 ;  /* 0x0071a00801007387 */ /* 0x0005e40000100a00 */
[----:B--2---:R-:W-:Y:S01]  /*795a0*/  HMMA.16816.F32 R8, R44, R32, R24 ;  /* 0x000000202c08723c */ /* 0x004fe20000001818 */
[----:B---3--:R-:W-:-:S02]  /*795b0*/  IMAD.MOV.U32 R16, RZ, RZ, R0 ;  /* 0x000000ffff107224 */ /* 0x008fc400078e0000 */
[----:B------:R-:W2:Y:S11]  /*795c0*/  LDL.LU R0, [R1+0x725c] ;  /* 0x00725c0001007983 */ /* 0x000eb60000300800 */
[----:B------:R-:W-:Y:S09]  /*795d0*/  @!UPT UIADD3 URZ, URZ, URZ, URZ ;  /* 0x0000003f3f3ff290 */ /* 0x000ff2000fffe03f */
[----:B------:R-:W-:Y:S04]  /*795e0*/  STL.64 [R1+0x2d0], R8 ;  /* 0x0002d00801007387 */ /* 0x000fe80000100a00 */
[----:B------:R4:W-:Y:S02]  /*795f0*/  STL.64 [R1+0x2d8], R10 ;  /* 0x0002d80a01007387 */ /* 0x0009e40000100a00 */
[----:B----4-:R-:W-:Y:S01]  /*79600*/  HMMA.16816.F32 R8, R44, R36, R20 ;  /* 0x000000242c08723c */ /* 0x010fe20000001814 */
[----:B------:R-:W-:Y:S02]  /*79610*/  IMAD.MOV.U32 R17, RZ, RZ, R2 ;  /* 0x000000ffff117224 */ /* 0x000fe400078e0002 */
[----:B------:R-:W3:Y:S04]  /*79620*/  LDL.LU R2, [R1+0x7258] ;  /* 0x0072580001027983 */ /* 0x000ee80000300800 */
[----:B------:R0:W-:Y:S02]  /*79630*/  STL.64 [R1+0x71a8], R16 ;  /* 0x0071a81001007387 */ /* 0x0001e40000100a00 */
[----:B0-----:R-:W-:-:S02]  /*79640*/  IMAD.MOV.U32 R16, RZ, RZ, R60 ;  /* 0x000000ffff107224 */ /* 0x001fc400078e003c */
[----:B------:R-:W4:Y:S01]  /*79650*/  LDL.LU R60, [R1+0x7254] ;  /* 0x00725400013c7983 */ /* 0x000f220000300800 */
[----:B------:R-:W-:-:S11]  /*79660*/  IMAD.MOV.U32 R17, RZ, RZ, R3 ;  /* 0x000000ffff117224 */ /* 0x000fd600078e0003 */
[----:B------:R-:W-:Y:S04]  /*79670*/  STL.64 [R1+0x2c0], R8 ;  /* 0x0002c00801007387 */ /* 0x000fe80000100a00 */
[----:B------:R-:W-:Y:S04]  /*79680*/  STL.64 [R1+0x2c8], R10 ;  /* 0x0002c80a01007387 */ /* 0x000fe80000100a00 */
[----:B------:R-:W4:Y:S04]  /*79690*/  LDL.LU R3, [R1+0x7250] ;  /* 0x0072500001037983 */ /* 0x000f280000300800 */
[----:B------:R0:W-:Y:S02]  /*796a0*/  STL.64 [R1+0x71c0], R16 ;  /* 0x0071c01001007387 */ /* 0x0001e40000100a00 */
[----:B0-----:R-:W-:-:S02]  /*796b0*/  IMAD.MOV.U32 R16, RZ, RZ, R18 ;  /* 0x000000ffff107224 */ /* 0x001fc400078e0012 */
[----:B------:R-:W4:Y:S01]  /*796c0*/  LDL.LU R18, [R1+0x724c] ;  /* 0x00724c0001127983 */ /* 0x000f220000300800 */
[----:B------:R-:W-:-:S03]  /*796d0*/  IMAD.MOV.U32 R17, RZ, RZ, R61 ;  /* 0x000000ffff117224 */ /* 0x000fc600078e003d */
[----:B------:R-:W4:Y:S01]  /*796e0*/  LDL.LU R61, [R1+0x7248] ;  /* 0x00724800013d7983 */ /* 0x000f220000300800 */
[C---:B------:R-:W-:Y:S08]  /*796f0*/  HMMA.16816.F32 R8, R44.reuse, R48, R12 ;  /* 0x000000302c08723c */ /* 0x040ff0000000180c */
[----:B------:R-:W-:Y:S01]  /*79700*/  HMMA.16816.F32 R4, R44, R52, R4 ;  /* 0x000000342c04723c */ /* 0x000fe20000001804 */
[----:B------:R2:W-:Y:S04]  /*79710*/  STL.64 [R1+0x71d8], R16 ;  /* 0x0071d81001007387 */ /* 0x0005e80000100a00 */
[----:B------:R-:W-:Y:S04]  /*79720*/  STL.64 [R1+0x71b8], R42 ;  /* 0x0071b82a01007387 */ /* 0x000fe80000100a00 */
[----:B------:R-:W-:Y:S06]  /*79730*/  STL.64 [R1+0x71b0], R40 ;  /* 0x0071b02801007387 */ /* 0x000fec0000100a00 */
[----:B------:R-:W-:Y:S04]  /*79740*/  STL.64 [R1+0x2b0], R8 ;  /* 0x0002b00801007387 */ /* 0x000fe80000100a00 */
[----:B------:R-:W-:Y:S01]  /*79750*/  STL.64 [R1+0x2b8], R10 ;  /* 0x0002b80a01007387 */ /* 0x000fe20000100a00 */
[----:B--2---:R-:W-:-:S02]  /*79760*/  IMAD.MOV.U32 R17, RZ, RZ, R0 ;  /* 0x000000ffff117224 */ /* 0x004fc400078e0000 */
[----:B---3--:R-:W-:Y:S02]  /*79770*/  IMAD.MOV.U32 R16, RZ, RZ, R2 ;  /* 0x000000ffff107224 */ /* 0x008fe400078e0002 */
[----:B------:R-:W2:Y:S04]  /*79780*/  LDL.LU R2, [R1+0x7244] ;  /* 0x0072440001027983 */ /* 0x000ea80000300800 */
[----:B------:R-:W-:Y:S04]  /*79790*/  STL.64 [R1+0x2a0], R4 ;  /* 0x0002a00401007387 */ /* 0x000fe80000100a00 */
[----:B------:R-:W-:Y:S04]  /*797a0*/  STL.64 [R1+0x2a8], R6 ;  /* 0x0002a80601007387 */ /* 0x000fe80000100a00 */
[----:B------:R-:W3:Y:S04]  /*797b0*/  LDL.LU R0, [R1+0x7240] ;  /* 0x0072400001007983 */ /* 0x000ee80000300800 */
[----:B------:R4:W-:Y:S02]  /*797c0*/  STL.64 [R1+0x71f0], R16 ;  /* 0x0071f01001007387 */ /* 0x0009e40000100a00 */
[----:B----4-:R-:W-:-:S02]  /*797d0*/  IMAD.MOV.U32 R16, RZ, RZ, R3 ;  /* 0x000000ffff107224 */ /* 0x010fc400078e0003 */
[----:B------:R-:W-:Y:S01]  /*797e0*/  IMAD.MOV.U32 R17, RZ, RZ, R60 ;  /* 0x000000ffff117224 */ /* 0x000fe200078e003c */
[----:B------:R-:W4:Y:S04]  /*797f0*/  LDL.LU R3, [R1+0x723c] ;  /* 0x00723c0001037983 */ /* 0x000f280000300800 */
[----:B------:R-:W2:Y:S04]  /*79800*/  LDL.LU R60, [R1+0x7238] ;  /* 0x00723800013c7983 */ /* 0x000ea80000300800 */
[----:B------:R0:W-:Y:S02]  /*79810*/  STL.64 [R1+0x7208], R16 ;  /* 0x0072081001007387 */ /* 0x0001e40000100a00 */
[----:B0-----:R-:W-:-:S02]  /*79820*/  IMAD.MOV.U32 R16, RZ, RZ, R61 ;  /* 0x000000ffff107224 */ /* 0x001fc400078e003d */
[----:B------:R-:W-:-:S05]  /*79830*/  IMAD.MOV.U32 R17, RZ, RZ, R18 ;  /* 0x000000ffff117224 */ /* 0x000fca00078e0012 */
[----:B------:R-:W-:Y:S04]  /*79840*/  STL.64 [R1+0x7220], R16 ;  /* 0x0072201001007387 */ /* 0x000fe80000100a00 */
[----:B------:R-:W2:Y:S04]  /*79850*/  LDL.LU.64 R40, [R1+0xb00] ;  /* 0x000b000001287983 */ /* 0x000ea80000300a00 */
[----:B------:R-:W2:Y:S04]  /*79860*/  LDL.LU.64 R42, [R1+0xb08] ;  /* 0x000b0800012a7983 */ /* 0x000ea80000300a00 */
[----:B--2---:R-:W-:Y:S04]  /*79870*/  STL.64 [R1+0x71d0], R42 ;  /* 0x0071d02a01007387 */ /* 0x004fe80000100a00 */
[----:B------:R0:W-:Y:S04]  /*79880*/  STL.64 [R1+0x71c8], R40 ;  /* 0x0071c82801007387 */ /* 0x0001e80000100a00 */
[----:B0-----:R-:W2:Y:S04]  /*79890*/  LDL.LU.64 R40, [R1+0xb10] ;  /* 0x000b100001287983 */ /* 0x001ea80000300a00 */
        /* <DEDUP_REMOVED lines=12> */
[----:B------:R-:W2:Y:S01]  /*79960*/  LDL.LU.64 R42, [R1+0xba8] ;  /* 0x000ba800012a7983 */ /* 0x000ea20000300a00 */
[----:B------:R-:W-:-:S02]  /*79970*/  IMAD.MOV.U32 R16, RZ, RZ, R2 ;  /* 0x000000ffff107224 */ /* 0x000fc400078e0002 */
[----:B---3--:R-:W-:Y:S01]  /*79980*/  IMAD.MOV.U32 R17, RZ, RZ, R0 ;  /* 0x000000ffff117224 */ /* 0x008fe200078e0000 */
[----:B--2---:R-:W-:Y:S04]  /*79990*/  STL.64 [R1+0x7230], R42 ;  /* 0x0072302a01007387 */ /* 0x004fe80000100a00 */
[----:B------:R0:W-:Y:S04]  /*799a0*/  STL.64 [R1+0x7228], R40 ;  /* 0x0072282801007387 */ /* 0x0001e80000100a00 */
[----:B0-----:R-:W2:Y:S04]  /*799b0*/  LDL.LU.64 R40, [R1+0xbb0] ;  /* 0x000bb00001287983 */ /* 0x001ea80000300a00 */
[----:B------:R-:W2:Y:S04]  /*799c0*/  LDL.LU.64 R42, [R1+0xbb8] ;  /* 0x000bb800012a7983 */ /* 0x000ea80000300a00 */
[----:B------:R-:W3:Y:S04]  /*799d0*/  LDL.LU.64 R8, [R1+0xab0] ;  /* 0x000ab00001087983 */ /* 0x000ee80000300a00 */
        /* <DEDUP_REMOVED lines=20> */
[----:B------:R-:W3:Y:S01]  /*79b20*/  LDL.LU.64 R6, [R1+0x9b8] ;  /* 0x0009b80001067983 */ /* 0x000ee20000300a00 */
[C---:B--2---:R-:W-:Y:S03]  /*79b30*/  HMMA.16816.F32 R16, R44.reuse, R16, R40 ;  /* 0x000000102c10723c */ /* 0x044fe60000001828 */
[----:B------:R-:W2:Y:S04]  /*79b40*/  LDL.LU.64 R42, [R1+0x7230] ;  /* 0x00723000012a7983 */ /* 0x000ea80000300a00 */
[----:B------:R-:W2:Y:S11]  /*79b50*/  LDL.LU.64 R40, [R1+0x7228] ;  /* 0x0072280001287983 */ /* 0x000eb60000300a00 */
[----:B------:R-:W-:Y:S05]  /*79b60*/  @!UPT UIADD3 URZ, URZ, URZ, URZ ;  /* 0x0000003f3f3ff290 */ /* 0x000fea000fffe03f */
[----:B------:R0:W-:Y:S04]  /*79b70*/  STL.64 [R1+0x290], R16 ;  /* 0x0002901001007387 */ /* 0x0001e80000100a00 */
[----:B------:R2:W-:Y:S04]  /*79b80*/  STL.64 [R1+0x298], R18 ;  /* 0x0002981201007387 */ /* 0x0005e80000100a00 */
[----:B0-----:R-:W2:Y:S02]  /*79b90*/  LDL.LU.64 R16, [R1+0x7220] ;  /* 0x0072200001107983 */ /* 0x001ea40000300a00 */
[C---:B--2---:R-:W-:Y:S02]  /*79ba0*/  HMMA.16816.F32 R16, R44.reuse, R16, R40 ;  /* 0x000000102c10723c */ /* 0x044fe40000001828 */
[----:B------:R-:W2:Y:S04]  /*79bb0*/  LDL.LU.64 R42, [R1+0x7218] ;  /* 0x00721800012a7983 */ /* 0x000ea80000300a00 */
[----:B------:R-:W2:Y:S11]  /*79bc0*/  LDL.LU.64 R40, [R1+0x7210] ;  /* 0x0072100001287983 */ /* 0x000eb60000300a00 */
[----:B------:R-:W-:Y:S06]  /*79bd0*/  @!UPT UIADD3 URZ, URZ, URZ, URZ ;  /* 0x0000003f3f3ff290 */ /* 0x000fec000fffe03f */
        /* <DEDUP_REMOVED lines=30> */
[----:B0-----:R-:W3:Y:S02]  /*79dc0*/  LDL.LU.64 R16, [R1+0x71a8] ;  /* 0x0071a80001107983 */ /* 0x001ee40000300a00 */
[C---:B---3--:R-:W-:Y:S02]  /*79dd0*/  HMMA.16816.F32 R16, R44.reuse, R16, R8 ;  /* 0x000000102c10723c */ /* 0x048fe40000001808 */
[----:B------:R-:W3:Y:S11]  /*79de0*/  LDL.LU.64 R8, [R1+0x71a0] ;  /* 0x0071a00001087983 */ /* 0x000ef60000300a00 */
[----:B------:R-:W-:Y:S10]  /*79df0*/  @!UPT UIADD3 URZ, URZ, URZ, URZ ;  /* 0x0000003f3f3ff290 */ /* 0x000ff4000fffe03f */
[----:B------:R0:W-:Y:S04]  /*79e00*/  STL.64 [R1+0x230], R16 ;  /* 0x0002301001007387 */ /* 0x0001e80000100a00 */
[----:B------:R1:W-:Y:S04]  /*79e10*/  STL.64 [R1+0x238], R18 ;  /* 0x0002381201007387 */ /* 0x0003e80000100a00 */
[----:B0-----:R-:W1:Y:S01]  /*79e20*/  LDL.LU.64 R16, [R1+0x7198] ;  /* 0x0071980001107983 */ /* 0x001e620000300a00 */
[C---:B---3--:R-:W-:Y:S03]  /*79e30*/  HMMA.16816.F32 R8, R44.reuse, R8, R56 ;  /* 0x000000082c08723c */ /* 0x048fe60000001838 */
[----:B------:R-:W3:Y:S05]  /*79e40*/  LDL.LU.64 R56, [R1+0x7190] ;  /* 0x0071900001387983 */ /* 0x000eea0000300a00 */
[C---:B-1----:R-:W-:Y:S11]  /*79e50*/  HMMA.16816.F32 R16, R44.reuse, R16, R12 ;  /* 0x000000102c10723c */ /* 0x042ff6000000180c */
[----:B------:R-:W-:Y:S04]  /*79e60*/  @!UPT UIADD3 URZ, URZ, URZ, URZ ;  /* 0x0000003f3f3ff290 */ /* 0x000fe8000fffe03f */
        /* <DEDUP_REMOVED lines=8> */
[----:B0-----:R-:W2:Y:S04]  /*79ef0*/  LDL.LU R19, [R1+0x7168] ;  /* 0x0071680001137983 */ /* 0x001ea80000300800 */
[----:B------:R-:W2:Y:S01]  /*79f00*/  LDL.LU.64 R16, [R1+0x7160] ;  /* 0x0071600001107983 */ /* 0x000ea20000300a00 */
[C---:B---3--:R-:W-:Y:S03]  /*79f10*/  HMMA.16816.F32 R56, R44.reuse, R56, R20 ;  /* 0x000000382c38723c */ /* 0x048fe60000001814 */
[----:B------:R-:W3:Y:S04]  /*79f20*/  LDL.LU.64 R22, [R1+0x7158] ;  /* 0x0071580001167983 */ /* 0x000ee80000300a00 */
[----:B------:R-:W2:Y:S11]  /*79f30*/  LDL.LU.64 R20, [R1+0x7150] ;  /* 0x0071500001147983 */ /* 0x000eb60000300a00 */
[----:B------:R-:W-:Y:S05]  /*79f40*/  @!UPT UIADD3 URZ, URZ, URZ, URZ ;  /* 0x0000003f3f3ff290 */ /* 0x000fea000fffe03f */
        /* <DEDUP_REMOVED lines=46> */
[----:B--2---:R-:W-:Y:S11]  /*7a230*/  HMMA.16816.F32 R4, R44, R24, R4 ;  /* 0x000000182c04723c */ /* 0x004ff60000001804 */
[----:B------:R-:W-:Y:S11]  /*7a240*/  @!UPT UIADD3 URZ, URZ, URZ, URZ ;  /* 0x0000003f3f3ff290 */ /* 0x000ff6000fffe03f */
[----:B------:R-:W-:Y:S02]  /*7a250*/  @!UPT UIADD3 URZ, URZ, URZ, URZ ;  /* 0x0000003f3f3ff290 */ /* 0x000fe4000fffe03f */
[----:B------:R-:W-:Y:S02]  /*7a260*/  IMAD.MOV.U32 R29, RZ, RZ, R4 ;  /* 0x000000ffff1d7224 */ /* 0x000fe400078e0004 */
[----:B------:R-:W-:Y:S02]  /*7a270*/  IMAD.MOV.U32 R28, RZ, RZ, R5 ;  /* 0x000000ffff1c7224 */ /* 0x000fe400078e0005 */
[----:B------:R-:W-:Y:S01]  /*7a280*/  IMAD.MOV.U32 R2, RZ, RZ, R6 ;  /* 0x000000ffff027224 */ /* 0x000fe200078e0006 */
[----:B------:R-:W2:Y:S01]  /*7a290*/  LDL.LU.64 R4, [R1+0x990] ;  /* 0x0009900001047983 */ /* 0x000ea20000300a00 */
[----:B------:R-:W-:-:S03]  /*7a2a0*/  IMAD.MOV.U32 R0, RZ, RZ, R7 ;  /* 0x000000ffff007224 */ /* 0x000fc600078e0007 */
[----:B------:R-:W2:Y:S04]  /*7a2b0*/  LDL.LU.64 R6, [R1+0x998] ;  /* 0x0009980001067983 */ /* 0x000ea80000300a00 */
[----:B------:R-:W-:Y:S04]  /*7a2c0*/  STL.64 [R1+0x6fd0], R30 ;  /* 0x006fd01e01007387 */ /* 0x000fe80000100a00 */
[----:B------:R0:W-:Y:S04]  /*7a2d0*/  STL.64 [R1+0x6fc8], R28 ;  /* 0x006fc81c01007387 */ /* 0x0001e80000100a00 */
[----:B0-----:R-:W3:Y:S04]  /*7a2e0*/  LDL.LU.64 R28, [R1+0x9a0] ;  /* 0x0009a000011c7983 */ /* 0x001ee80000300a00 */
[----:B------:R-:W3:Y:S04]  /*7a2f0*/  LDL.LU.64 R30, [R1+0x9a8] ;  /* 0x0009a800011e7983 */ /* 0x000ee80000300a00 */
[----:B------:R-:W-:Y:S04]  /*7a300*/  STL [R1+0x6ae8], R0 ;  /* 0x006ae80001007387 */ /* 0x000fe80000100800 */
[----:B------:R0:W-:Y:S04]  /*7a310*/  STL [R1+0x6ad4], R2 ;  /* 0x006ad40201007387 */ /* 0x0001e80000100800 */
[----:B------:R-:W-:Y:S01]  /*7a320*/  STL.64 [R1+0x7008], R34 ;  /* 0x0070082201007387 */ /* 0x000fe20000100a00 */
[C---:B--2---:R-:W-:Y:S08]  /*7a330*/  HMMA.16816.F32 R4, R44.reuse, R16, R4 ;  /* 0x000000102c04723c */ /* 0x044ff00000001804 */
[----:B---3--:R-:W-:Y:S11]  /*7a340*/  HMMA.16816.F32 R28, R44, R20, R28 ;  /* 0x000000142c1c723c */ /* 0x008ff6000000181c */
[----:B------:R-:W-:Y:S05]  /*7a350*/  @!UPT UIADD3 URZ, URZ, URZ, URZ ;  /* 0x0000003f3f3ff290 */ /* 0x000fea000fffe03f */
[----:B------:R-:W-:Y:S02]  /*7a360*/  IMAD.MOV.U32 R48, RZ, RZ, R4 ;  /* 0x000000ffff307224 */ /* 0x000fe400078e0004 */
[----:B------:R-:W-:Y:S02]  /*7a370*/  IMAD.MOV.U32 R49, RZ, RZ, R5 ;  /* 0x000000ffff317224 */ /* 0x000fe400078e0005 */
[----:B0-----:R-:W-:Y:S02]  /*7a380*/  IMAD.MOV.U32 R2, RZ, RZ, R6 ;  /* 0x000000ffff027224 */ /* 0x001fe400078e0006 */
[----:B------:R-:W-:Y:S02]  /*7a390*/  IMAD.MOV.U32 R61, RZ, RZ, R7 ;  /* 0x000000ffff3d7224 */ /* 0x000fe400078e0007 */
[----:B------:R-:W-:Y:S02]  /*7a3a0*/  IMAD.MOV.U32 R33, RZ, RZ, R30 ;  /* 0x000000ffff217224 */ /* 0x000fe400078e001e */
[----:B------:R-:W-:-:S02]  /*7a3b0*/  IMAD.MOV.U32 R32, RZ, RZ, R31 ;  /* 0x000000ffff207224 */ /* 0x000fc400078e001f */
[----:B------:R-:W-:-:S03]  /*7a3c0*/  IMAD.MOV.U32 R36, RZ, RZ, R28 ;  /* 0x000000ffff247224 */ /* 0x000fc600078e001c */
[----:B------:R0:W-:Y:S01]  /*7a3d0*/  STL.64 [R1+0x7000], R32 ;  /* 0x0070002001007387 */ /* 0x0001e20000100a00 */
[----:B------:R-:W-:-:S03]  /*7a3e0*/  IMAD.MOV.U32 R37, RZ, RZ, R29 ;  /* 0x000000ffff257224 */ /* 0x000fc600078e001d */
[----:B0-----:R-:W2:Y:S04]  /*7a3f0*/  LDL.LU.64 R32, [R1+0x980] ;  /* 0x0009800001207983 */ /* 0x001ea80000300a00 */
[----:B------:R-:W2:Y:S04]  /*7a400*/  LDL.LU.64 R34, [R1+0x988] ;  /* 0x0009880001227983 */ /* 0x000ea80000300a00 */
[----:B------:R0:W-:Y:S04]  /*7a410*/  STL.64 [R1+0x6ff0], R38 ;  /* 0x006ff02601007387 */ /* 0x0001e80000100a00 */
[----:B------:R-:W-:Y:S04]  /*7a420*/  STL.64 [R1+0x6fe8], R36 ;  /* 0x006fe82401007387 */ /* 0x000fe80000100a00 */
[----:B------:R-:W3:Y:S04]  /*7a430*/  LDL.LU R28, [R1+0x930] ;  /* 0x00093000011c7983 */ /* 0x000ee80000300800 */
[----:B------:R-:W3:Y:S04]  /*7a440*/  LDL.LU R29, [R1+0x934] ;  /* 0x00093400011d7983 */ /* 0x000ee80000300800 */
[----:B------:R-:W3:Y:S04]  /*7a450*/  LDL.LU R30, [R1+0x938] ;  /* 0x00093800011e7983 */ /* 0x000ee80000300800 */
[----:B------:R-:W3:Y:S04]  /*7a460*/  LDL.LU R31, [R1+0x93c] ;  /* 0x00093c00011f7983 */ /* 0x000ee80000300800 */
[----:B------:R-:W3:Y:S04]  /*7a470*/  LDL.LU.64 R4, [R1+0x970] ;  /* 0x0009700001047983 */ /* 0x000ee80000300a00 */
[----:B------:R-:W3:Y:S04]  /*7a480*/  LDL.LU.64 R6, [R1+0x978] ;  /* 0x0009780001067983 */ /* 0x000ee80000300a00 */
[----:B0-----:R-:W4:Y:S04]  /*7a490*/  LDL.64 R38, [R1+0x138] ;  /* 0x0001380001267983 */ /* 0x001f280000100a00 */
[----:B------:R-:W-:Y:S04]  /*7a4a0*/  STL.64 [R1+0x7028], R50 ;  /* 0x0070283201007387 */ /* 0x000fe80000100a00 */
[----:B------:R-:W-:Y:S04]  /*7a4b0*/  STL.64 [R1+0x7020], R48 ;  /* 0x0070203001007387 */ /* 0x000fe80000100a00 */
[----:B------:R-:W-:Y:S04]  /*7a4c0*/  STL [R1+0x6b04], R61 ;  /* 0x006b043d01007387 */ /* 0x000fe80000100800 */
[----:B------:R-:W-:Y:S01]  /*7a4d0*/  STL [R1+0x6b00], R2 ;  /* 0x006b000201007387 */ /* 0x000fe20000100800 */
[C---:B--2---:R-:W-:Y:S08]  /*7a4e0*/  HMMA.16816.F32 R32, R44.reuse, R12, R32 ;  /* 0x0000000c2c20723c */ /* 0x044ff00000001820 */
[----:B---3--:R-:W-:Y:S11]  /*7a4f0*/  HMMA.16816.F32 R4, R44, R8, R4 ;  /* 0x000000082c04723c */ /* 0x008ff60000001804 */
[----:B------:R-:W-:Y:S05]  /*7a500*/  @!UPT UIADD3 URZ, URZ, URZ, URZ ;  /* 0x0000003f3f3ff290 */ /* 0x000fea000fffe03f */
[----:B------:R-:W-:Y:S01]  /*7a510*/  IMAD.MOV.U32 R52, RZ, RZ, R32 ;  /* 0x000000ffff347224 */ /* 0x000fe200078e0020 */
[----:B------:R0:W-:Y:S01]  /*7a520*/  STL [R1+0x168], R34 ;  /* 0x0001682201007387 */ /* 0x0001e20000100800 */
[----:B------:R-:W-:Y:S02]  /*7a530*/  IMAD.MOV.U32 R53, RZ, RZ, R33 ;  /* 0x000000ffff357224 */ /* 0x000fe400078e0021 */
[----:B------:R-:W-:Y:S02]  /*7a540*/  IMAD.MOV.U32 R32, RZ, RZ, R10 ;  /* 0x000000ffff207224 */ /* 0x000fe400078e000a */
[----:B------:R-:W2:Y:S01]  /*7a550*/  LDL.LU R10, [R1+0x70dc] ;  /* 0x0070dc00010a7983 */ /* 0x000ea20000300800 */
[----:B------:R-:W-:Y:S02]  /*7a560*/  IMAD.MOV.U32 R33, RZ, RZ, R11 ;  /* 0x000000ffff217224 */ /* 0x000fe400078e000b */
[----:B------:R-:W-:Y:S01]  /*7a570*/  IMAD.MOV.U32 R0, RZ, RZ, R35 ;  /* 0x000000ffff007224 */ /* 0x000fe200078e0023 */
[----:B------:R-:W2:Y:S01]  /*7a580*/  LDL.LU R11, [R1+0x70d8] ;  /* 0x0070d800010b7983 */ /* 0x000ea20000300800 */
[----:B0-----:R-:W-:-:S02]  /*7a590*/  IMAD.MOV.U32 R34, RZ, RZ, R58 ;  /* 0x000000ffff227224 */ /* 0x001fc400078e003a */
[----:B------:R-:W-:Y:S01]  /*7a5a0*/  IMAD.MOV.U32 R35, RZ, RZ, R59 ;  /* 0x000000ffff237224 */ /* 0x000fe200078e003b */
[----:B------:R-:W3:Y:S04]  /*7a5b0*/  LDL.LU R58, [R1+0x70d4] ;  /* 0x0070d400013a7983 */ /* 0x000ee80000300800 */
[----:B------:R-:W3:Y:S04]  /*7a5c0*/  LDL.LU R59, [R1+0x70d0] ;  /* 0x0070d000013b7983 */ /* 0x000ee80000300800 */
[----:B------:R-:W2:Y:S04]  /*7a5d0*/  LDL.64 R50, [R1+0x128] ;  /* 0x0001280001327983 */ /* 0x000ea80000100a00 */
[----:B------:R-:W-:Y:S01]  /*7a5e0*/  STL.64 [R1+0x7038], R54 ;  /* 0x0070383601007387 */ /* 0x000fe20000100a00 */
[----:B------:R-:W-:-:S03]  /*7a5f0*/  IMAD.MOV.U32 R61, RZ, RZ, R6 ;  /* 0x000000ffff3d7224 */ /* 0x000fc600078e0006 */
[----:B------:R0:W-:Y:S01]  /*7a600*/  STL.64 [R1+0x7030], R52 ;  /* 0x0070303401007387 */ /* 0x0001e20000100a00 */
[----:B------:R-:W-:Y:S02]  /*7a610*/  IMAD.MOV.U32 R2, RZ, RZ, R7 ;  /* 0x000000ffff027224 */ /* 0x000fe400078e0007 */
[----:B------:R-:W-:Y:S02]  /*7a620*/  IMAD.MOV.U32 R56, RZ, RZ, R4 ;  /* 0x000000ffff387224 */ /* 0x000fe400078e0004 */
[----:B------:R-:W-:Y:S01]  /*7a630*/  IMAD.MOV.U32 R57, RZ, RZ, R5 ;  /* 0x000000ffff397224 */ /* 0x000fe200078e0005 */
[----:B0-----:R-:W2:Y:S04]  /*7a640*/  LDL.LU.64 R52, [R1+0x960] ;  /* 0x0009600001347983 */ /* 0x001ea80000300a00 */
[----:B------:R-:W2:Y:S04]  /*7a650*/  LDL.LU.64 R54, [R1+0x968] ;  /* 0x0009680001367983 */ /* 0x000ea80000300a00 */
[----:B------:R-:W-:Y:S04]  /*7a660*/  STL [R1+0x6be0], R0 ;  /* 0x006be00001007387 */ /* 0x000fe80000100800 */
[----:B------:R-:W2:Y:S04]  /*7a670*/  LDL.LU.64 R6, [R1+0x70c8] ;  /* 0x0070c80001067983 */ /* 0x000ea80000300a00 */
[----:B------:R-:W2:Y:S01]  /*7a680*/  LDL.LU.64 R4, [R1+0x70c0] ;  /* 0x0070c00001047983 */ /* 0x000ea20000300a00 */
[----:B----4-:R-:W-:Y:S03]  /*7a690*/  HMMA.16816.F32 R28, R40, R38, R28 ;  /* 0x00000026281c723c */ /* 0x010fe6000000181c */
[----:B---3--:R-:W-:Y:S05]  /*7a6a0*/  STL.64 [R1+0x7048], R58 ;  /* 0x0070483a01007387 */ /* 0x008fea0000100a00 */
[----:B--2---:R-:W-:Y:S01]  /*7a6b0*/  HMMA.16816.F32 R52, R44, R4, R52 ;  /* 0x000000042c34723c */ /* 0x004fe20000001834 */
[----:B------:R-:W0:Y:S04]  /*7a6c0*/  LDSM.16.MT88.4 R44, [R60+0x10800] ;  /* 0x010800003c2c783b */ /* 0x000e280000004200 */
[----:B------:R-:W-:Y:S04]  /*7a6d0*/  STL.64 [R1+0x7040], R56 ;  /* 0x0070403801007387 */ /* 0x000fe80000100a00 */
[----:B------:R-:W-:Y:S04]  /*7a6e0*/  STL [R1+0x6be8], R2 ;  /* 0x006be80201007387 */ /* 0x000fe80000100800 */
[----:B------:R-:W-:Y:S03]  /*7a6f0*/  STL [R1+0x6be4], R61 ;  /* 0x006be43d01007387 */ /* 0x000fe60000100800 */
[----:B------:R-:W-:-:S02]  /*7a700*/  IMAD.MOV.U32 R5, RZ, RZ, R30 ;  /* 0x000000ffff057224 */ /* 0x000fc400078e001e */
[----:B------:R-:W-:Y:S01]  /*7a710*/  IMAD.MOV.U32 R4, RZ, RZ, R31 ;  /* 0x000000ffff047224 */ /* 0x000fe200078e001f */
[----:B0-----:R-:W-:Y:S04]  /*7a720*/  STL.64 [R1+0x6f78], R46 ;  /* 0x006f782e01007387 */ /* 0x001fe80000100a00 */
[----:B------:R-:W-:Y:S04]  /*7a730*/  STL.64 [R1+0x140], R52 ;  /* 0x0001403401007387 */ /* 0x000fe80000100a00 */
[----:B------:R-:W-:Y:S04]  /*7a740*/  STL.64 [R1+0x148], R54 ;  /* 0x0001483601007387 */ /* 0x000fe80000100a00 */
[----:B------:R0:W-:Y:S04]  /*7a750*/  STL.64 [R1+0x6f70], R44 ;  /* 0x006f702c01007387 */ /* 0x0001e80000100a00 */
[----:B------:R-:W-:Y:S04]  /*7a760*/  STL [R1+0x6bec], R60 ;  /* 0x006bec3c01007387 */ /* 0x000fe80000100800 */
[----:B------:R-:W2:Y:S01]  /*7a770*/  LDL.LU R36, [R1+0x910] ;  /* 0x0009100001247983 */ /* 0x000ea20000300800 */
[----:B0-----:R-:W-:-:S03]  /*7a780*/  IMAD.MOV.U32 R45, RZ, RZ, R38 ;  /* 0x000000ffff2d7224 */ /* 0x001fc600078e0026 */
[----:B------:R-:W2:Y:S01]  /*7a790*/  LDL.LU R37, [R1+0x914] ;  /* 0x0009140001257983 */ /* 0x000ea20000300800 */
[----:B------:R-:W-:Y:S02]  /*7a7a0*/  IMAD.MOV.U32 R44, RZ, RZ, R39 ;  /* 0x000000ffff2c7224 */ /* 0x000fe400078e0027 */
[----:B------:R-:W-:Y:S02]  /*7a7b0*/  IMAD.MOV.U32 R38, RZ, RZ, R14 ;  /* 0x000000ffff267224 */ /* 0x000fe400078e000e */
[----:B------:R-:W3:Y:S01]  /*7a7c0*/  LDL.LU R14, [R1+0x70b8] ;  /* 0x0070b800010e7983 */ /* 0x000ee20000300800 */
[----:B------:R-:W-:-:S03]  /*7a7d0*/  IMAD.MOV.U32 R39, RZ, RZ, R15 ;  /* 0x000000ffff277224 */ /* 0x000fc600078e000f */
[----:B------:R-:W3:Y:S04]  /*7a7e0*/  LDL.LU R15, [R1+0x70b4] ;  /* 0x0070b400010f7983 */ /* 0x000ee80000300800 */
[----:B------:R-:W2:Y:S01]  /*7a7f0*/  LDL.64 R30, [R1+0x118] ;  /* 0x00011800011e7983 */ /* 0x000ea20000100a00 */
[----:B------:R-:W-:Y:S01]  /*7a800*/  HMMA.16816.F32 R32, R40, R50, R32 ;  /* 0x000000322820723c */ /* 0x000fe20000001820 */
[----:B------:R-:W-:Y:S02]  /*7a810*/  IMAD.MOV.U32 R9, RZ, RZ, R28 ;  /* 0x000000ffff097224 */ /* 0x000fe400078e001c */
[----:B------:R-:W-:Y:S01]  /*7a820*/  IMAD.MOV.U32 R8, RZ, RZ, R29 ;  /* 0x000000ffff087224 */ /* 0x000fe200078e001d */
[----:B------:R-:W-:Y:S04]  /*7a830*/  STL [R1+0x6fc4], R45 ;  /* 0x006fc42d01007387 */ /* 0x000fe80000100800 */
[----:B------:R-:W-:Y:S04]  /*7a840*/  STL [R1+0x70a0], R44 ;  /* 0x0070a02c01007387 */ /* 0x000fe80000100800 */
[----:B------:R-:W-:Y:S04]  /*7a850*/  STL.64 [R1+0x6f98], R10 ;  /* 0x006f980a01007387 */ /* 0x000fe80000100a00 */
[----:B------:R0:W-:Y:S04]  /*7a860*/  STL.64 [R1+0x6f90], R8 ;  /* 0x006f900801007387 */ /* 0x0001e80000100a00 */
[----:B------:R-:W-:Y:S04]  /*7a870*/  STL [R1+0x6c8c], R4 ;  /* 0x006c8c0401007387 */ /* 0x000fe80000100800 */
[----:B------:R-:W-:Y:S04]  /*7a880*/  STL [R1+0x6c88], R5 ;  /* 0x006c880501007387 */ /* 0x000fe80000100800 */
[----:B------:R2:W-:Y:S01]  /*7a890*/  STL.64 [R1+0x70a8], R6 ;  /* 0x0070a80601007387 */ /* 0x0005e20000100a00 */
[----:B------:R-:W-:-:S02]  /*7a8a0*/  IMAD.MOV.U32 R13, RZ, RZ, R34 ;  /* 0x000000ffff0d7224 */ /* 0x000fc400078e0022 */
[----:B------:R-:W-:Y:S02]  /*7a8b0*/  IMAD.MOV.U32 R12, RZ, RZ, R35 ;  /* 0x000000ffff0c7224 */ /* 0x000fe400078e0023 */
[----:B------:R-:W4:Y:S01]  /*7a8c0*/  LDL.64 R34, [R1+0xc8] ;  /* 0x0000c80001227983 */ /* 0x000f220000100a00 */
[----:B------:R-:W-:Y:S02]  /*7a8d0*/  IMAD.MOV.U32 R16, RZ, RZ, R33 ;  /* 0x000000ffff107224 */ /* 0x000fe400078e0021 */
[----:B------:R-:W-:Y:S02]  /*7a8e0*/  IMAD.MOV.U32 R17, RZ, RZ, R32 ;  /* 0x000000ffff117224 */ /* 0x000fe400078e0020 */
[----:B0-----:R-:W-:Y:S02]  /*7a8f0*/  IMAD.MOV.U32 R9, RZ, RZ, R50 ;  /* 0x000000ffff097224 */ /* 0x001fe400078e0032 */
[----:B------:R-:W-:Y:S01]  /*7a900*/  IMAD.MOV.U32 R8, RZ, RZ, R51 ;  /* 0x000000ffff087224 */ /* 0x000fe200078e0033 */
[----:B--2---:R-:W-:Y:S01]  /*7a910*/  HMMA.16816.F32 R4, R40, R30, R36 ;  /* 0x0000001e2804723c */ /* 0x004fe20000001824 */
[----:B---3--:R-:W-:Y:S04]  /*7a920*/  STL.64 [R1+0x6fa8], R14 ;  /* 0x006fa80e01007387 */ /* 0x008fe80000100a00 */
[----:B------:R0:W-:Y:S04]  /*7a930*/  STL.64 [R1+0x6fa0], R12 ;  /* 0x006fa00c01007387 */ /* 0x0001e80000100a00 */
[----:B0-----:R-:W2:Y:S04]  /*7a940*/  LDL.LU R12, [R1+0x8c0] ;  /* 0x0008c000010c7983 */ /* 0x001ea80000300800 */
[----:B------:R-:W2:Y:S04]  /*7a950*/  LDL.LU R13, [R1+0x8c4] ;  /* 0x0008c400010d7983 */ /* 0x000ea80000300800 */
[----:B------:R-:W2:Y:S04]  /*7a960*/  LDL.LU R14, [R1+0x8c8] ;  /* 0x0008c800010e7983 */ /* 0x000ea80000300800 */
[----:B------:R-:W2:Y:S04]  /*7a970*/  LDL.LU R15, [R1+0x8cc] ;  /* 0x0008cc00010f7983 */ /* 0x000ea80000300800 */
[----:B------:R-:W3:Y:S04]  /*7a980*/  LDL.LU R52, [R1+0x8f0] ;  /* 0x0008f00001347983 */ /* 0x000ee80000300800 */
[----:B------:R-:W3:Y:S04]  /*7a990*/  LDL.LU R53, [R1+0x8f4] ;  /* 0x0008f40001357983 */ /* 0x000ee80000300800 */
[----:B------:R-:W3:Y:S04]  /*7a9a0*/  LDL.LU R54, [R1+0x8f8] ;  /* 0x0008f80001367983 */ /* 0x000ee80000300800 */
[----:B------:R-:W3:Y:S04]  /*7a9b0*/  LDL.LU R55, [R1+0x8fc] ;  /* 0x0008fc0001377983 */ /* 0x000ee80000300800 */
[----:B------:R-:W2:Y:S04]  /*7a9c0*/  LDL R58, [R1+0x108] ;  /* 0x00010800013a7983 */ /* 0x000ea80000100800 */
[----:B------:R-:W2:Y:S04]  /*7a9d0*/  LDL R59, [R1+0x10c] ;  /* 0x00010c00013b7983 */ /* 0x000ea80000100800 */
[----:B------:R-:W2:Y:S04]  /*7a9e0*/  LDL.LU R44, [R1+0x900] ;  /* 0x00090000012c7983 */ /* 0x000ea80000300800 */
[----:B------:R-:W2:Y:S04]  /*7a9f0*/  LDL.LU R45, [R1+0x904] ;  /* 0x00090400012d7983 */ /* 0x000ea80000300800 */
[----:B------:R-:W2:Y:S01]  /*7aa00*/  LDL.LU R46, [R1+0x908] ;  /* 0x00090800012e7983 */ /* 0x000ea20000300800 */
[----:B------:R-:W-:-:S03]  /*7aa10*/  IMAD.MOV.U32 R25, RZ, RZ, R4 ;  /* 0x000000ffff197224 */ /* 0x000fc600078e0004 */
[----:B------:R-:W2:Y:S01]  /*7aa20*/  LDL.LU R47, [R1+0x90c] ;  /* 0x00090c00012f7983 */ /* 0x000ea20000300800 */
[----:B------:R-:W-:-:S03]  /*7aa30*/  IMAD.MOV.U32 R24, RZ, RZ, R5 ;  /* 0x000000ffff187224 */ /* 0x000fc600078e0005 */
[----:B------:R-:W3:Y:S01]  /*7aa40*/  LDL.64 R50, [R1+0xf8] ;  /* 0x0000f80001327983 */ /* 0x000ee20000100a00 */
[----:B------:R-:W-:-:S03]  /*7aa50*/  IMAD.MOV.U32 R21, RZ, RZ, R6 ;  /* 0x000000ffff157224 */ /* 0x000fc600078e0006 */
[----:B------:R-:W-:Y:S01]  /*7aa60*/  STL [R1+0x6cc4], R16 ;  /* 0x006cc41001007387 */ /* 0x000fe20000100800 */
[----:B------:R-:W-:-:S03]  /*7aa70*/  IMAD.MOV.U32 R20, RZ, RZ, R7 ;  /* 0x000000ffff147224 */ /* 0x000fc600078e0007 */
[----:B------:R-:W-:Y:S04]  /*7aa80*/  STL [R1+0x6cc0], R17 ;  /* 0x006cc01101007387 */ /* 0x000fe80000100800 */
[----:B------:R-:W3:Y:S04]  /*7aa90*/  LDL.LU R4, [R1+0x8e0] ;  /* 0x0008e00001047983 */ /* 0x000ee80000300800 */
[----:B------:R-:W3:Y:S04]  /*7aaa0*/  LDL.LU R5, [R1+0x8e4] ;  /* 0x0008e40001057983 */ /* 0x000ee80000300800 */
[----:B------:R-:W3:Y:S01]  /*7aab0*/  LDL.LU R6, [R1+0x8e8] ;  /* 0x0008e80001067983 */ /* 0x000ee20000300800 */
[----:B------:R-:W-:-:S03]  /*7aac0*/  IMAD.MOV.U32 R39, RZ, RZ, R19 ;  /* 0x000000ffff277224 */ /* 0x000fc600078e0013 */
[----:B------:R-:W3:Y:S01]  /*7aad0*/  LDL.LU R7, [R1+0x8ec] ;  /* 0x0008ec0001077983 */ /* 0x000ee20000300800 */
[----:B------:R-:W-:-:S03]  /*7aae0*/  IMAD.MOV.U32 R11, RZ, RZ, R30 ;  /* 0x000000ffff0b7224 */ /* 0x000fc600078e001e */
[----:B------:R-:W3:Y:S01]  /*7aaf0*/  LDL.LU R36, [R1+0x8b0] ;  /* 0x0008b00001247983 */ /* 0x000ee20000300800 */
[----:B------:R-:W-:-:S03]  /*7ab00*/  IMAD.MOV.U32 R10, RZ, RZ, R31 ;  /* 0x000000ffff0a7224 */ /* 0x000fc600078e001f */
[----:B------:R-:W3:Y:S04]  /*7ab10*/  LDL.LU R37, [R1+0x8b4] ;  /* 0x0008b40001257983 */ /* 0x000ee80000300800 */
[----:B------:R-:W3:Y:S04]  /*7ab20*/  LDL.LU R38, [R1+0x8b8] ;  /* 0x0008b80001267983 */ /* 0x000ee80000300800 */
[----:B------:R-:W3:Y:S04]  /*7ab30*/  LDL.LU R19, [R1+0x70b0] ;  /* 0x0070b00001137983 */ /* 0x000ee80000300800 */
[----:B------:R-:W3:Y:S04]  /*7ab40*/  LDL.64 R30, [R1+0xb8] ;  /* 0x0000b800011e7983 */ /* 0x000ee80000100a00 */
[----:B------:R0:W-:Y:S04]  /*7ab50*/  STL.64 [R1+0x7088], R22 ;  /* 0x0070881601007387 */ /* 0x0001e80000100a00 */
[----:B------:R-:W-:Y:S04]  /*7ab60*/  STL.64 [R1+0x7080], R20 ;  /* 0x0070801401007387 */ /* 0x000fe80000100a00 */
[----:B0-----:R-:W3:Y:S04]  /*7ab70*/  LDL.64 R22, [R1+0xd8] ;  /* 0x0000d80001167983 */ /* 0x001ee80000100a00 */
[----:B------:R-:W-:Y:S04]  /*7ab80*/  STL.64 [R1+0x7078], R26 ;  /* 0x0070781a01007387 */ /* 0x000fe80000100a00 */
[----:B------:R0:W-:Y:S04]  /*7ab90*/  STL.64 [R1+0x7070], R24 ;  /* 0x0070701801007387 */ /* 0x0001e80000100a00 */
[----:B0-----:R-:W3:Y:S04]  /*7aba0*/  LDL.LU R24, [R1+0x8d0] ;  /* 0x0008d00001187983 */ /* 0x001ee80000300800 */
[----:B------:R-:W3:Y:S04]  /*7abb0*/  LDL.LU R25, [R1+0x8d4] ;  /* 0x0008d40001197983 */ /* 0x000ee80000300800 */
[----:B------:R-:W3:Y:S04]  /*7abc0*/  LDL.LU R26, [R1+0x8d8] ;  /* 0x0008d800011a7983 */ /* 0x000ee80000300800 */
[----:B------:R0:W-:Y:S04]  /*7abd0*/  STL.64 [R1+0x7060], R10 ;  /* 0x0070600a01007387 */ /* 0x0001e80000100a00 */
[----:B------:R-:W-:Y:S04]  /*7abe0*/  STL.64 [R1+0x7058], R8 ;  /* 0x0070580801007387 */ /* 0x000fe80000100a00 */
[----:B0-----:R-:W3:Y:S04]  /*7abf0*/  LDL R10, [R1+0xe8] ;  /* 0x0000e800010a7983 */ /* 0x001ee80000100800 */
[----:B------:R-:W3:Y:S01]  /*7ac00*/  LDL R11, [R1+0xec] ;  /* 0x0000ec00010b7983 */ /* 0x000ee20000100800 */
[----:B----4-:R-:W-:Y:S01]  /*7ac10*/  IMAD.MOV.U32 R60, RZ, RZ, R35 ;  /* 0x000000ffff3c7224 */ /* 0x010fe200078e0023 */
[C---:B--2---:R-:W-:Y:S08]  /*7ac20*/  HMMA.16816.F32 R44, R40.reuse, R58, R44 ;  /* 0x0000003a282c723c */ /* 0x044ff0000000182c */
[----:B---3--:R-:W-:Y:S11]  /*7ac30*/  HMMA.16816.F32 R52, R40, R50, R52 ;  /* 0x000000322834723c */ /* 0x008ff60000001834 */
[----:B------:R-:W-:Y:S04]  /*7ac40*/  @!UPT UIADD3 URZ, URZ, URZ, URZ ;  /* 0x0000003f3f3ff290 */ /* 0x000fe8000fffe03f */
[----:B------:R0:W-:Y:S04]  /*7ac50*/  STL.64 [R1+0x900], R44 ;  /* 0x0009002c01007387 */ /* 0x0001e80000100a00 */
[----:B------:R1:W-:Y:S04]  /*7ac60*/  STL.64 [R1+0x908], R46 ;  /* 0x0009082e01007387 */ /* 0x0003e80000100a00 */
[----:B0-----:R-:W2:Y:S04]  /*7ac70*/  LDL.LU R44, [R1+0x8a0] ;  /* 0x0008a000012c7983 */ /* 0x001ea80000300800 */
[----:B------:R0:W-:Y:S04]  /*7ac80*/  STL.64 [R1+0x8f0], R52 ;  /* 0x0008f03401007387 */ /* 0x0001e80000100a00 */
[----:B------:R3:W-:Y:S04]  /*7ac90*/  STL.64 [R1+0x8f8], R54 ;  /* 0x0008f83601007387 */ /* 0x0007e80000100a00 */
[----:B------:R-:W2:Y:S04]  /*7aca0*/  LDL.LU R45, [R1+0x8a4] ;  /* 0x0008a400012d7983 */ /* 0x000ea80000300800 */
[----:B-1----:R-:W2:Y:S01]  /*7acb0*/  LDL.LU R46, [R1+0x8a8] ;  /* 0x0008a800012e7983 */ /* 0x002ea20000300800 */
[----:B------:R-:W-:-:S03]  /*7acc0*/  IMAD.MOV.U32 R27, RZ, RZ, R19 ;  /* 0x000000ffff1b7224 */ /* 0x000fc600078e0013 */
[----:B------:R-:W2:Y:S04]  /*7acd0*/  LDL.LU R47, [R1+0x8ac] ;  /* 0x0008ac00012f7983 */ /* 0x000ea80000300800 */
[----:B------:R-:W2:Y:S01]  /*7ace0*/  LDL.64 R58, [R1+0xa8] ;  /* 0x0000a800013a7983 */ /* 0x000ea20000100a00 */
[----:B------:R-:W-:-:S03]  /*7acf0*/  IMAD.MOV.U32 R19, RZ, RZ, R50 ;  /* 0x000000ffff137224 */ /* 0x000fc600078e0032 */
[----:B0-----:R-:W4:Y:S04]  /*7ad00*/  LDL.LU R52, [R1+0x890] ;  /* 0x0008900001347983 */ /* 0x001f280000300800 */
[----:B------:R-:W4:Y:S04]  /*7ad10*/  LDL.LU R53, [R1+0x894] ;  /* 0x0008940001357983 */ /* 0x000f280000300800 */
[----:B---3--:R-:W4:Y:S04]  /*7ad20*/  LDL.LU R54, [R1+0x898] ;  /* 0x0008980001367983 */ /* 0x008f280000300800 */
[----:B------:R-:W4:Y:S04]  /*7ad30*/  LDL.LU R55, [R1+0x89c] ;  /* 0x00089c0001377983 */ /* 0x000f280000300800 */
[----:B------:R-:W4:Y:S01]  /*7ad40*/  LDL.64 R50, [R1+0x98] ;  /* 0x0000980001327983 */ /* 0x000f220000100a00 */
[C---:B------:R-:W-:Y:S08]  /*7ad50*/  HMMA.16816.F32 R12, R40.reuse, R34, R12 ;  /* 0x00000022280c723c */ /* 0x040ff0000000180c */
[C---:B------:R-:W-:Y:S01]  /*7ad60*/  HMMA.16816.F32 R8, R40.reuse, R10, R4 ;  /* 0x0000000a2808723c */ /* 0x040fe20000001804 */
[----:B------:R-:W3:Y:S11]  /*7ad70*/  LDL.LU.64 R6, [R1+0x70a8] ;  /* 0x0070a80001067983 */ /* 0x000ef60000300a00 */
[----:B------:R-:W-:Y:S11]  /*7ad80*/  @!UPT UIADD3 URZ, URZ, URZ, URZ ;  /* 0x0000003f3f3ff290 */ /* 0x000ff6000fffe03f */
[----:B------:R-:W-:Y:S04]  /*7ad90*/  STL.64 [R1+0x8e0], R8 ;  /* 0x0008e00801007387 */ /* 0x000fe80000100a00 */
[----:B------:R0:W-:Y:S02]  /*7ada0*/  STL.64 [R1+0x8e8], R10 ;  /* 0x0008e80a01007387 */ /* 0x0001e40000100a00 */
[C---:B0-----:R-:W-:Y:S11]  /*7adb0*/  HMMA.16816.F32 R8, R40.reuse, R22, R24 ;  /* 0x000000162808723c */ /* 0x041ff60000001818 */
[----:B------:R-:W-:Y:S11]  /*7adc0*/  @!UPT UIADD3 URZ, URZ, URZ, URZ ;  /* 0x0000003f3f3ff290 */ /* 0x000ff6000fffe03f */
[----:B------:R-:W-:Y:S01]  /*7add0*/  @!UPT UIADD3 URZ, URZ, URZ, URZ ;  /* 0x0000003f3f3ff290 */ /* 0x000fe2000fffe03f */
[----:B------:R0:W-:Y:S04]  /*7ade0*/  STL.64 [R1+0x8d0], R8 ;  /* 0x0008d00801007387 */ /* 0x0001e80000100a00 */
[----:B------:R1:W-:Y:S04]  /*7adf0*/  STL.64 [R1+0x8d8], R10 ;  /* 0x0008d80a01007387 */ /* 0x0003e80000100a00 */
[----:B0-----:R-:W3:Y:S04]  /*7ae00*/  LDL.LU R8, [R1+0x880] ;  /* 0x0008800001087983 */ /* 0x001ee80000300800 */
[----:B------:R0:W-:Y:S04]  /*7ae10*/  STL.64 [R1+0x8c0], R12 ;  /* 0x0008c00c01007387 */ /* 0x0001e80000100a00 */
[----:B------:R-:W-:Y:S04]  /*7ae20*/  STL.64 [R1+0x8c8], R14 ;  /* 0x0008c80e01007387 */ /* 0x000fe80000100a00 */
[----:B------:R-:W3:Y:S04]  /*7ae30*/  LDL.LU R9, [R1+0x884] ;  /* 0x0008840001097983 */ /* 0x000ee80000300800 */
[----:B-1----:R-:W3:Y:S04]  /*7ae40*/  LDL.LU R10, [R1+0x888] ;  /* 0x00088800010a7983 */ /* 0x002ee80000300800 */
[----:B------:R-:W3:Y:S04]  /*7ae50*/  LDL.LU R11, [R1+0x88c] ;  /* 0x00088c00010b7983 */ /* 0x000ee80000300800 */
[----:B------:R-:W3:Y:S01]  /*7ae60*/  LDL.64 R26, [R1+0x88] ;  /* 0x00008800011a7983 */ /* 0x000ee20000100a00 */
[----:B------:R-:W-:Y:S01]  /*7ae70*/  HMMA.16816.F32 R36, R40, R30, R36 ;  /* 0x0000001e2824723c */ /* 0x000fe20000001824 */
[----:B------:R-:W-:-:S02]  /*7ae80*/  IMAD.MOV.U32 R17, RZ, RZ, R22 ;  /* 0x000000ffff117224 */ /* 0x000fc400078e0016 */
[----:B------:R-:W3:Y:S01]  /*7ae90*/  LDL.LU R20, [R1+0x870] ;  /* 0x0008700001147983 */ /* 0x000ee20000300800 */
[----:B------:R-:W-:-:S03]  /*7aea0*/  IMAD.MOV.U32 R16, RZ, RZ, R23 ;  /* 0x000000ffff107224 */ /* 0x000fc600078e0017 */
[----:B------:R-:W3:Y:S04]  /*7aeb0*/  LDL.LU R21, [R1+0x874] ;  /* 0x0008740001157983 */ /* 0x000ee80000300800 */
[----:B------:R-:W3:Y:S04]  /*7aec0*/  LDL.LU R22, [R1+0x878] ;  /* 0x0008780001167983 */ /* 0x000ee80000300800 */
[----:B------:R-:W3:Y:S04]  /*7aed0*/  LDL.LU R23, [R1+0x87c] ;  /* 0x00087c0001177983 */ /* 0x000ee80000300800 */
[----:B------:R-:W3:Y:S01]  /*7aee0*/  LDL.64 R34, [R1+0x78] ;  /* 0x0000780001227983 */ /* 0x000ee20000100a00 */
[----:B0-----:R-:W-:-:S02]  /*7aef0*/  IMAD.MOV.U32 R13, RZ, RZ, R30 ;  /* 0x000000ffff0d7224 */ /* 0x001fc400078e001e */
[----:B------:R-:W-:Y:S01]  /*7af00*/  IMAD.MOV.U32 R12, RZ, RZ, R31 ;  /* 0x000000ffff0c7224 */ /* 0x000fe200078e001f */
[----:B------:R0:W-:Y:S04]  /*7af10*/  STL.64 [R1+0x8b0], R36 ;  /* 0x0008b02401007387 */ /* 0x0001e80000100a00 */
[----:B------:R1:W-:Y:S04]  /*7af20*/  STL.64 [R1+0x8b8], R38 ;  /* 0x0008b82601007387 */ /* 0x0003e80000100a00 */
[----:B------:R-:W3:Y:S04]  /*7af30*/  LDL R30, [R1+0x68] ;  /* 0x00006800011e7983 */ /* 0x000ee80000100800 */
[----:B------:R-:W3:Y:S04]  /*7af40*/  LDL R31, [R1+0x6c] ;  /* 0x00006c00011f7983 */ /* 0x000ee80000100800 */
[----:B0-----:R-:W3:Y:S04]  /*7af50*/  LDL.LU R36, [R1+0x860] ;  /* 0x0008600001247983 */ /* 0x001ee80000300800 */
[----:B------:R-:W3:Y:S04]  /*7af60*/  LDL.LU R37, [R1+0x864] ;  /* 0x0008640001257983 */ /* 0x000ee80000300800 */
[----:B-1----:R-:W3:Y:S04]  /*7af70*/  LDL.LU R38, [R1+0x868] ;  /* 0x0008680001267983 */ /* 0x002ee80000300800 */
[----:B------:R-:W3:Y:S01]  /*7af80*/  LDL.LU R39, [R1+0x86c] ;  /* 0x00086c0001277983 */ /* 0x000ee20000300800 */
[----:B--2---:R-:W-:Y:S01]  /*7af90*/  HMMA.16816.F32 R44, R40, R58, R44 ;  /* 0x0000003a282c723c */ /* 0x004fe2000000182c */
[----:B------:R-:W-:-:S02]  /*7afa0*/  IMAD.MOV.U32 R15, RZ, RZ, R58 ;  /* 0x000000ffff0f7224 */ /* 0x000fc400078e003a */
[----:B------:R-:W-:Y:S11]  /*7afb0*/  IMAD.MOV.U32 R14, RZ, RZ, R59 ;  /* 0x000000ffff0e7224 */ /* 0x000ff600078e003b */
[----:B------:R-:W-:Y:S09]  /*7afc0*/  @!UPT UIADD3 URZ, URZ, URZ, URZ ;  /* 0x0000003f3f3ff290 */ /* 0x000ff2000fffe03f */
[----:B------:R0:W-:Y:S04]  /*7afd0*/  STL.64 [R1+0x8a0], R44 ;  /* 0x0008a02c01007387 */ /* 0x0001e80000100a00 */
[----:B------:R-:W-:Y:S04]  /*7afe0*/  STL.64 [R1+0x8a8], R46 ;  /* 0x0008a82e01007387 */ /* 0x000fe80000100a00 */
[----:B0-----:R-:W2:Y:S04]  /*7aff0*/  LDL.LU R44, [R1+0x70a0] ;  /* 0x0070a000012c7983 */ /* 0x001ea80000300800 */
[----:B------:R-:W-:Y:S04]  /*7b000*/  STL.64 [R1+0x7098], R14 ;  /* 0x0070980e01007387 */ /* 0x000fe80000100a00 */
[----:B------:R4:W-:Y:S02]  /*7b010*/  STL.64 [R1+0x7090], R12 ;  /* 0x0070900c01007387 */ /* 0x0009e40000100a00 */
[----:B----4-:R-:W-:Y:S01]  /*7b020*/  HMMA.16816.F32 R12, R40, R50, R52 ;  /* 0x00000032280c723c */ /* 0x010fe20000001834 */
[----:B------:R-:W-:-:S02]  /*7b030*/  IMAD.MOV.U32 R47, RZ, RZ, R50 ;  /* 0x000000ffff2f7224 */ /* 0x000fc400078e0032 */
[----:B------:R-:W-:Y:S11]  /*7b040*/  IMAD.MOV.U32 R46, RZ, RZ, R51 ;  /* 0x000000ffff2e7224 */ /* 0x000ff600078e0033 */
[----:B------:R-:W-:Y:S09]  /*7b050*/  @!UPT UIADD3 URZ, URZ, URZ, URZ ;  /* 0x0000003f3f3ff290 */ /* 0x000ff2000fffe03f */
[----:B------:R0:W-:Y:S04]  /*7b060*/  STL.64 [R1+0x890], R12 ;  /* 0x0008900c01007387 */ /* 0x0001e80000100a00 */
[----:B------:R1:W-:Y:S04]  /*7b070*/  STL.64 [R1+0x898], R14 ;  /* 0x0008980e01007387 */ /* 0x0003e80000100a00 */
[----:B0-----:R-:W4:Y:S04]  /*7b080*/  LDL.LU R12, [R1+0x850] ;  /* 0x00085000010c7983 */ /* 0x001f280000300800 */
[----:B------:R-:W4:Y:S04]  /*7b090*/  LDL.LU R13, [R1+0x854] ;  /* 0x00085400010d7983 */ /* 0x000f280000300800 */
[----:B-1----:R-:W4:Y:S04]  /*7b0a0*/  LDL.LU R14, [R1+0x858] ;  /* 0x00085800010e7983 */ /* 0x002f280000300800 */
[----:B------:R-:W4:Y:S04]  /*7b0b0*/  LDL.LU R15, [R1+0x85c] ;  /* 0x00085c00010f7983 */ /* 0x000f280000300800 */
[----:B------:R-:W4:Y:S04]  /*7b0c0*/  LDL.64 R58, [R1+0x58] ;  /* 0x00005800013a7983 */ /* 0x000f280000100a00 */
[----:B------:R-:W2:Y:S04]  /*7b0d0*/  LDL.LU R52, [R1+0x840] ;  /* 0x0008400001347983 */ /* 0x000ea80000300800 */
[----:B------:R-:W2:Y:S04]  /*7b0e0*/  LDL.LU R53, [R1+0x844] ;  /* 0x0008440001357983 */ /* 0x000ea80000300800 */
[----:B------:R-:W2:Y:S04]  /*7b0f0*/  LDL.LU R54, [R1+0x848] ;  /* 0x0008480001367983 */ /* 0x000ea80000300800 */
[----:B------:R-:W2:Y:S04]  /*7b100*/  LDL.LU R55, [R1+0x84c] ;  /* 0x00084c0001377983 */ /* 0x000ea80000300800 */
[----:B------:R-:W2:Y:S01]  /*7b110*/  LDL.64 R50, [R1+0x48] ;  /* 0x0000480001327983 */ /* 0x000ea20000100a00 */
[C---:B---3--:R-:W-:Y:S11]  /*7b120*/  HMMA.16816.F32 R8, R40.reuse, R26, R8 ;  /* 0x0000001a2808723c */ /* 0x048ff60000001808 */
[----:B------:R-:W-:Y:S11]  /*7b130*/  @!UPT UIADD3 URZ, URZ, URZ, URZ ;  /* 0x0000003f3f3ff290 */ /* 0x000ff6000fffe03f */
[----:B------:R-:W-:Y:S01]  /*7b140*/  @!UPT UIADD3 URZ, URZ, URZ, URZ ;  /* 0x0000003f3f3ff290 */ /* 0x000fe2000fffe03f */
[----:B------:R-:W-:Y:S04]  /*7b150*/  STL.64 [R1+0x880], R8 ;  /* 0x0008800801007387 */ /* 0x000fe80000100a00 */
[----:B------:R0:W-:Y:S02]  /*7b160*/  STL.64 [R1+0x888], R10 ;  /* 0x0008880a01007387 */ /* 0x0001e40000100a00 */
[C---:B0-----:R-:W-:Y:S01]  /*7b170*/  HMMA.16816.F32 R8, R40.reuse, R34, R20 ;  /* 0x000000222808723c */ /* 0x041fe20000001814 */
[----:B------:R-:W-:Y:S02]  /*7b180*/  IMAD.MOV.U32 R4, RZ, RZ, R35 ;  /* 0x000000ffff047224 */ /* 0x000fe400078e0023 */
[----:B------:R-:W-:Y:S11]  /*7b190*/  IMAD.MOV.U32 R5, RZ, RZ, R34 ;  /* 0x000000ffff057224 */ /* 0x000ff600078e0022 */
[----:B------:R-:W-:Y:S09]  /*7b1a0*/  @!UPT UIADD3 URZ, URZ, URZ, URZ ;  /* 0x0000003f3f3ff290 */ /* 0x000ff2000fffe03f */
[----:B------:R-:W-:Y:S04]  /*7b1b0*/  STL.64 [R1+0x870], R8 ;  /* 0x0008700801007387 */ /* 0x000fe80000100a00 */
[----:B------:R0:W-:Y:S04]  /*7b1c0*/  STL.64 [R1+0x878], R10 ;  /* 0x0008780a01007387 */ /* 0x0001e80000100a00 */
[----:B------:R-:W3:Y:S04]  /*7b1d0*/  LDL.LU R20, [R1+0x830] ;  /* 0x0008300001147983 */ /* 0x000ee80000300800 */
[----:B------:R-:W3:Y:S01]  /*7b1e0*/  LDL.LU R21, [R1+0x834] ;  /* 0x0008340001157983 */ /* 0x000ee20000300800 */
[----:B0-----:R-:W-:Y:S03]  /*7b1f0*/  HMMA.16816.F32 R8, R40, R30, R36 ;  /* 0x0000001e2808723c */ /* 0x001fe60000001824 */
[----:B------:R-:W3:Y:S04]  /*7b200*/  LDL.LU R22, [R1+0x838] ;  /* 0x0008380001167983 */ /* 0x000ee80000300800 */
[----:B------:R-:W3:Y:S04]  /*7b210*/  LDL.64 R34, [R1+0x38] ;  /* 0x0000380001227983 */ /* 0x000ee80000100a00 */
[----:B------:R-:W-:Y:S04]  /*7b220*/  STL [R1+0x6ec8], R4 ;  /* 0x006ec80401007387 */ /* 0x000fe80000100800 */
[----:B------:R-:W-:Y:S01]  /*7b230*/  STL [R1+0x6ec4], R5 ;  /* 0x006ec40501007387 */ /* 0x000fe20000100800 */
[----:B------:R-:W-:-:S02]  /*7b240*/  IMAD.MOV.U32 R45, RZ, RZ, R26 ;  /* 0x000000ffff2d7224 */ /* 0x000fc400078e001a */
[----:B------:R-:W-:-:S05]  /*7b250*/  IMAD.MOV.U32 R18, RZ, RZ, R27 ;  /* 0x000000ffff127224 */ /* 0x000fca00078e001b */
[----:B------:R0:W-:Y:S04]  /*7b260*/  STL.64 [R1+0x860], R8 ;  /* 0x0008600801007387 */ /* 0x0001e80000100a00 */
[----:B------:R1:W-:Y:S04]  /*7b270*/  STL [R1+0x868], R10 ;  /* 0x0008680a01007387 */ /* 0x0003e80000100800 */
[----:B------:R-:W3:Y:S04]  /*7b280*/  LDL.LU R24, [R1+0x820] ;  /* 0x0008200001187983 */ /* 0x000ee80000300800 */
[----:B------:R-:W3:Y:S04]  /*7b290*/  LDL.LU R25, [R1+0x824] ;  /* 0x0008240001197983 */ /* 0x000ee80000300800 */
[----:B------:R-:W3:Y:S04]  /*7b2a0*/  LDL.LU R26, [R1+0x828] ;  /* 0x00082800011a7983 */ /* 0x000ee80000300800 */
[----:B------:R-:W3:Y:S04]  /*7b2b0*/  LDL.LU R27, [R1+0x82c] ;  /* 0x00082c00011b7983 */ /* 0x000ee80000300800 */
[----:B------:R-:W3:Y:S01]  /*7b2c0*/  LDL.64 R38, [R1+0x28] ;  /* 0x0000280001267983 */ /* 0x000ee20000100a00 */
[----:B------:R-:W-:-:S02]  /*7b2d0*/  IMAD.MOV.U32 R23, RZ, RZ, R3 ;  /* 0x000000ffff177224 */ /* 0x000fc400078e0003 */
[----:B------:R-:W-:Y:S01]  /*7b2e0*/  IMAD.MOV.U32 R3, RZ, RZ, R11 ;  /* 0x000000ffff037224 */ /* 0x000fe200078e000b */
[----:B0-----:R-:W3:Y:S04]  /*7b2f0*/  LDL.LU R8, [R1+0x810] ;  /* 0x0008100001087983 */ /* 0x001ee80000300800 */
[----:B------:R-:W3:Y:S04]  /*7b300*/  LDL.LU R9, [R1+0x814] ;  /* 0x0008140001097983 */ /* 0x000ee80000300800 */
[----:B-1----:R-:W3:Y:S04]  /*7b310*/  LDL.LU R10, [R1+0x818] ;  /* 0x00081800010a7983 */ /* 0x002ee80000300800 */
[----:B------:R-:W3:Y:S04]  /*7b320*/  LDL.LU R11, [R1+0x81c] ;  /* 0x00081c00010b7983 */ /* 0x000ee80000300800 */
[----:B------:R-:W3:Y:S04]  /*7b330*/  LDL.64 R30, [R1+0x18] ;  /* 0x00001800011e7983 */ /* 0x000ee80000100a00 */
[----:B------:R-:W-:Y:S01]  /*7b340*/  STL [R1+0x6bf0], R3 ;  /* 0x006bf00301007387 */ /* 0x000fe20000100800 */
[----:B----4-:R-:W-:Y:S01]  /*7b350*/  HMMA.16816.F32 R12, R40, R58, R12 ;  /* 0x0000003a280c723c */ /* 0x010fe2000000180c */
[----:B------:R-:W-:-:S02]  /*7b360*/  IMAD.MOV.U32 R0, RZ, RZ, R59 ;  /* 0x000000ffff007224 */ /* 0x000fc400078e003b */
[----:B------:R-:W-:-:S05]  /*7b370*/  IMAD.MOV.U32 R2, RZ, RZ, R58 ;  /* 0x000000ffff027224 */ /* 0x000fca00078e003a */
[----:B--2---:R-:W-:Y:S11]  /*7b380*/  HMMA.16816.F32 R52, R40, R50, R52 ;  /* 0x000000322834723c */ /* 0x004ff60000001834 */
[----:B------:R-:W-:Y:S04]  /*7b390*/  @!UPT UIADD3 URZ, URZ, URZ, URZ ;  /* 0x0000003f3f3ff290 */ /* 0x000fe8000fffe03f */
[----:B------:R-:W-:Y:S04]  /*7b3a0*/  STL.64 [R1+0x850], R12 ;  /* 0x0008500c01007387 */ /* 0x000fe80000100a00 */
[----:B------:R0:W-:Y:S01]  /*7b3b0*/  STL.64 [R1+0x858], R14 ;  /* 0x0008580e01007387 */ /* 0x0001e20000100a00 */
[----:B------:R-:W-:-:S03]  /*7b3c0*/  IMAD.MOV.U32 R61, RZ, RZ, R51 ;  /* 0x000000ffff3d7224 */ /* 0x000fc600078e0033 */
[----:B0-----:R-:W2:Y:S04]  /*7b3d0*/  LDL.LU.64 R14, [R1+0x7098] ;  /* 0x00709800010e7983 */ /* 0x001ea80000300a00 */
[----:B------:R-:W4:Y:S04]  /*7b3e0*/  LDL.LU.64 R12, [R1+0x7090] ;  /* 0x00709000010c7983 */ /* 0x000f280000300a00 */
[----:B------:R-:W-:Y:S04]  /*7b3f0*/  STL [R1+0x6ebc], R0 ;  /* 0x006ebc0001007387 */ /* 0x000fe80000100800 */
[----:B------:R-:W-:Y:S04]  /*7b400*/  STL [R1+0x6eb8], R2 ;  /* 0x006eb80201007387 */ /* 0x000fe80000100800 */
[----:B------:R-:W2:Y:S04]  /*7b410*/  LDL.LU R56, [R1+0x800] ;  /* 0x0008000001387983 */ /* 0x000ea80000300800 */
[----:B------:R-:W-:Y:S04]  /*7b420*/  STL.64 [R1+0x840], R52 ;  /* 0x0008403401007387 */ /* 0x000fe80000100a00 */
[----:B------:R0:W-:Y:S04]  /*7b430*/  STL.64 [R1+0x848], R54 ;  /* 0x0008483601007387 */ /* 0x0001e80000100a00 */
[----:B------:R-:W2:Y:S04]  /*7b440*/  LDL.LU R57, [R1+0x804] ;  /* 0x0008040001397983 */ /* 0x000ea80000300800 */
[----:B------:R-:W2:Y:S04]  /*7b450*/  LDL.LU R58, [R1+0x808] ;  /* 0x00080800013a7983 */ /* 0x000ea80000300800 */
[----:B------:R-:W2:Y:S04]  /*7b460*/  LDL.LU R59, [R1+0x80c] ;  /* 0x00080c00013b7983 */ /* 0x000ea80000300800 */
[----:B0-----:R-:W2:Y:S04]  /*7b470*/  LDL.64 R54, [R1+0x8] ;  /* 0x0000080001367983 */ /* 0x001ea80000100a00 */
[----:B------:R-:W4:Y:S04]  /*7b480*/  LDL.LU R48, [R1+0x7f0] ;  /* 0x0007f00001307983 */ /* 0x000f280000300800 */
[----:B------:R-:W4:Y:S04]  /*7b490*/  LDL.LU R49, [R1+0x7f4] ;  /* 0x0007f40001317983 */ /* 0x000f280000300800 */
[----:B------:R-:W4:Y:S04]  /*7b4a0*/  LDL.LU R50, [R1+0x7f8] ;  /* 0x0007f80001327983 */ /* 0x000f280000300800 */
[----:B------:R-:W4:Y:S04]  /*7b4b0*/  LDL.LU R51, [R1+0x7fc] ;  /* 0x0007fc0001337983 */ /* 0x000f280000300800 */
[----:B------:R-:W-:Y:S01]  /*7b4c0*/  STL [R1+0x6ec0], R61 ;  /* 0x006ec03d01007387 */ /* 0x000fe20000100800 */
[----:B---3--:R-:W-:Y:S01]  /*7b4d0*/  HMMA.16816.F32 R20, R40, R34, R20 ;  /* 0x000000222814723c */ /* 0x008fe20000001814 */
[----:B------:R-:W-:-:S02]  /*7b4e0*/  IMAD.MOV.U32 R2, RZ, RZ, R35 ;  /* 0x000000ffff027224 */ /* 0x000fc400078e0023 */
[----:B------:R-:W-:Y:S11]  /*7b4f0*/  IMAD.MOV.U32 R0, RZ, RZ, R34 ;  /* 0x000000ffff007224 */ /* 0x000ff600078e0022 */
[----:B------:R-:W-:Y:S09]  /*7b500*/  @!UPT UIADD3 URZ, URZ, URZ, URZ ;  /* 0x0000003f3f3ff290 */ /* 0x000ff2000fffe03f */
[----:B------:R-:W-:Y:S04]  /*7b510*/  STL.64 [R1+0x830], R20 ;  /* 0x0008301401007387 */ /* 0x000fe80000100a00 */
[----:B------:R0:W-:Y:S04]  /*7b520*/  STL.64 [R1+0x838], R22 ;  /* 0x0008381601007387 */ /* 0x0001e80000100a00 */
[----:B0-----:R-:W3:Y:S01]  /*7b530*/  LDL.LU.64 R22, [R1+0x7088] ;  /* 0x0070880001167983 */ /* 0x001ee20000300a00 */
[----:B------:R-:W-:Y:S03]  /*7b540*/  HMMA.16816.F32 R24, R40, R38, R24 ;  /* 0x000000262818723c */ /* 0x000fe60000001818 */
[----:B------:R-:W3:Y:S04]  /*7b550*/  LDL.LU.64 R20, [R1+0x7080] ;  /* 0x0070800001147983 */ /* 0x000ee80000300a00 */
[----:B------:R-:W3:Y:S04]  /*7b560*/  LDL.LU R32, [R1+0x7e0] ;  /* 0x0007e00001207983 */ /* 0x000ee80000300800 */
[----:B------:R-:W3:Y:S04]  /*7b570*/  LDL.LU R33, [R1+0x7e4] ;  /* 0x0007e40001217983 */ /* 0x000ee80000300800 */
[----:B------:R-:W3:Y:S04]  /*7b580*/  LDL.LU R34, [R1+0x7e8] ;  /* 0x0007e80001227983 */ /* 0x000ee80000300800 */
[----:B------:R-:W3:Y:S04]  /*7b590*/  LDL.LU R35, [R1+0x7ec] ;  /* 0x0007ec0001237983 */ /* 0x000ee80000300800 */
[----:B------:R-:W-:Y:S04]  /*7b5a0*/  STL [R1+0x6ed0], R2 ;  /* 0x006ed00201007387 */ /* 0x000fe80000100800 */
[----:B------:R-:W-:Y:S04]  /*7b5b0*/  STL [R1+0x6ecc], R0 ;  /* 0x006ecc0001007387 */ /* 0x000fe80000100800 */
[----:B------:R-:W-:Y:S04]  /*7b5c0*/  STL.64 [R1+0x820], R24 ;  /* 0x0008201801007387 */ /* 0x000fe80000100a00 */
[----:B------:R0:W-:Y:S01]  /*7b5d0*/  STL.64 [R1+0x828], R26 ;  /* 0x0008281a01007387 */ /* 0x0001e20000100a00 */
[----:B------:R-:W-:-:S02]  /*7b5e0*/  IMAD.MOV.U32 R61, RZ, RZ, R39 ;  /* 0x000000ffff3d7224 */ /* 0x000fc400078e0027 */
[----:B------:R-:W-:Y:S02]  /*7b5f0*/  IMAD.MOV.U32 R38, RZ, RZ, R6 ;  /* 0x000000ffff267224 */ /* 0x000fe400078e0006 */
[----:B------:R-:W-:Y:S01]  /*7b600*/  IMAD.MOV.U32 R39, RZ, RZ, R7 ;  /* 0x000000ffff277224 */ /* 0x000fe200078e0007 */
[----:B0-----:R-:W3:Y:S04]  /*7b610*/  LDL.LU.64 R26, [R1+0x7078] ;  /* 0x00707800011a7983 */ /* 0x001ee80000300a00 */
[----:B------:R-:W3:Y:S04]  /*7b620*/  LDL.LU.64 R24, [R1+0x7070] ;  /* 0x0070700001187983 */ /* 0x000ee80000300a00 */
[----:B------:R-:W3:Y:S04]  /*7b630*/  LDL.LU R36, [R1+0x7d0] ;  /* 0x0007d00001247983 */ /* 0x000ee80000300800 */
[----:B------:R-:W3:Y:S04]  /*7b640*/  LDL.LU R37, [R1+0x7d4] ;  /* 0x0007d40001257983 */ /* 0x000ee80000300800 */
[----:B------:R-:W3:Y:S04]  /*7b650*/  LDL.LU R6, [R1+0x706c] ;  /* 0x00706c0001067983 */ /* 0x000ee80000300800 */
[----:B------:R-:W3:Y:S01]  /*7b660*/  LDL.LU R7, [R1+0x7068] ;  /* 0x0070680001077983 */ /* 0x000ee20000300800 */
[----:B------:R-:W-:Y:S01]  /*7b670*/  HMMA.16816.F32 R8, R40, R30, R8 ;  /* 0x0000001e2808723c */ /* 0x000fe20000001808 */
[----:B------:R-:W-:-:S02]  /*7b680*/  IMAD.MOV.U32 R4, RZ, RZ, R30 ;  /* 0x000000ffff047224 */ /* 0x000fc400078e001e */
[----:B------:R-:W-:Y:S11]  /*7b690*/  IMAD.MOV.U32 R5, RZ, RZ, R31 ;  /* 0x000000ffff057224 */ /* 0x000ff600078e001f */
[----:B------:R-:W-:Y:S09]  /*7b6a0*/  @!UPT UIADD3 URZ, URZ, URZ, URZ ;  /* 0x0000003f3f3ff290 */ /* 0x000ff2000fffe03f */
[----:B------:R-:W-:Y:S04]  /*7b6b0*/  STL.64 [R1+0x810], R8 ;  /* 0x0008100801007387 */ /* 0x000fe80000100a00 */
[----:B------:R0:W-:Y:S04]  /*7b6c0*/  STL.64 [R1+0x818], R10 ;  /* 0x0008180a01007387 */ /* 0x0001e80000100a00 */
[----:B0-----:R-:W4:Y:S04]  /*7b6d0*/  LDL.LU.64 R10, [R1+0x7060] ;  /* 0x00706000010a7983 */ /* 0x001f280000300a00 */
[----:B------:R-:W4:Y:S04]  /*7b6e0*/  LDL.LU.64 R8, [R1+0x7058] ;  /* 0x0070580001087983 */ /* 0x000f280000300a00 */
[----:B------:R-:W4:Y:S04]  /*7b6f0*/  LDL.LU R28, [R1+0x7c0] ;  /* 0x0007c000011c7983 */ /* 0x000f280000300800 */
[----:B------:R-:W4:Y:S04]  /*7b700*/  LDL.LU R29, [R1+0x7c4] ;  /* 0x0007c400011d7983 */ /* 0x000f280000300800 */
[----:B------:R-:W4:Y:S04]  /*7b710*/  LDL.LU R30, [R1+0x7c8] ;  /* 0x0007c800011e7983 */ /* 0x000f280000300800 */
[----:B------:R-:W4:Y:S01]  /*7b720*/  LDL.LU R31, [R1+0x7cc] ;  /* 0x0007cc00011f7983 */ /* 0x000f220000300800 */
[----:B--2---:R-:W-:Y:S03]  /*7b730*/  HMMA.16816.F32 R56, R40, R54, R56 ;  /* 0x000000362838723c */ /* 0x004fe60000001838 */
[----:B---3--:R0:W-:Y:S04]  /*7b740*/  STL.64 [R1+0x6f88], R6 ;  /* 0x006f880601007387 */ /* 0x0081e80000100a00 */
[----:B------:R1:W-:Y:S01]  /*7b750*/  STL.64 [R1+0x6f80], R4 ;  /* 0x006f800401007387 */ /* 0x0003e20000100a00 */
[----:B0-----:R-:W-:-:S02]  /*7b760*/  IMAD.MOV.U32 R6, RZ, RZ, R23 ;  /* 0x000000ffff067224 */ /* 0x001fc400078e0017 */
[----:B------:R-:W-:Y:S01]  /*7b770*/  IMAD.MOV.U32 R7, RZ, RZ, R22 ;  /* 0x000000ffff077224 */ /* 0x000fe200078e0016 */
[----:B-1----:R-:W2:Y:S04]  /*7b780*/  LDL.LU R4, [R1+0x780] ;  /* 0x0007800001047983 */ /* 0x002ea80000300800 */
[----:B------:R-:W2:Y:S04]  /*7b790*/  LDL.LU R5, [R1+0x784] ;  /* 0x0007840001057983 */ /* 0x000ea80000300800 */
[----:B------:R-:W3:Y:S04]  /*7b7a0*/  LDL.LU R23, [R1+0x7054] ;  /* 0x0070540001177983 */ /* 0x000ee80000300800 */
[----:B------:R-:W2:Y:S04]  /*7b7b0*/  LDL.LU R22, [R1+0x7050] ;  /* 0x0070500001167983 */ /* 0x000ea80000300800 */
[----:B------:R-:W-:Y:S04]  /*7b7c0*/  STL.64 [R1+0x800], R56 ;  /* 0x0008003801007387 */ /* 0x000fe80000100a00 */
[----:B------:R0:W-:Y:S04]  /*7b7d0*/  STL.64 [R1+0x808], R58 ;  /* 0x0008083a01007387 */ /* 0x0001e80000100a00 */
[----:B0-----:R-:W4:Y:S01]  /*7b7e0*/  LDL.LU.64 R58, [R1+0x7048] ;  /* 0x00704800013a7983 */ /* 0x001f220000300a00 */
[----:B------:R-:W-:-:S02]  /*7b7f0*/  IMAD.MOV.U32 R2, RZ, RZ, R54 ;  /* 0x000000ffff027224 */ /* 0x000fc400078e0036 */
[----:B------:R-:W-:Y:S01]  /*7b800*/  IMAD.MOV.U32 R0, RZ, RZ, R55 ;  /* 0x000000ffff007224 */ /* 0x000fe200078e0037 */
[----:B------:R-:W2:Y:S04]  /*7b810*/  LDL.LU.64 R56, [R1+0x7040] ;  /* 0x0070400001387983 */ /* 0x000ea80000300a00 */
[----:B------:R-:W2:Y:S04]  /*7b820*/  LDL.LU.64 R54, [R1+0x7038] ;  /* 0x0070380001367983 */ /* 0x000ea80000300a00 */
[----:B------:R-:W2:Y:S01]  /*7b830*/  LDL.LU.64 R52, [R1+0x7030] ;  /* 0x0070300001347983 */ /* 0x000ea20000300a00 */
[----:B----4-:R-:W-:Y:S11]  /*7b840*/  HMMA.16816.F32 R48, R40, R58, R48 ;  /* 0x0000003a2830723c */ /* 0x010ff60000001830 */
[----:B------:R-:W-:Y:S11]  /*7b850*/  @!UPT UIADD3 URZ, URZ, URZ, URZ ;  /* 0x0000003f3f3ff290 */ /* 0x000ff6000fffe03f */
[----:B------:R-:W-:Y:S01]  /*7b860*/  @!UPT UIADD3 URZ, URZ, URZ, URZ ;  /* 0x0000003f3f3ff290 */ /* 0x000fe2000fffe03f */
[----:B------:R-:W-:Y:S04]  /*7b870*/  STL.64 [R1+0x7f0], R48 ;  /* 0x0007f03001007387 */ /* 0x000fe80000100a00 */
[----:B------:R0:W-:Y:S04]  /*7b880*/  STL.64 [R1+0x7f8], R50 ;  /* 0x0007f83201007387 */ /* 0x0001e80000100a00 */
[----:B0-----:R-:W4:Y:S04]  /*7b890*/  LDL.LU.64 R50, [R1+0x7028] ;  /* 0x0070280001327983 */ /* 0x001f280000300a00 */
[----:B------:R-:W3:Y:S04]  /*7b8a0*/  LDL.LU.64 R48, [R1+0x7020] ;  /* 0x0070200001307983 */ /* 0x000ee80000300a00 */
[----:B------:R-:W-:Y:S04]  /*7b8b0*/  STL.64 [R1+0x6e18], R58 ;  /* 0x006e183a01007387 */ /* 0x000fe80000100a00 */
[----:B--2---:R0:W-:Y:S02]  /*7b8c0*/  STL.64 [R1+0x6e10], R56 ;  /* 0x006e103801007387 */ /* 0x0041e40000100a00 */
[----:B0-----:R-:W-:-:S02]  /*7b8d0*/  IMAD.MOV.U32 R56, RZ, RZ, R27 ;  /* 0x000000ffff387224 */ /* 0x001fc400078e001b */
[----:B------:R-:W2:Y:S01]  /*7b8e0*/  LDL.LU R27, [R1+0x701c] ;  /* 0x00701c00011b7983 */ /* 0x000ea20000300800 */
[----:B------:R-:W-:-:S03]  /*7b8f0*/  IMAD.MOV.U32 R57, RZ, RZ, R26 ;  /* 0x000000ffff397224 */ /* 0x000fc600078e001a */
[----:B------:R-:W2:Y:S01]  /*7b900*/  LDL.LU R26, [R1+0x7018] ;  /* 0x00701800011a7983 */ /* 0x000ea20000300800 */
[----:B----4-:R-:W-:-:S03]  /*7b910*/  IMAD.MOV.U32 R58, RZ, RZ, R50 ;  /* 0x000000ffff3a7224 */ /* 0x010fc600078e0032 */
[----:B------:R-:W4:Y:S01]  /*7b920*/  LDL.LU R50, [R1+0x7014] ;  /* 0x0070140001327983 */ /* 0x000f220000300800 */
[----:B------:R-:W-:-:S03]  /*7b930*/  IMAD.MOV.U32 R59, RZ, RZ, R51 ;  /* 0x000000ffff3b7224 */ /* 0x000fc600078e0033 */
[----:B------:R-:W4:Y:S01]  /*7b940*/  LDL.LU R51, [R1+0x7010] ;  /* 0x0070100001337983 */ /* 0x000f220000300800 */
[----:B------:R-:W-:Y:S11]  /*7b950*/  HMMA.16816.F32 R32, R40, R54, R32 ;  /* 0x000000362820723c */ /* 0x000ff60000001820 */
[----:B------:R-:W-:Y:S11]  /*7b960*/  @!UPT UIADD3 URZ, URZ, URZ, URZ ;  /* 0x0000003f3f3ff290 */ /* 0x000ff6000fffe03f */
[----:B------:R-:W-:Y:S01]  /*7b970*/  @!UPT UIADD3 URZ, URZ, URZ, URZ ;  /* 0x0000003f3f3ff290 */ /* 0x000fe2000fffe03f */
[----:B------:R-:W-:Y:S04]  /*7b980*/  STL.64 [R1+0x7e0], R32 ;  /* 0x0007e02001007387 */ /* 0x000fe80000100a00 */
[----:B------:R0:W-:Y:S04]  /*7b990*/  STL.64 [R1+0x7e8], R34 ;  /* 0x0007e82201007387 */ /* 0x0001e80000100a00 */
[----:B0-----:R-:W2:Y:S04]  /*7b9a0*/  LDL.LU.64 R34, [R1+0x7008] ;  /* 0x0070080001227983 */ /* 0x001ea80000300a00 */
[----:B------:R-:W2:Y:S04]  /*7b9b0*/  LDL.LU.64 R32, [R1+0x7000] ;  /* 0x0070000001207983 */ /* 0x000ea80000300a00 */
[----:B------:R0:W-:Y:S04]  /*7b9c0*/  STL.64 [R1+0x6e08], R54 ;  /* 0x006e083601007387 */ /* 0x0001e80000100a00 */
[----:B------:R1:W-:Y:S01]  /*7b9d0*/  STL.64 [R1+0x6e00], R52 ;  /* 0x006e003401007387 */ /* 0x0003e20000100a00 */
[----:B0-----:R-:W-:-:S02]  /*7b9e0*/  IMAD.MOV.U32 R54, RZ, RZ, R22 ;  /* 0x000000ffff367224 */ /* 0x001fc400078e0016 */
[----:B---3--:R-:W-:Y:S01]  /*7b9f0*/  IMAD.MOV.U32 R55, RZ, RZ, R23 ;  /* 0x000000ffff377224 */ /* 0x008fe200078e0017 */
[----:B-1----:R-:W3:Y:S04]  /*7ba00*/  LDL.LU R52, [R1+0x7a0] ;  /* 0x0007a00001347983 */ /* 0x002ee80000300800 */
[----:B------:R-:W3:Y:S04]  /*7ba10*/  LDL.LU R53, [R1+0x7a4] ;  /* 0x0007a40001357983 */ /* 0x000ee80000300800 */
[----:B------:R-:W3:Y:S04]  /*7ba20*/  LDL.LU R22, [R1+0x6ffc] ;  /* 0x006ffc0001167983 */ /* 0x000ee80000300800 */
[----:B------:R-:W3:Y:S01]  /*7ba30*/  LDL.LU R23, [R1+0x6ff8] ;  /* 0x006ff80001177983 */ /* 0x000ee20000300800 */
        /* <DEDUP_REMOVED lines=8> */
[----:B------:R2:W-:Y:S02]  /*7bac0*/  STL.64 [R1+0x6df0], R48 ;  /* 0x006df03001007387 */ /* 0x0005e40000100a00 */
[----:B--2---:R-:W-:-:S02]  /*7bad0*/  IMAD.MOV.U32 R48, RZ, RZ, R34 ;  /* 0x000000ffff307224 */ /* 0x004fc400078e0022 */
[----:B------:R-:W2:Y:S01]  /*7bae0*/  LDL.LU R34, [R1+0x6fe4] ;  /* 0x006fe40001227983 */ /* 0x000ea20000300800 */
[----:B------:R-:W-:-:S03]  /*7baf0*/  IMAD.MOV.U32 R49, RZ, RZ, R35 ;  /* 0x000000ffff317224 */ /* 0x000fc600078e0023 */
[----:B------:R-:W2:Y:S01]  /*7bb00*/  LDL.LU R35, [R1+0x6fe0] ;  /* 0x006fe00001237983 */ /* 0x000ea20000300800 */
[----:B------:R-:W-:Y:S02]  /*7bb10*/  IMAD.MOV.U32 R50, RZ, RZ, R26 ;  /* 0x000000ffff327224 */ /* 0x000fe400078e001a */
[----:B------:R-:W-:Y:S01]  /*7bb20*/  IMAD.MOV.U32 R51, RZ, RZ, R27 ;  /* 0x000000ffff337224 */ /* 0x000fe200078e001b */
[----:B------:R-:W2:Y:S04]  /*7bb30*/  LDL.LU R26, [R1+0x6fdc] ;  /* 0x006fdc00011a7983 */ /* 0x000ea80000300800 */
[----:B------:R-:W2:Y:S01]  /*7bb40*/  LDL.LU R27, [R1+0x6fd8] ;  /* 0x006fd800011b7983 */ /* 0x000ea20000300800 */
[C---:B----4-:R-:W-:Y:S11]  /*7bb50*/  HMMA.16816.F32 R28, R40.reuse, R38, R28 ;  /* 0x00000026281c723c */ /* 0x050ff6000000181c */
[----:B------:R-:W-:Y:S11]  /*7bb60*/  @!UPT UIADD3 URZ, URZ, URZ, URZ ;  /* 0x0000003f3f3ff290 */ /* 0x000ff6000fffe03f */
[----:B------:R-:W-:Y:S01]  /*7bb70*/  @!UPT UIADD3 URZ, URZ, URZ, URZ ;  /* 0x0000003f3f3ff290 */ /* 0x000fe2000fffe03f */
[----:B------:R-:W-:Y:S04]  /*7bb80*/  STL.64 [R1+0x7c0], R28 ;  /* 0x0007c01c01007387 */ /* 0x000fe80000100a00 */
[----:B------:R0:W-:Y:S04]  /*7bb90*/  STL.64 [R1+0x7c8], R30 ;  /* 0x0007c81e01007387 */ /* 0x0001e80000100a00 */
[----:B0-----:R-:W4:Y:S04]  /*7bba0*/  LDL.LU.64 R30, [R1+0x6fd0] ;  /* 0x006fd000011e7983 */ /* 0x001f280000300a00 */
[----:B------:R-:W4:Y:S04]  /*7bbb0*/  LDL.LU.64 R28, [R1+0x6fc8] ;  /* 0x006fc800011c7983 */ /* 0x000f280000300a00 */
[----:B------:R-:W-:Y:S04]  /*7bbc0*/  STL.64 [R1+0x6de8], R38 ;  /* 0x006de82601007387 */ /* 0x000fe80000100a00 */
[----:B---3--:R2:W-:Y:S02]  /*7bbd0*/  STL.64 [R1+0x6de0], R36 ;  /* 0x006de02401007387 */ /* 0x0085e40000100a00 */
[C---:B--2---:R-:W-:Y:S02]  /*7bbe0*/  HMMA.16816.F32 R36, R40.reuse, R34, R48 ;  /* 0x000000222824723c */ /* 0x044fe40000001830 */
[----:B------:R-:W-:Y:S04]  /*7bbf0*/  STL.64 [R1+0x6e28], R34 ;  /* 0x006e282201007387 */ /* 0x000fe80000100a00 */
[----:B------:R4:W-:Y:S02]  /*7bc00*/  STL.64 [R1+0x6e20], R32 ;  /* 0x006e202001007387 */ /* 0x0009e40000100a00 */
[C---:B------:R-:W-:Y:S11]  /*7bc10*/  HMMA.16816.F32 R4, R40.reuse, R22, R4 ;  /* 0x000000162804723c */ /* 0x040ff60000001804 */
[----:B------:R-:W-:Y:S04]  /*7bc20*/  @!UPT UIADD3 URZ, URZ, URZ, URZ ;  /* 0x0000003f3f3ff290 */ /* 0x000fe8000fffe03f */
[----:B------:R-:W-:Y:S04]  /*7bc30*/  STL.64 [R1+0x7b0], R36 ;  /* 0x0007b02401007387 */ /* 0x000fe80000100a00 */
[----:B------:R-:W-:Y:S01]  /*7bc40*/  STL.64 [R1+0x7b8], R38 ;  /* 0x0007b82601007387 */ /* 0x000fe20000100a00 */
[C---:B----4-:R-:W-:Y:S03]  /*7bc50*/  HMMA.16816.F32 R32, R40.reuse, R30, R52 ;  /* 0x0000001e2820723c */ /* 0x050fe60000001834 */
[----:B------:R-:W-:Y:S04]  /*7bc60*/  STL.64 [R1+0x6e38], R30 ;  /* 0x006e381e01007387 */ /* 0x000fe80000100a00 */
[----:B------:R0:W-:Y:S02]  /*7bc70*/  STL.64 [R1+0x6e30], R28 ;  /* 0x006e301c01007387 */ /* 0x0001e40000100a00 */
[----:B0-----:R-:W-:Y:S11]  /*7bc80*/  HMMA.16816.F32 R28, R40, R26, R56 ;  /* 0x0000001a281c723c */ /* 0x001ff60000001838 */
[----:B------:R-:W-:Y:S03]  /*7bc90*/  @!UPT UIADD3 URZ, URZ, URZ, URZ ;  /* 0x0000003f3f3ff290 */ /* 0x000fe6000fffe03f */
[----:B------:R-:W-:Y:S04]  /*7bca0*/  STL.64 [R1+0x7a0], R32 ;  /* 0x0007a02001007387 */ /* 0x000fe80000100a00 */
[----:B------:R0:W-:Y:S01]  /*7bcb0*/  STL.64 [R1+0x7a8], R34 ;  /* 0x0007a82201007387 */ /* 0x0001e20000100a00 */
[----:B------:R-:W-:-:S03]  /*7bcc0*/  IMAD.MOV.U32 R58, RZ, RZ, R45 ;  /* 0x000000ffff3a7224 */ /* 0x000fc600078e002d */
[----:B------:R-:W-:Y:S04]  /*7bcd0*/  STL.64 [R1+0x6e48], R26 ;  /* 0x006e481a01007387 */ /* 0x000fe80000100a00 */
[----:B------:R-:W-:Y:S01]  /*7bce0*/  STL.64 [R1+0x6e40], R24 ;  /* 0x006e401801007387 */ /* 0x000fe20000100a00 */
[----:B------:R-:W-:-:S03]  /*7bcf0*/  IMAD.MOV.U32 R59, RZ, RZ, R18 ;  /* 0x000000ffff3b7224 */ /* 0x000fc600078e0012 */
[----:B------:R1:W-:Y:S04]  /*7bd00*/  STL.64 [R1+0x790], R28 ;  /* 0x0007901c01007387 */ /* 0x0003e80000100a00 */
[----:B------:R2:W-:Y:S04]  /*7bd10*/  STL.64 [R1+0x798], R30 ;  /* 0x0007981e01007387 */ /* 0x0005e80000100a00 */
[----:B------:R-:W3:Y:S04]  /*7bd20*/  LDL.LU R45, [R1+0x6fc4] ;  /* 0x006fc400012d7983 */ /* 0x000ee80000300800 */
[----:B------:R-:W-:Y:S04]  /*7bd30*/  STL.64 [R1+0x780], R4 ;  /* 0x0007800401007387 */ /* 0x000fe80000100a00 */
[----:B------:R-:W-:Y:S04]  /*7bd40*/  STL.64 [R1+0x788], R6 ;  /* 0x0007880601007387 */ /* 0x000fe80000100a00 */
[----:B------:R-:W4:Y:S04]  /*7bd50*/  LDL.LU R18, [R1+0x6fc0] ;  /* 0x006fc00001127983 */ /* 0x000f280000300800 */
[----:B------:R-:W2:Y:S04]  /*7bd60*/  LDL.LU R52, [R1+0x700] ;  /* 0x0007000001347983 */ /* 0x000ea80000300800 */
[----:B------:R-:W2:Y:S04]  /*7bd70*/  LDL.LU R53, [R1+0x704] ;  /* 0x0007040001357983 */ /* 0x000ea80000300800 */
[----:B------:R-:W2:Y:S04]  /*7bd80*/  LDL.LU R54, [R1+0x708] ;  /* 0x0007080001367983 */ /* 0x000ea80000300800 */
[----:B------:R-:W2:Y:S01]  /*7bd90*/  LDL.LU R55, [R1+0x70c] ;  /* 0x00070c0001377983 */ /* 0x000ea20000300800 */
[----:B------:R-:W-:-:S02]  /*7bda0*/  IMAD.MOV.U32 R50, RZ, RZ, R47 ;  /* 0x000000ffff327224 */ /* 0x000fc400078e002f */
[----:B------:R-:W-:Y:S02]  /*7bdb0*/  IMAD.MOV.U32 R51, RZ, RZ, R46 ;  /* 0x000000ffff337224 */ /* 0x000fe400078e002e */
[----:B0-----:R-:W-:Y:S02]  /*7bdc0*/  IMAD.MOV.U32 R34, RZ, RZ, R15 ;  /* 0x000000ffff227224 */ /* 0x001fe400078e000f */
[----:B------:R-:W-:Y:S01]  /*7bdd0*/  IMAD.MOV.U32 R35, RZ, RZ, R14 ;  /* 0x000000ffff237224 */ /* 0x000fe200078e000e */
[----:B--2---:R-:W-:Y:S04]  /*7bde0*/  STL.64 [R1+0x6ee0], R54 ;  /* 0x006ee03601007387 */ /* 0x004fe80000100a00 */
[----:B------:R-:W-:Y:S04]  /*7bdf0*/  STL.64 [R1+0x6ed8], R52 ;  /* 0x006ed83401007387 */ /* 0x000fe80000100a00 */
[----:B------:R-:W-:Y:S04]  /*7be00*/  STL.64 [R1+0x6ee8], R50 ;  /* 0x006ee83201007387 */ /* 0x000fe80000100a00 */
[----:B------:R-:W-:Y:S04]  /*7be10*/  STL.64 [R1+0x6ef0], R34 ;  /* 0x006ef02201007387 */ /* 0x000fe80000100a00 */
[----:B-1----:R-:W2:Y:S04]  /*7be20*/  LDL.LU R28, [R1+0x720] ;  /* 0x00072000011c7983 */ /* 0x002ea80000300800 */
[----:B------:R-:W2:Y:S04]  /*7be30*/  LDL.LU R29, [R1+0x724] ;  /* 0x00072400011d7983 */ /* 0x000ea80000300800 */
[----:B------:R-:W2:Y:S04]  /*7be40*/  LDL.LU R30, [R1+0x728] ;  /* 0x00072800011e7983 */ /* 0x000ea80000300800 */
[----:B------:R-:W2:Y:S01]  /*7be50*/  LDL.LU R31, [R1+0x72c] ;  /* 0x00072c00011f7983 */ /* 0x000ea20000300800 */
[----:B------:R-:W-:-:S02]  /*7be60*/  IMAD.MOV.U32 R26, RZ, RZ, R13 ;  /* 0x000000ffff1a7224 */ /* 0x000fc400078e000d */
[----:B------:R-:W-:Y:S01]  /*7be70*/  IMAD.MOV.U32 R27, RZ, RZ, R12 ;  /* 0x000000ffff1b7224 */ /* 0x000fe200078e000c */
[----:B--2---:R-:W-:Y:S04]  /*7be80*/  STL.64 [R1+0x6f00], R30 ;  /* 0x006f001e01007387 */ /* 0x004fe80000100a00 */
[----:B------:R-:W-:Y:S04]  /*7be90*/  STL.64 [R1+0x6ef8], R28 ;  /* 0x006ef81c01007387 */ /* 0x000fe80000100a00 */
[----:B------:R-:W-:Y:S04]  /*7bea0*/  STL.64 [R1+0x6f08], R26 ;  /* 0x006f081a01007387 */ /* 0x000fe80000100a00 */
[----:B------:R-:W2:Y:S04]  /*7beb0*/  LDL.LU R36, [R1+0x710] ;  /* 0x0007100001247983 */ /* 0x000ea80000300800 */
[----:B------:R-:W2:Y:S04]  /*7bec0*/  LDL.LU R37, [R1+0x714] ;  /* 0x0007140001257983 */ /* 0x000ea80000300800 */
[----:B------:R-:W2:Y:S01]  /*7bed0*/  LDL.LU R38, [R1+0x718] ;  /* 0x0007180001267983 */ /* 0x000ea20000300800 */
[----:B----4-:R-:W-:-:S03]  /*7bee0*/  IMAD.MOV.U32 R39, RZ, RZ, R18 ;  /* 0x000000ffff277224 */ /* 0x010fc600078e0012 */
[----:B------:R-:W4:Y:S04]  /*7bef0*/  LDL.LU R18, [R1+0x6fbc] ;  /* 0x006fbc0001127983 */ /* 0x000f280000300800 */
[----:B--2---:R-:W-:Y:S04]  /*7bf00*/  STL.64 [R1+0x6f18], R38 ;  /* 0x006f182601007387 */ /* 0x004fe80000100a00 */
[----:B------:R-:W-:Y:S04]  /*7bf10*/  STL.64 [R1+0x6f10], R36 ;  /* 0x006f102401007387 */ /* 0x000fe80000100a00 */
[----:B------:R-:W2:Y:S04]  /*7bf20*/  LDL R57, [R1+0x1458] ;  /* 0x0014580001397983 */ /* 0x000ea80000100800 */
[----:B------:R-:W-:Y:S04]  /*7bf30*/  STL.64 [R1+0x6f28], R58 ;  /* 0x006f283a01007387 */ /* 0x000fe80000100a00 */
[----:B--2---:R-:W-:Y:S04]  /*7bf40*/  STL [R1+0x6f20], R57 ;  /* 0x006f203901007387 */ /* 0x004fe80000100800 */
[----:B------:R-:W-:Y:S04]  /*7bf50*/  STL.64 [R1+0x6e58], R22 ;  /* 0x006e581601007387 */ /* 0x000fe80000100a00 */
[----:B------:R0:W-:Y:S04]  /*7bf60*/  STL.64 [R1+0x6e50], R20 ;  /* 0x006e501401007387 */ /* 0x0001e80000100a00 */
[----:B0-----:R-:W2:Y:S04]  /*7bf70*/  LDL.LU R20, [R1+0x730] ;  /* 0x0007300001147983 */ /* 0x001ea80000300800 */
[----:B------:R-:W2:Y:S04]  /*7bf80*/  LDL.LU R21, [R1+0x734] ;  /* 0x0007340001157983 */ /* 0x000ea80000300800 */
[----:B------:R-:W2:Y:S01]  /*7bf90*/  LDL.LU R22, [R1+0x738] ;  /* 0x0007380001167983 */ /* 0x000ea20000300800 */
[----:B----4-:R-:W-:-:S03]  /*7bfa0*/  IMAD.MOV.U32 R23, RZ, RZ, R18 ;  /* 0x000000ffff177224 */ /* 0x010fc600078e0012 */
[----:B------:R-:W4:Y:S04]  /*7bfb0*/  LDL.LU R18, [R1+0x6fb8] ;  /* 0x006fb80001127983 */ /* 0x000f280000300800 */
[----:B--2---:R-:W-:Y:S04]  /*7bfc0*/  STL.64 [R1+0x6f38], R22 ;  /* 0x006f381601007387 */ /* 0x004fe80000100a00 */
[----:B------:R0:W-:Y:S04]  /*7bfd0*/  STL.64 [R1+0x6f30], R20 ;  /* 0x006f301401007387 */ /* 0x0001e80000100a00 */
[----:B------:R-:W2:Y:S04]  /*7bfe0*/  LDL.LU R36, [R1+0x390] ;  /* 0x0003900001247983 */ /* 0x000ea80000300800 */
[----:B------:R-:W2:Y:S04]  /*7bff0*/  LDL.LU R37, [R1+0x394] ;  /* 0x0003940001257983 */ /* 0x000ea80000300800 */
[----:B------:R-:W2:Y:S04]  /*7c000*/  LDL.LU R38, [R1+0x398] ;  /* 0x0003980001267983 */ /* 0x000ea80000300800 */
[----:B------:R-:W2:Y:S01]  /*7c010*/  LDL.LU R39, [R1+0x39c] ;  /* 0x00039c0001277983 */ /* 0x000ea20000300800 */
[----:B------:R-:W-:-:S02]  /*7c020*/  IMAD.MOV.U32 R58, RZ, RZ, R11 ;  /* 0x000000ffff3a7224 */ /* 0x000fc400078e000b */
[----:B------:R-:W-:Y:S01]  /*7c030*/  IMAD.MOV.U32 R59, RZ, RZ, R10 ;  /* 0x000000ffff3b7224 */ /* 0x000fe200078e000a */
[----:B--2---:R1:W-:Y:S04]  /*7c040*/  STL.64 [R1+0x6f48], R38 ;  /* 0x006f482601007387 */ /* 0x0043e80000100a00 */
[----:B------:R-:W-:Y:S04]  /*7c050*/  STL.64 [R1+0x6f40], R36 ;  /* 0x006f402401007387 */ /* 0x000fe80000100a00 */
[----:B------:R-:W-:Y:S04]  /*7c060*/  STL.64 [R1+0x6f50], R58 ;  /* 0x006f503a01007387 */ /* 0x000fe80000100a00 */
[----:B0-----:R-:W2:Y:S04]  /*7c070*/  LDL.LU R20, [R1+0x3a0] ;  /* 0x0003a00001147983 */ /* 0x001ea80000300800 */
[----:B------:R-:W2:Y:S04]  /*7c080*/  LDL.LU R21, [R1+0x3a4] ;  /* 0x0003a40001157983 */ /* 0x000ea80000300800 */
[----:B------:R-:W2:Y:S04]  /*7c090*/  LDL.LU R22, [R1+0x3a8] ;  /* 0x0003a80001167983 */ /* 0x000ea80000300800 */
[----:B------:R-:W2:Y:S01]  /*7c0a0*/  LDL.LU R23, [R1+0x3ac] ;  /* 0x0003ac0001177983 */ /* 0x000ea20000300800 */
[----:B-1----:R-:W-:-:S02]  /*7c0b0*/  IMAD.MOV.U32 R39, RZ, RZ, R8 ;  /* 0x000000ffff277224 */ /* 0x002fc400078e0008 */
[----:B------:R-:W-:Y:S02]  /*7c0c0*/  IMAD.MOV.U32 R38, RZ, RZ, R9 ;  /* 0x000000ffff267224 */ /* 0x000fe400078e0009 */
[----:B----4-:R-:W-:Y:S02]  /*7c0d0*/  IMAD.MOV.U32 R51, RZ, RZ, R18 ;  /* 0x000000ffff337224 */ /* 0x010fe400078e0012 */
[----:B------:R-:W-:Y:S01]  /*7c0e0*/  IMAD.MOV.U32 R34, RZ, RZ, R19 ;  /* 0x000000ffff227224 */ /* 0x000fe200078e0013 */
[----:B--2---:R0:W-:Y:S04]  /*7c0f0*/  STL.64 [R1+0x6f60], R22 ;  /* 0x006f601601007387 */ /* 0x0041e80000100a00 */
[----:B------:R-:W-:Y:S04]  /*7c100*/  STL.64 [R1+0x6f58], R20 ;  /* 0x006f581401007387 */ /* 0x000fe80000100a00 */
[----:B------:R-:W2:Y:S04]  /*7c110*/  LDL.LU R8, [R1+0x760] ;  /* 0x0007600001087983 */ /* 0x000ea80000300800 */
[----:B------:R-:W2:Y:S04]  /*7c120*/  LDL.LU R9, [R1+0x764] ;  /* 0x0007640001097983 */ /* 0x000ea80000300800 */
[----:B------:R-:W2:Y:S04]  /*7c130*/  LDL.LU R10, [R1+0x768] ;  /* 0x00076800010a7983 */ /* 0x000ea80000300800 */
[----:B------:R-:W2:Y:S04]  /*7c140*/  LDL.LU R11, [R1+0x76c] ;  /* 0x00076c00010b7983 */ /* 0x000ea80000300800 */
[----:B------:R-:W4:Y:S04]  /*7c150*/  LDL.LU R12, [R1+0x770] ;  /* 0x00077000010c7983 */ /* 0x000f280000300800 */
[----:B------:R-:W4:Y:S04]  /*7c160*/  LDL.LU R13, [R1+0x774] ;  /* 0x00077400010d7983 */ /* 0x000f280000300800 */
[----:B------:R-:W4:Y:S04]  /*7c170*/  LDL.LU R14, [R1+0x778] ;  /* 0x00077800010e7983 */ /* 0x000f280000300800 */
[----:B------:R-:W4:Y:S04]  /*7c180*/  LDL.LU R15, [R1+0x77c] ;  /* 0x00077c00010f7983 */ /* 0x000f280000300800 */
[----:B------:R1:W-:Y:S01]  /*7c190*/  STL.64 [R1+0x6f68], R38 ;  /* 0x006f682601007387 */ /* 0x0003e20000100a00 */
[----:B0-----:R-:W-:-:S03]  /*7c1a0*/  IMAD.MOV.U32 R23, RZ, RZ, R44 ;  /* 0x000000ffff177224 */ /* 0x001fc600078e002c */
[----:B------:R-:W2:Y:S01]  /*7c1b0*/  LDL.LU R4, [R1+0x750] ;  /* 0x0007500001047983 */ /* 0x000ea20000300800 */
[----:B---3--:R-:W-:-:S03]  /*7c1c0*/  IMAD.MOV.U32 R22, RZ, RZ, R45 ;  /* 0x000000ffff167224 */ /* 0x008fc600078e002d */
[----:B------:R-:W3:Y:S04]  /*7c1d0*/  LDL.LU R5, [R1+0x754] ;  /* 0x0007540001057983 */ /* 0x000ee80000300800 */
[----:B------:R-:W3:Y:S04]  /*7c1e0*/  LDL.LU R6, [R1+0x758] ;  /* 0x0007580001067983 */ /* 0x000ee80000300800 */
[----:B------:R-:W3:Y:S04]  /*7c1f0*/  LDL.LU R7, [R1+0x75c] ;  /* 0x00075c0001077983 */ /* 0x000ee80000300800 */
[----:B------:R-:W2:Y:S04]  /*7c200*/  LDL.LU R44, [R1+0x3d0] ;  /* 0x0003d000012c7983 */ /* 0x000ea80000300800 */
[----:B------:R-:W2:Y:S04]  /*7c210*/  LDL.LU R45, [R1+0x3d4] ;  /* 0x0003d400012d7983 */ /* 0x000ea80000300800 */
[----:B------:R-:W2:Y:S04]  /*7c220*/  LDL.LU R46, [R1+0x3d8] ;  /* 0x0003d800012e7983 */ /* 0x000ea80000300800 */
[----:B------:R-:W2:Y:S04]  /*7c230*/  LDL.LU R47, [R1+0x3dc] ;  /* 0x0003dc00012f7983 */ /* 0x000ea80000300800 */
[----:B------:R-:W2:Y:S04]  /*7c240*/  LDL.LU R36, [R1+0x3c0] ;  /* 0x0003c00001247983 */ /* 0x000ea80000300800 */
[----:B------:R-:W2:Y:S04]  /*7c250*/  LDL.LU R37, [R1+0x3c4] ;  /* 0x0003c40001257983 */ /* 0x000ea80000300800 */
[----:B-1----:R-:W2:Y:S04]  /*7c260*/  LDL.LU R38, [R1+0x3c8] ;  /* 0x0003c80001267983 */ /* 0x002ea80000300800 */
[----:B------:R-:W2:Y:S04]  /*7c270*/  LDL.LU R39, [R1+0x3cc] ;  /* 0x0003cc0001277983 */ /* 0x000ea80000300800 */
[----:B------:R-:W2:Y:S04]  /*7c280*/  LDL.LU R56, [R1+0x3b0] ;  /* 0x0003b00001387983 */ /* 0x000ea80000300800 */
[----:B------:R-:W2:Y:S04]  /*7c290*/  LDL.LU R57, [R1+0x3b4] ;  /* 0x0003b40001397983 */ /* 0x000ea80000300800 */
[----:B------:R-:W2:Y:S04]  /*7c2a0*/  LDL.LU R58, [R1+0x3b8] ;  /* 0x0003b800013a7983 */ /* 0x000ea80000300800 */
[----:B------:R-:W2:Y:S04]  /*7c2b0*/  LDL.LU R59, [R1+0x3bc] ;  /* 0x0003bc00013b7983 */ /* 0x000ea80000300800 */
[----:B------:R-:W2:Y:S04]  /*7c2c0*/  LDL.64 R26, [R1+0x108] ;  /* 0x00010800011a7983 */ /* 0x000ea80000100a00 */
[----:B------:R-:W2:Y:S04]  /*7c2d0*/  LDL.LU R48, [R1+0x370] ;  /* 0x0003700001307983 */ /* 0x000ea80000300800 */
[----:B------:R-:W2:Y:S04]  /*7c2e0*/  LDL.LU R49, [R1+0x374] ;  /* 0x0003740001317983 */ /* 0x000ea80000300800 */
[----:B------:R-:W2:Y:S04]  /*7c2f0*/  LDL.LU R50, [R1+0x378] ;  /* 0x0003780001327983 */ /* 0x000ea80000300800 */
[----:B------:R-:W4:Y:S04]  /*7c300*/  LDL.LU R18, [R1+0x6fb4] ;  /* 0x006fb40001127983 */ /* 0x000f280000300800 */
[----:B------:R-:W4:Y:S04]  /*7c310*/  LDL.LU R19, [R1+0x6fb0] ;  /* 0x006fb00001137983 */ /* 0x000f280000300800 */
[----:B------:R-:W2:Y:S04]  /*7c320*/  LDL R35, [R1+0xfc] ;  /* 0x0000fc0001237983 */ /* 0x000ea80000100800 */
[----:B------:R-:W2:Y:S04]  /*7c330*/  LDL.LU R28, [R1+0x380] ;  /* 0x00038000011c7983 */ /* 0x000ea80000300800 */
[----:B------:R-:W2:Y:S04]  /*7c340*/  LDL.LU R29, [R1+0x384] ;  /* 0x00038400011d7983 */ /* 0x000ea80000300800 */
[----:B------:R-:W2:Y:S04]  /*7c350*/  LDL.LU R30, [R1+0x388] ;  /* 0x00038800011e7983 */ /* 0x000ea80000300800 */
[----:B------:R-:W2:Y:S04]  /*7c360*/  LDL.LU R31, [R1+0x38c] ;  /* 0x00038c00011f7983 */ /* 0x000ea80000300800 */
[----:B------:R-:W2:Y:S01]  /*7c370*/  LDL.64 R54, [R1+0xe8] ;  /* 0x0000e80001367983 */ /* 0x000ea20000100a00 */
[C---:B----4-:R-:W-:Y:S11]  /*7c380*/  HMMA.16816.F32 R12, R40.reuse, R18, R12 ;  /* 0x00000012280c723c */ /* 0x050ff6000000180c */
[----:B------:R-:W-:Y:S11]  /*7c390*/  @!UPT UIADD3 URZ, URZ, URZ, URZ ;  /* 0x0000003f3f3ff290 */ /* 0x000ff6000fffe03f */
[----:B------:R-:W-:Y:S01]  /*7c3a0*/  @!UPT UIADD3 URZ, URZ, URZ, URZ ;  /* 0x0000003f3f3ff290 */ /* 0x000fe2000fffe03f */
[----:B------:R-:W-:Y:S04]  /*7c3b0*/  STL.64 [R1+0x770], R12 ;  /* 0x0007700c01007387 */ /* 0x000fe80000100a00 */
[----:B------:R0:W-:Y:S04]  /*7c3c0*/  STL.64 [R1+0x778], R14 ;  /* 0x0007780e01007387 */ /* 0x0001e80000100a00 */
[----:B0-----:R-:W2:Y:S04]  /*7c3d0*/  LDL.LU.64 R14, [R1+0x6fa8] ;  /* 0x006fa800010e7983 */ /* 0x001ea80000300a00 */
[----:B------:R-:W4:Y:S01]  /*7c3e0*/  LDL.LU.64 R12, [R1+0x6fa0] ;  /* 0x006fa000010c7983 */ /* 0x000f220000300a00 */
[C---:B--2---:R-:W-:Y:S11]  /*7c3f0*/  HMMA.16816.F32 R8, R40.reuse, R14, R8 ;  /* 0x0000000e2808723c */ /* 0x044ff60000001808 */
[----:B------:R-:W-:Y:S11]  /*7c400*/  @!UPT UIADD3 URZ, URZ, URZ, URZ ;  /* 0x0000003f3f3ff290 */ /* 0x000ff6000fffe03f */
[----:B------:R-:W-:Y:S01]  /*7c410*/  @!UPT UIADD3 URZ, URZ, URZ, URZ ;  /* 0x0000003f3f3ff290 */ /* 0x000fe2000fffe03f */
[----:B------:R-:W-:Y:S04]  /*7c420*/  STL.64 [R1+0x760], R8 ;  /* 0x0007600801007387 */ /* 0x000fe80000100a00 */
[----:B------:R0:W-:Y:S04]  /*7c430*/  STL.64 [R1+0x768], R10 ;  /* 0x0007680a01007387 */ /* 0x0001e80000100a00 */
[----:B0-----:R-:W3:Y:S04]  /*7c440*/  LDL.LU.64 R10, [R1+0x6f98] ;  /* 0x006f9800010a7983 */ /* 0x001ee80000300a00 */
[----:B------:R-:W2:Y:S04]  /*7c450*/  LDL.LU.64 R8, [R1+0x6f90] ;  /* 0x006f900001087983 */ /* 0x000ea80000300a00 */
[----:B------:R0:W-:Y:S04]  /*7c460*/  STL.64 [R1+0x6e68], R14 ;  /* 0x006e680e01007387 */ /* 0x0001e80000100a00 */
[----:B----4-:R-:W-:Y:S04]  /*7c470*/  STL.64 [R1+0x6e60], R12 ;  /* 0x006e600c01007387 */ /* 0x010fe80000100a00 */
[----:B0-----:R-:W4:Y:S01]  /*7c480*/  LDL R14, [R1+0xc8] ;  /* 0x0000c800010e7983 */ /* 0x001f220000100800 */
[C---:B---3--:R-:W-:Y:S11]  /*7c490*/  HMMA.16816.F32 R4, R40.reuse, R10, R4 ;  /* 0x0000000a2804723c */ /* 0x048ff60000001804 */
[----:B------:R-:W-:Y:S11]  /*7c4a0*/  @!UPT UIADD3 URZ, URZ, URZ, URZ ;  /* 0x0000003f3f3ff290 */ /* 0x000ff6000fffe03f */
[----:B------:R-:W-:Y:S01]  /*7c4b0*/  @!UPT UIADD3 URZ, URZ, URZ, URZ ;  /* 0x0000003f3f3ff290 */ /* 0x000fe2000fffe03f */
[----:B------:R-:W-:Y:S04]  /*7c4c0*/  STL.64 [R1+0x750], R4 ;  /* 0x0007500401007387 */ /* 0x000fe80000100a00 */
[----:B------:R0:W-:Y:S04]  /*7c4d0*/  STL.64 [R1+0x758], R6 ;  /* 0x0007580601007387 */ /* 0x0001e80000100a00 */
[----:B0-----:R-:W3:Y:S04]  /*7c4e0*/  LDL.LU.64 R6, [R1+0x6f88] ;  /* 0x006f880001067983 */ /* 0x001ee80000300a00 */
[----:B------:R-:W4:Y:S04]  /*7c4f0*/  LDL.LU.64 R4, [R1+0x6f80] ;  /* 0x006f800001047983 */ /* 0x000f280000300a00 */
[----:B------:R-:W-:Y:S04]  /*7c500*/  STL.64 [R1+0x6dd8], R10 ;  /* 0x006dd80a01007387 */ /* 0x000fe80000100a00 */
[----:B--2---:R0:W-:Y:S04]  /*7c510*/  STL.64 [R1+0x6dd0], R8 ;  /* 0x006dd00801007387 */ /* 0x0041e80000100a00 */
[----:B0-----:R-:W4:Y:S04]  /*7c520*/  LDL.LU R8, [R1+0x740] ;  /* 0x0007400001087983 */ /* 0x001f280000300800 */
[----:B------:R-:W4:Y:S04]  /*7c530*/  LDL.LU R9, [R1+0x744] ;  /* 0x0007440001097983 */ /* 0x000f280000300800 */
[----:B------:R-:W4:Y:S04]  /*7c540*/  LDL.LU R10, [R1+0x748] ;  /* 0x00074800010a7983 */ /* 0x000f280000300800 */
[----:B------:R-:W4:Y:S01]  /*7c550*/  LDL.LU R11, [R1+0x74c] ;  /* 0x00074c00010b7983 */ /* 0x000f220000300800 */
[----:B---3--:R-:W-:Y:S03]  /*7c560*/  HMMA.16816.F32 R40, R40, R6, R44 ;  /* 0x000000062828723c */ /* 0x008fe6000000182c */
[----:B------:R-:W2:Y:S04]  /*7c570*/  LDL.LU.64 R46, [R1+0x6f78] ;  /* 0x006f7800012e7983 */ /* 0x000ea80000300a00 */
[----:B------:R-:W2:Y:S11]  /*7c580*/  LDL.LU.64 R44, [R1+0x6f70] ;  /* 0x006f7000012c7983 */ /* 0x000eb60000300a00 */
[----:B------:R-:W-:Y:S05]  /*7c590*/  @!UPT UIADD3 URZ, URZ, URZ, URZ ;  /* 0x0000003f3f3ff290 */ /* 0x000fea000fffe03f */
[----:B------:R-:W-:Y:S04]  /*7c5a0*/  STL.64 [R1+0x3d0], R40 ;  /* 0x0003d02801007387 */ /* 0x000fe80000100a00 */
[----:B------:R-:W-:Y:S04]  /*7c5b0*/  STL.64 [R1+0x3d8], R42 ;  /* 0x0003d82a01007387 */ /* 0x000fe80000100a00 */
[----:B------:R-:W-:Y:S01]  /*7c5c0*/  STL.64 [R1+0x6dc8], R6 ;  /* 0x006dc80601007387 */ /* 0x000fe20000100a00 */
[C---:B--2---:R-:W-:Y:S03]  /*7c5d0*/  HMMA.16816.F32 R20, R44.reuse, R22, R36 ;  /* 0x000000162c14723c */ /* 0x044fe60000001824 */
[----:B------:R-:W2:Y:S11]  /*7c5e0*/  LDL.LU.64 R38, [R1+0x6f68] ;  /* 0x006f680001267983 */ /* 0x000eb60000300a00 */
[----:B------:R-:W-:Y:S09]  /*7c5f0*/  @!UPT UIADD3 URZ, URZ, URZ, URZ ;  /* 0x0000003f3f3ff290 */ /* 0x000ff2000fffe03f */
[----:B------:R-:W-:Y:S04]  /*7c600*/  STL.64 [R1+0x3c0], R20 ;  /* 0x0003c01401007387 */ /* 0x000fe80000100a00 */
[----:B------:R0:W-:Y:S04]  /*7c610*/  STL.64 [R1+0x3c8], R22 ;  /* 0x0003c81601007387 */ /* 0x0001e80000100a00 */
[----:B0-----:R-:W3:Y:S04]  /*7c620*/  LDL.LU.64 R22, [R1+0x6f60] ;  /* 0x006f600001167983 */ /* 0x001ee80000300a00 */
[----:B------:R-:W3:Y:S01]  /*7c630*/  LDL.LU.64 R20, [R1+0x6f58] ;  /* 0x006f580001147983 */ /* 0x000ee20000300a00 */
[----:B--2---:R-:W-:Y:S03]  /*7c640*/  HMMA.16816.F32 R36, R44, R38, R56 ;  /* 0x000000262c24723c */ /* 0x004fe60000001838 */
[----:B------:R-:W3:Y:S11]  /*7c650*/  LDL.LU.64 R58, [R1+0x6f50] ;  /* 0x006f5000013a7983 */ /* 0x000ef60000300a00 */
[----:B------:R-:W-:Y:S09]  /*7c660*/  @!UPT UIADD3 URZ, URZ, URZ, URZ ;  /* 0x0000003f3f3ff290 */ /* 0x000ff2000fffe03f */
[----:B------:R-:W-:Y:S04]  /*7c670*/  STL.64 [R1+0x3b0], R36 ;  /* 0x0003b02401007387 */ /* 0x000fe80000100a00 */
[----:B------:R0:W-:Y:S04]  /*7c680*/  STL.64 [R1+0x3b8], R38 ;  /* 0x0003b82601007387 */ /* 0x0001e80000100a00 */
[----:B0-----:R-:W2:Y:S04]  /*7c690*/  LDL.LU.64 R38, [R1+0x6f48] ;  /* 0x006f480001267983 */ /* 0x001ea80000300a00 */
[----:B------:R-:W2:Y:S01]  /*7c6a0*/  LDL.LU.64 R36, [R1+0x6f40] ;  /* 0x006f400001247983 */ /* 0x000ea20000300a00 */
[----:B------:R-:W-:-:S02]  /*7c6b0*/  IMAD.MOV.U32 R42, RZ, RZ, R17 ;  /* 0x000000ffff2a7224 */ /* 0x000fc400078e0011 */
[----:B------:R-:W-:Y:S02]  /*7c6c0*/  IMAD.MOV.U32 R43, RZ, RZ, R16 ;  /* 0x000000ffff2b7224 */ /* 0x000fe400078e0010 */
[----:B------:R-:W-:Y:S02]  /*7c6d0*/  IMAD.MOV.U32 R17, RZ, RZ, R26 ;  /* 0x000000ffff117224 */ /* 0x000fe400078e001a */
[----:B------:R-:W-:Y:S01]  /*7c6e0*/  IMAD.MOV.U32 R16, RZ, RZ, R27 ;  /* 0x000000ffff107224 */ /* 0x000fe200078e001b */
[C---:B------:R-:W-:Y:S08]  /*7c6f0*/  HMMA.16816.F32 R32, R44.reuse, R34, R28 ;  /* 0x000000222c20723c */ /* 0x040ff0000000181c */
[----:B------:R-:W-:Y:S01]  /*7c700*/  HMMA.16816.F32 R48, R44, R54, R48 ;  /* 0x000000362c30723c */ /* 0x000fe20000001830 */
[----:B------:R-:W-:-:S02]  /*7c710*/  IMAD.MOV.U32 R15, RZ, RZ, R60 ;  /* 0x000000ffff0f7224 */ /* 0x000fc400078e003c */
[----:B------:R-:W-:Y:S02]  /*7c720*/  IMAD.MOV.U32 R60, RZ, RZ, R54 ;  /* 0x000000ffff3c7224 */ /* 0x000fe400078e0036 */
[----:B------:R-:W-:-:S03]  /*7c730*/  IMAD.MOV.U32 R3, RZ, RZ, R55 ;  /* 0x000000ffff037224 */ /* 0x000fc600078e0037 */
[C---:B---3--:R-:W-:Y:S01]  /*7c740*/  HMMA.16816.F32 R56, R44.reuse, R58, R20 ;  /* 0x0000003a2c38723c */ /* 0x048fe20000001814 */
[----:B------:R-:W3:Y:S04]  /*7c750*/  LDL.LU.64 R22, [R1+0x6f38] ;  /* 0x006f380001167983 */ /* 0x000ee80000300a00 */
[----:B------:R-:W3:Y:S11]  /*7c760*/  LDL.LU.64 R20, [R1+0x6f30] ;  /* 0x006f300001147983 */ /* 0x000ef60000300a00 */
[----:B------:R-:W-:Y:S07]  /*7c770*/  @!UPT UIADD3 URZ, URZ, URZ, URZ ;  /* 0x0000003f3f3ff290 */ /* 0x000fee000fffe03f */
[----:B------:R-:W-:Y:S01]  /*7c780*/  STL.64 [R1+0x3a0], R56 ;  /* 0x0003a03801007387 */ /* 0x000fe20000100a00 */
[C---:B--2---:R-:W-:Y:S03]  /*7c790*/  HMMA.16816.F32 R36, R44.reuse, R26, R36 ;  /* 0x0000001a2c24723c */ /* 0x044fe60000001824 */
[----:B------:R0:W-:Y:S04]  /*7c7a0*/  STL.64 [R1+0x3a8], R58 ;  /* 0x0003a83a01007387 */ /* 0x0001e80000100a00 */
[----:B0-----:R-:W2:Y:S04]  /*7c7b0*/  LDL.LU.64 R58, [R1+0x6f28] ;  /* 0x006f2800013a7983 */ /* 0x001ea80000300a00 */
[----:B------:R-:W2:Y:S11]  /*7c7c0*/  LDL.LU R57, [R1+0x6f20] ;  /* 0x006f200001397983 */ /* 0x000eb60000300800 */
[----:B------:R-:W-:Y:S01]  /*7c7d0*/  @!UPT UIADD3 URZ, URZ, URZ, URZ ;  /* 0x0000003f3f3ff290 */ /* 0x000fe2000fffe03f */
[----:B------:R-:W-:Y:S04]  /*7c7e0*/  STL.64 [R1+0x390], R36 ;  /* 0x0003902401007387 */ /* 0x000fe80000100a00 */
[----:B------:R0:W-:Y:S04]  /*7c7f0*/  STL.64 [R1+0x398], R38 ;  /* 0x0003982601007387 */ /* 0x0001e80000100a00 */
[----:B0-----:R-:W2:Y:S04]  /*7c800*/  LDL.LU.64 R38, [R1+0x6f18] ;  /* 0x006f180001267983 */ /* 0x001ea80000300a00 */
[----:B------:R-:W2:Y:S04]  /*7c810*/  LDL.LU.64 R36, [R1+0x6f10] ;  /* 0x006f100001247983 */ /* 0x000ea80000300a00 */
[----:B------:R-:W3:Y:S04]  /*7c820*/  LDL.LU.64 R26, [R1+0x6f08] ;  /* 0x006f0800011a7983 */ /* 0x000ee80000300a00 */
[----:B------:R-:W-:Y:S04]  /*7c830*/  STL.64 [R1+0x6e78], R18 ;  /* 0x006e781201007387 */ /* 0x000fe80000100a00 */
[----:B------:R0:W-:Y:S04]  /*7c840*/  STL.64 [R1+0x6e70], R16 ;  /* 0x006e701001007387 */ /* 0x0001e80000100a00 */
[----:B0-----:R-:W2:Y:S04]  /*7c850*/  LDL.LU R16, [R1+0x360] ;  /* 0x0003600001107983 */ /* 0x001ea80000300800 */
[----:B------:R-:W2:Y:S04]  /*7c860*/  LDL.LU R17, [R1+0x364] ;  /* 0x0003640001117983 */ /* 0x000ea80000300800 */
[----:B------:R-:W2:Y:S04]  /*7c870*/  LDL.LU R18, [R1+0x368] ;  /* 0x0003680001127983 */ /* 0x000ea80000300800 */
[----:B------:R-:W2:Y:S04]  /*7c880*/  LDL.LU R19, [R1+0x36c] ;  /* 0x00036c0001137983 */ /* 0x000ea80000300800 */
[----:B------:R-:W2:Y:S04]  /*7c890*/  LDL.LU.64 R30, [R1+0x6f00] ;  /* 0x006f0000011e7983 */ /* 0x000ea80000300a00 */
[----:B------:R-:W2:Y:S04]  /*7c8a0*/  LDL.LU.64 R28, [R1+0x6ef8] ;  /* 0x006ef800011c7983 */ /* 0x000ea80000300a00 */
[----:B------:R-:W-:Y:S04]  /*7c8b0*/  STL.64 [R1+0x380], R32 ;  /* 0x0003802001007387 */ /* 0x000fe80000100a00 */
[----:B------:R0:W-:Y:S04]  /*7c8c0*/  STL.64 [R1+0x388], R34 ;  /* 0x0003882201007387 */ /* 0x0001e80000100a00 */
[----:B0-----:R-:W2:Y:S04]  /*7c8d0*/  LDL.LU.64 R34, [R1+0x6ef0] ;  /* 0x006ef00001227983 */ /* 0x001ea80000300a00 */
[----:B------:R-:W-:Y:S04]  /*7c8e0*/  STL.64 [R1+0x370], R48 ;  /* 0x0003703001007387 */ /* 0x000fe80000100a00 */
[----:B------:R0:W-:Y:S04]  /*7c8f0*/  STL.64 [R1+0x378], R50 ;  /* 0x0003783201007387 */ /* 0x0001e80000100a00 */
[----:B0-----:R-:W2:Y:S04]  /*7c900*/  LDL.LU.64 R50, [R1+0x6ee8] ;  /* 0x006ee80001327983 */ /* 0x001ea80000300a00 */
[----:B------:R-:W2:Y:S04]  /*7c910*/  LDL.LU.64 R54, [R1+0x6ee0] ;  /* 0x006ee00001367983 */ /* 0x000ea80000300a00 */
[----:B------:R-:W2:Y:S01]  /*7c920*/  LDL.LU.64 R52, [R1+0x6ed8] ;  /* 0x006ed80001347983 */ /* 0x000ea20000300a00 */
[C---:B----4-:R-:W-:Y:S08]  /*7c930*/  HMMA.16816.F32 R12, R44.reuse, R14, R8 ;  /* 0x0000000e2c0c723c */ /* 0x050ff00000001808 */
[C---:B---3--:R-:W-:Y:S08]  /*7c940*/  HMMA.16816.F32 R8, R44.reuse, R26, R20 ;  /* 0x0000001a2c08723c */ /* 0x048ff00000001814 */
[C---:B--2---:R-:W-:Y:S01]  /*7c950*/  HMMA.16816.F32 R16, R44.reuse, R42, R16 ;  /* 0x0000002a2c10723c */ /* 0x044fe20000001810 */
[----:B------:R-:W0:Y:S04]  /*7c960*/  LDSM.16.MT88.4 R40, [R57+0x10800] ;  /* 0x010800003928783b */ /* 0x000e280000004200 */
[----:B0-----:R-:W-:Y:S11]  /*7c970*/  STL.64 [R1+0x6dc0], R42 ;  /* 0x006dc02a01007387 */ /* 0x001ff60000100a00 */
[----:B------:R-:W-:Y:S07]  /*7c980*/  @!UPT UIADD3 URZ, URZ, URZ, URZ ;  /* 0x0000003f3f3ff290 */ /* 0x000fee000fffe03f */
[----:B------:R-:W-:Y:S04]  /*7c990*/  STL.64 [R1+0x360], R16 ;  /* 0x0003601001007387 */ /* 0x000fe80000100a00 */
[----:B------:R0:W-:Y:S04]  /*7c9a0*/  STL.64 [R1+0x368], R18 ;  /* 0x0003681201007387 */ /* 0x0001e80000100a00 */
[----:B------:R-:W-:Y:S04]  /*7c9b0*/  STL.64 [R1+0x6db8], R40 ;  /* 0x006db82801007387 */ /* 0x000fe80000100a00 */
[----:B------:R-:W-:Y:S01]  /*7c9c0*/  STL.64 [R1+0x740], R12 ;  /* 0x0007400c01007387 */ /* 0x000fe20000100a00 */
[C---:B0-----:R-:W-:Y:S03]  /*7c9d0*/  HMMA.16816.F32 R16, R44.reuse, R34, R28 ;  /* 0x000000222c10723c */ /* 0x041fe6000000181c */
[----:B------:R0:W-:Y:S04]  /*7c9e0*/  STL.64 [R1+0x748], R14 ;  /* 0x0007480e01007387 */ /* 0x0001e80000100a00 */
[----:B------:R-:W-:Y:S04]  /*7c9f0*/  STL.64 [R1+0x730], R8 ;  /* 0x0007300801007387 */ /* 0x000fe80000100a00 */
[----:B------:R1:W-:Y:S01]  /*7ca00*/  STL.64 [R1+0x738], R10 ;  /* 0x0007380a01007387 */ /* 0x0003e20000100a00 */
[C---:B0-----:R-:W-:Y:S08]  /*7ca10*/  HMMA.16816.F32 R12, R44.reuse, R50, R36 ;  /* 0x000000322c0c723c */ /* 0x041ff00000001824 */
[----:B-1----:R-:W-:Y:S03]  /*7ca20*/  HMMA.16816.F32 R8, R44, R58, R52 ;  /* 0x0000003a2c08723c */ /* 0x002fe60000001834 */
[----:B------:R-:W-:Y:S04]  /*7ca30*/  STL.64 [R1+0x720], R16 ;  /* 0x0007201001007387 */ /* 0x000fe80000100a00 */
[----:B------:R-:W-:Y:S01]  /*7ca40*/  STL.64 [R1+0x728], R18 ;  /* 0x0007281201007387 */ /* 0x000fe20000100a00 */
[----:B------:R-:W-:-:S02]  /*7ca50*/  IMAD.MOV.U32 R58, RZ, RZ, R2 ;  /* 0x000000ffff3a7224 */ /* 0x000fc400078e0002 */
[----:B------:R-:W-:-:S05]  /*7ca60*/  IMAD.MOV.U32 R59, RZ, RZ, R0 ;  /* 0x000000ffff3b7224 */ /* 0x000fca00078e0000 */
[----:B------:R-:W-:Y:S04]  /*7ca70*/  STL.64 [R1+0x710], R12 ;  /* 0x0007100c01007387 */ /* 0x000fe80000100a00 */
[----:B------:R-:W-:Y:S04]  /*7ca80*/  STL.64 [R1+0x718], R14 ;  /* 0x0007180e01007387 */ /* 0x000fe80000100a00 */
[----:B------:R-:W2:Y:S04]  /*7ca90*/  LDL.LU R2, [R1+0x6ed0] ;  /* 0x006ed00001027983 */ /* 0x000ea80000300800 */
[----:B------:R0:W-:Y:S04]  /*7caa0*/  STL.64 [R1+0x700], R8 ;  /* 0x0007000801007387 */ /* 0x0001e80000100a00 */
[----:B------:R1:W-:Y:S04]  /*7cab0*/  STL.64 [R1+0x708], R10 ;  /* 0x0007080a01007387 */ /* 0x0003e80000100a00 */
[----:B------:R-:W3:Y:S04]  /*7cac0*/  LDL.LU R0, [R1+0x6ecc] ;  /* 0x006ecc0001007983 */ /* 0x000ee80000300800 */
[----:B------:R-:W-:Y:S04]  /*7cad0*/  STL.64 [R1+0x6e80], R58 ;  /* 0x006e803a01007387 */ /* 0x000fe80000100a00 */
[----:B------:R-:W4:Y:S04]  /*7cae0*/  LDL.LU R32, [R1+0x680] ;  /* 0x0006800001207983 */ /* 0x000f280000300800 */
[----:B------:R-:W4:Y:S04]  /*7caf0*/  LDL.LU R33, [R1+0x684] ;  /* 0x0006840001217983 */ /* 0x000f280000300800 */
[----:B------:R-:W2:Y:S04]  /*7cb00*/  LDL.LU R34, [R1+0x688] ;  /* 0x0006880001227983 */ /* 0x000ea80000300800 */
[----:B------:R-:W2:Y:S01]  /*7cb10*/  LDL.LU R35, [R1+0x68c] ;  /* 0x00068c0001237983 */ /* 0x000ea20000300800 */
[----:B------:R-:W-:-:S02]  /*7cb20*/  IMAD.MOV.U32 R30, RZ, RZ, R4 ;  /* 0x000000ffff1e7224 */ /* 0x000fc400078e0004 */
[----:B------:R-:W-:Y:S01]  /*7cb30*/  IMAD.MOV.U32 R31, RZ, RZ, R5 ;  /* 0x000000ffff1f7224 */ /* 0x000fe200078e0005 */
[----:B--2---:R2:W-:Y:S04]  /*7cb40*/  STL.64 [R1+0x6e90], R34 ;  /* 0x006e902201007387 */ /* 0x0045e80000100a00 */
[----:B----4-:R-:W-:Y:S04]  /*7cb50*/  STL.64 [R1+0x6e88], R32 ;  /* 0x006e882001007387 */ /* 0x010fe80000100a00 */
[----:B------:R-:W4:Y:S04]  /*7cb60*/  LDL.LU R4, [R1+0x6ec8] ;  /* 0x006ec80001047983 */ /* 0x000f280000300800 */
[----:B------:R-:W2:Y:S04]  /*7cb70*/  LDL.LU R5, [R1+0x6ec4] ;  /* 0x006ec40001057983 */ /* 0x000ea80000300800 */
[----:B------:R0:W-:Y:S04]  /*7cb80*/  STL.64 [R1+0x6e98], R30 ;  /* 0x006e981e01007387 */ /* 0x0001e80000100a00 */
[----:B------:R-:W2:Y:S04]  /*7cb90*/  LDL.LU R24, [R1+0x690] ;  /* 0x0006900001187983 */ /* 0x000ea80000300800 */
[----:B------:R-:W2:Y:S04]  /*7cba0*/  LDL.LU R25, [R1+0x694] ;  /* 0x0006940001197983 */ /* 0x000ea80000300800 */
[----:B------:R-:W2:Y:S04]  /*7cbb0*/  LDL.LU R26, [R1+0x698] ;  /* 0x00069800011a7983 */ /* 0x000ea80000300800 */
[----:B------:R-:W2:Y:S01]  /*7cbc0*/  LDL.LU R27, [R1+0x69c] ;  /* 0x00069c00011b7983 */ /* 0x000ea20000300800 */
[----:B------:R-:W-:-:S03]  /*7cbd0*/  IMAD.MOV.U32 R23, RZ, RZ, R61 ;  /* 0x000000ffff177224 */ /* 0x000fc600078e003d */
[----:B--2---:R-:W-:Y:S04]  /*7cbe0*/  STL.64 [R1+0x6ea8], R26 ;  /* 0x006ea81a01007387 */ /* 0x004fe80000100a00 */
[----:B------:R-:W-:Y:S04]  /*7cbf0*/  STL.64 [R1+0x6ea0], R24 ;  /* 0x006ea01801007387 */ /* 0x000fe80000100a00 */
[----:B------:R-:W2:Y:S01]  /*7cc00*/  LDL R22, [R1+0x28] ;  /* 0x0000280001167983 */ /* 0x000ea20000100800 */
[----:B----4-:R-:W-:Y:S02]  /*7cc10*/  IMAD.MOV.U32 R51, RZ, RZ, R4 ;  /* 0x000000ffff337224 */ /* 0x010fe400078e0004 */
[----:B------:R-:W-:Y:S01]  /*7cc20*/  IMAD.MOV.U32 R50, RZ, RZ, R5 ;  /* 0x000000ffff327224 */ /* 0x000fe200078e0005 */
[----:B------:R-:W4:Y:S04]  /*7cc30*/  LDL.LU R61, [R1+0x6ec0] ;  /* 0x006ec000013d7983 */ /* 0x000f280000300800 */
[----:B------:R-:W4:Y:S04]  /*7cc40*/  LDL.LU R4, [R1+0x6f0] ;  /* 0x0006f00001047983 */ /* 0x000f280000300800 */
[----:B------:R-:W4:Y:S04]  /*7cc50*/  LDL.LU R5, [R1+0x6f4] ;  /* 0x0006f40001057983 */ /* 0x000f280000300800 */
[----:B------:R-:W4:Y:S04]  /*7cc60*/  LDL.LU R6, [R1+0x6f8] ;  /* 0x0006f80001067983 */ /* 0x000f280000300800 */
[----:B------:R-:W4:Y:S04]  /*7cc70*/  LDL.LU R7, [R1+0x6fc] ;  /* 0x0006fc0001077983 */ /* 0x000f280000300800 */
[----:B0-----:R-:W4:Y:S04]  /*7cc80*/  LDL.LU R8, [R1+0x6e0] ;  /* 0x0006e00001087983 */ /* 0x001f280000300800 */
[----:B------:R-:W4:Y:S04]  /*7cc90*/  LDL.LU R9, [R1+0x6e4] ;  /* 0x0006e40001097983 */ /* 0x000f280000300800 */
[----:B-1----:R-:W4:Y:S04]  /*7cca0*/  LDL.LU R10, [R1+0x6e8] ;  /* 0x0006e800010a7983 */ /* 0x002f280000300800 */
[----:B------:R-:W4:Y:S04]  /*7ccb0*/  LDL.LU R11, [R1+0x6ec] ;  /* 0x0006ec00010b7983 */ /* 0x000f280000300800 */
[----:B------:R-:W4:Y:S01]  /*7ccc0*/  LDL.64 R38, [R1+0x68] ;  /* 0x0000680001267983 */ /* 0x000f220000100a00 */
[----:B---3--:R-:W-:-:S02]  /*7ccd0*/  IMAD.MOV.U32 R18, RZ, RZ, R0 ;  /* 0x000000ffff127224 */ /* 0x008fc400078e0000 */
[----:B------:R-:W-:Y:S01]  /*7cce0*/  IMAD.MOV.U32 R19, RZ, RZ, R2 ;  /* 0x000000ffff137224 */ /* 0x000fe200078e0002 */
[----:B--2---:R0:W-:Y:S04]  /*7ccf0*/  STL.64 [R1+0x6eb0], R22 ;  /* 0x006eb01601007387 */ /* 0x0041e80000100a00 */
[----:B------:R-:W2:Y:S04]  /*7cd00*/  LDL.LU R12, [R1+0x6a0] ;  /* 0x0006a000010c7983 */ /* 0x000ea80000300800 */
[----:B------:R-:W2:Y:S04]  /*7cd10*/  LDL.LU R13, [R1+0x6a4] ;  /* 0x0006a400010d7983 */ /* 0x000ea80000300800 */
[----:B------:R-:W2:Y:S04]  /*7cd20*/  LDL.LU R14, [R1+0x6a8] ;  /* 0x0006a800010e7983 */ /* 0x000ea80000300800 */
[----:B------:R-:W2:Y:S04]  /*7cd30*/  LDL.LU R15, [R1+0x6ac] ;  /* 0x0006ac00010f7983 */ /* 0x000ea80000300800 */
[----:B------:R-:W3:Y:S04]  /*7cd40*/  LDL.LU R0, [R1+0x6ebc] ;  /* 0x006ebc0001007983 */ /* 0x000ee80000300800 */
[----:B------:R-:W2:Y:S04]  /*7cd50*/  LDL.LU R2, [R1+0x6eb8] ;  /* 0x006eb80001027983 */ /* 0x000ea80000300800 */
[----:B------:R-:W2:Y:S04]  /*7cd60*/  LDL R34, [R1+0x48] ;  /* 0x0000480001227983 */ /* 0x000ea80000100800 */
[----:B------:R-:W2:Y:S04]  /*7cd70*/  LDL.LU R28, [R1+0x6c0] ;  /* 0x0006c000011c7983 */ /* 0x000ea80000300800 */
[----:B------:R-:W2:Y:S04]  /*7cd80*/  LDL.LU R29, [R1+0x6c4] ;  /* 0x0006c400011d7983 */ /* 0x000ea80000300800 */
[----:B------:R-:W2:Y:S04]  /*7cd90*/  LDL.LU R30, [R1+0x6c8] ;  /* 0x0006c800011e7983 */ /* 0x000ea80000300800 */
[----:B------:R-:W2:Y:S04]  /*7cda0*/  LDL.LU R31, [R1+0x6cc] ;  /* 0x0006cc00011f7983 */ /* 0x000ea80000300800 */
[----:B------:R-:W2:Y:S04]  /*7cdb0*/  LDL.LU R20, [R1+0x6d0] ;  /* 0x0006d00001147983 */ /* 0x000ea80000300800 */
[----:B------:R-:W2:Y:S04]  /*7cdc0*/  LDL.LU R21, [R1+0x6d4] ;  /* 0x0006d40001157983 */ /* 0x000ea80000300800 */
[----:B0-----:R-:W2:Y:S04]  /*7cdd0*/  LDL.LU R22, [R1+0x6d8] ;  /* 0x0006d80001167983 */ /* 0x001ea80000300800 */
[----:B------:R-:W2:Y:S04]  /*7cde0*/  LDL.LU R23, [R1+0x6dc] ;  /* 0x0006dc0001177983 */ /* 0x000ea80000300800 */
[----:B------:R-:W2:Y:S04]  /*7cdf0*/  LDL.LU R56, [R1+0x6b0] ;  /* 0x0006b00001387983 */ /* 0x000ea80000300800 */
[----:B------:R-:W2:Y:S04]  /*7ce00*/  LDL.LU R57, [R1+0x6b4] ;  /* 0x0006b40001397983 */ /* 0x000ea80000300800 */
[----:B------:R-:W2:Y:S04]  /*7ce10*/  LDL.LU R58, [R1+0x6b8] ;  /* 0x0006b800013a7983 */ /* 0x000ea80000300800 */
[----:B------:R-:W2:Y:S01]  /*7ce20*/  LDL.LU R59, [R1+0x6bc] ;  /* 0x0006bc00013b7983 */ /* 0x000ea20000300800 */
[----:B----4-:R-:W-:Y:S03]  /*7ce30*/  HMMA.16816.F32 R4, R44, R50, R4 ;  /* 0x000000322c04723c */ /* 0x010fe60000001804 */
[----:B------:R-:W4:Y:S04]  /*7ce40*/  LDL.LU R52, [R1+0x670] ;  /* 0x0006700001347983 */ /* 0x000f280000300800 */
[----:B------:R-:W4:Y:S04]  /*7ce50*/  LDL.LU R53, [R1+0x674] ;  /* 0x0006740001357983 */ /* 0x000f280000300800 */
[----:B------:R-:W4:Y:S04]  /*7ce60*/  LDL.LU R54, [R1+0x678] ;  /* 0x0006780001367983 */ /* 0x000f280000300800 */
[----:B------:R-:W4:Y:S04]  /*7ce70*/  LDL.LU R55, [R1+0x67c] ;  /* 0x00067c0001377983 */ /* 0x000f280000300800 */
[----:B------:R-:W4:Y:S04]  /*7ce80*/  LDL.LU R48, [R1+0x660] ;  /* 0x0006600001307983 */ /* 0x000f280000300800 */
[----:B------:R-:W-:Y:S04]  /*7ce90*/  STL.64 [R1+0x6f0], R4 ;  /* 0x0006f00401007387 */ /* 0x000fe80000100a00 */
[----:B------:R0:W-:Y:S01]  /*7cea0*/  STL.64 [R1+0x6f8], R6 ;  /* 0x0006f80601007387 */ /* 0x0001e20000100a00 */
[----:B------:R-:W-:-:S03]  /*7ceb0*/  IMAD.MOV.U32 R35, RZ, RZ, R61 ;  /* 0x000000ffff237224 */ /* 0x000fc600078e003d */
[----:B------:R-:W4:Y:S04]  /*7cec0*/  LDL.LU R49, [R1+0x664] ;  /* 0x0006640001317983 */ /* 0x000f280000300800 */
[----:B------:R-:W4:Y:S01]  /*7ced0*/  LDL.LU R50, [R1+0x668] ;  /* 0x0006680001327983 */ /* 0x000f220000300800 */
[----:B0-----:R-:W-:Y:S03]  /*7cee0*/  HMMA.16816.F32 R4, R44, R38, R8 ;  /* 0x000000262c04723c */ /* 0x001fe60000001808 */
[----:B------:R-:W4:Y:S11]  /*7cef0*/  LDL.LU R51, [R1+0x66c] ;  /* 0x00066c0001337983 */ /* 0x000f360000300800 */
[----:B------:R-:W-:Y:S09]  /*7cf00*/  @!UPT UIADD3 URZ, URZ, URZ, URZ ;  /* 0x0000003f3f3ff290 */ /* 0x000ff2000fffe03f */
[----:B------:R0:W-:Y:S04]  /*7cf10*/  STL.64 [R1+0x6e0], R4 ;  /* 0x0006e00401007387 */ /* 0x0001e80000100a00 */
[----:B------:R1:W-:Y:S04]  /*7cf20*/  STL.64 [R1+0x6e8], R6 ;  /* 0x0006e80601007387 */ /* 0x0003e80000100a00 */
[----:B------:R-:W4:Y:S04]  /*7cf30*/  LDL.LU R36, [R1+0x650] ;  /* 0x0006500001247983 */ /* 0x000f280000300800 */
[----:B------:R-:W4:Y:S01]  /*7cf40*/  LDL.LU R37, [R1+0x654] ;  /* 0x0006540001257983 */ /* 0x000f220000300800 */
[----:B---3--:R-:W-:-:S02]  /*7cf50*/  IMAD.MOV.U32 R27, RZ, RZ, R0 ;  /* 0x000000ffff1b7224 */ /* 0x008fc400078e0000 */
[----:B--2---:R-:W-:Y:S02]  /*7cf60*/  IMAD.MOV.U32 R26, RZ, RZ, R2 ;  /* 0x000000ffff1a7224 */ /* 0x004fe400078e0002 */
[----:B------:R-:W-:Y:S02]  /*7cf70*/  IMAD.MOV.U32 R2, RZ, RZ, R38 ;  /* 0x000000ffff027224 */ /* 0x000fe400078e0026 */
[----:B------:R-:W-:Y:S01]  /*7cf80*/  IMAD.MOV.U32 R0, RZ, RZ, R39 ;  /* 0x000000ffff007224 */ /* 0x000fe200078e0027 */
[----:B------:R-:W2:Y:S04]  /*7cf90*/  LDL.LU R38, [R1+0x658] ;  /* 0x0006580001267983 */ /* 0x000ea80000300800 */
[----:B------:R-:W2:Y:S04]  /*7cfa0*/  LDL.LU R39, [R1+0x65c] ;  /* 0x00065c0001277983 */ /* 0x000ea80000300800 */
[----:B------:R-:W3:Y:S04]  /*7cfb0*/  LDL.LU R40, [R1+0x610] ;  /* 0x0006100001287983 */ /* 0x000ee80000300800 */
[----:B------:R-:W3:Y:S01]  /*7cfc0*/  LDL.LU R41, [R1+0x614] ;  /* 0x0006140001297983 */ /* 0x000ee20000300800 */
[C---:B------:R-:W-:Y:S03]  /*7cfd0*/  HMMA.16816.F32 R32, R44.reuse, R34, R28 ;  /* 0x000000222c20723c */ /* 0x040fe6000000181c */
[----:B------:R-:W3:Y:S04]  /*7cfe0*/  LDL.LU R42, [R1+0x618] ;  /* 0x00061800012a7983 */ /* 0x000ee80000300800 */
[----:B------:R-:W3:Y:S04]  /*7cff0*/  LDL.LU R43, [R1+0x61c] ;  /* 0x00061c00012b7983 */ /* 0x000ee80000300800 */
[----:B0-----:R-:W2:Y:S04]  /*7d000*/  LDL.LU R4, [R1+0x600] ;  /* 0x0006000001047983 */ /* 0x001ea80000300800 */
[----:B------:R-:W2:Y:S01]  /*7d010*/  LDL.LU R5, [R1+0x604] ;  /* 0x0006040001057983 */ /* 0x000ea20000300800 */
[C---:B------:R-:W-:Y:S03]  /*7d020*/  HMMA.16816.F32 R24, R44.reuse, R26, R20 ;  /* 0x0000001a2c18723c */ /* 0x040fe60000001814 */
[----:B-1----:R-:W2:Y:S04]  /*7d030*/  LDL.LU R6, [R1+0x608] ;  /* 0x0006080001067983 */ /* 0x002ea80000300800 */
[----:B------:R-:W2:Y:S04]  /*7d040*/  LDL.LU R7, [R1+0x60c] ;  /* 0x00060c0001077983 */ /* 0x000ea80000300800 */
[----:B------:R-:W2:Y:S04]  /*7d050*/  LDL.LU R8, [R1+0x5f0] ;  /* 0x0005f00001087983 */ /* 0x000ea80000300800 */
[----:B------:R-:W2:Y:S04]  /*7d060*/  LDL.LU R9, [R1+0x5f4] ;  /* 0x0005f40001097983 */ /* 0x000ea80000300800 */
[----:B------:R-:W2:Y:S04]  /*7d070*/  LDL.LU R10, [R1+0x5f8] ;  /* 0x0005f800010a7983 */ /* 0x000ea80000300800 */
[----:B------:R-:W2:Y:S04]  /*7d080*/  LDL.LU R11, [R1+0x5fc] ;  /* 0x0005fc00010b7983 */ /* 0x000ea80000300800 */
[----:B------:R-:W2:Y:S04]  /*7d090*/  LDL.LU.64 R22, [R1+0x6eb0] ;  /* 0x006eb00001167983 */ /* 0x000ea80000300a00 */
[----:B------:R-:W-:Y:S04]  /*7d0a0*/  STL.64 [R1+0x6d0], R24 ;  /* 0x0006d01801007387 */ /* 0x000fe80000100a00 */
[----:B------:R0:W-:Y:S01]  /*7d0b0*/  STL.64 [R1+0x6d8], R26 ;  /* 0x0006d81a01007387 */ /* 0x0001e20000100a00 */
[C---:B------:R-:W-:Y:S03]  /*7d0c0*/  HMMA.16816.F32 R16, R44.reuse, R18, R56 ;  /* 0x000000122c10723c */ /* 0x040fe60000001838 */
[----:B0-----:R-:W3:Y:S04]  /*7d0d0*/  LDL.LU.64 R26, [R1+0x6ea8] ;  /* 0x006ea800011a7983 */ /* 0x001ee80000300a00 */
[----:B------:R-:W3:Y:S04]  /*7d0e0*/  LDL.LU.64 R24, [R1+0x6ea0] ;  /* 0x006ea00001187983 */ /* 0x000ee80000300a00 */
[----:B------:R-:W3:Y:S04]  /*7d0f0*/  LDL.LU.64 R30, [R1+0x6e98] ;  /* 0x006e9800011e7983 */ /* 0x000ee80000300a00 */
[----:B------:R-:W-:Y:S04]  /*7d100*/  STL.64 [R1+0x6c0], R32 ;  /* 0x0006c02001007387 */ /* 0x000fe80000100a00 */
[----:B------:R0:W-:Y:S04]  /*7d110*/  STL.64 [R1+0x6c8], R34 ;  /* 0x0006c82201007387 */ /* 0x0001e80000100a00 */
[----:B0-----:R-:W4:Y:S04]  /*7d120*/  LDL.LU.64 R34, [R1+0x6e90] ;  /* 0x006e900001227983 */ /* 0x001f280000300a00 */
[----:B------:R-:W4:Y:S04]  /*7d130*/  LDL.LU.64 R32, [R1+0x6e88] ;  /* 0x006e880001207983 */ /* 0x000f280000300a00 */
[----:B------:R-:W4:Y:S04]  /*7d140*/  LDL.LU.64 R58, [R1+0x6e80] ;  /* 0x006e8000013a7983 */ /* 0x000f280000300a00 */
[----:B------:R-:W-:Y:S04]  /*7d150*/  STL.64 [R1+0x6b0], R16 ;  /* 0x0006b01001007387 */ /* 0x000fe80000100a00 */
[----:B------:R0:W-:Y:S04]  /*7d160*/  STL.64 [R1+0x6b8], R18 ;  /* 0x0006b81201007387 */ /* 0x0001e80000100a00 */
[----:B0-----:R-:W4:Y:S04]  /*7d170*/  LDL.LU.64 R18, [R1+0x6e78] ;  /* 0x006e780001127983 */ /* 0x001f280000300a00 */
[----:B------:R-:W4:Y:S01]  /*7d180*/  LDL.LU.64 R16, [R1+0x6e70] ;  /* 0x006e700001107983 */ /* 0x000f220000300a00 */
[C---:B--2---:R-:W-:Y:S03]  /*7d190*/  HMMA.16816.F32 R20, R44.reuse, R22, R12 ;  /* 0x000000162c14723c */ /* 0x044fe6000000180c */
[----:B------:R-:W2:Y:S04]  /*7d1a0*/  LDL.LU.64 R14, [R1+0x6e68] ;  /* 0x006e6800010e7983 */ /* 0x000ea80000300a00 */
[----:B------:R-:W2:Y:S01]  /*7d1b0*/  LDL.LU.64 R12, [R1+0x6e60] ;  /* 0x006e6000010c7983 */ /* 0x000ea20000300a00 */
[C---:B---3--:R-:W-:Y:S11]  /*7d1c0*/  HMMA.16816.F32 R28, R44.reuse, R30, R24 ;  /* 0x0000001e2c1c723c */ /* 0x048ff60000001818 */
[----:B------:R-:W-:Y:S04]  /*7d1d0*/  @!UPT UIADD3 URZ, URZ, URZ, URZ ;  /* 0x0000003f3f3ff290 */ /* 0x000fe8000fffe03f */
[----:B------:R-:W-:Y:S04]  /*7d1e0*/  STL.64 [R1+0x6a0], R20 ;  /* 0x0006a01401007387 */ /* 0x000fe80000100a00 */
[----:B------:R0:W-:Y:S04]  /*7d1f0*/  STL.64 [R1+0x6a8], R22 ;  /* 0x0006a81601007387 */ /* 0x0001e80000100a00 */
[----:B0-----:R-:W3:Y:S04]  /*7d200*/  LDL.LU.64 R22, [R1+0x6e58] ;  /* 0x006e580001167983 */ /* 0x001ee80000300a00 */
[----:B------:R-:W2:Y:S04]  /*7d210*/  LDL.LU.64 R20, [R1+0x6e50] ;  /* 0x006e500001147983 */ /* 0x000ea80000300a00 */
[----:B------:R-:W2:Y:S01]  /*7d220*/  LDL.LU.64 R26, [R1+0x6e48] ;  /* 0x006e4800011a7983 */ /* 0x000ea20000300a00 */
[C---:B----4-:R-:W-:Y:S03]  /*7d230*/  HMMA.16816.F32 R56, R44.reuse, R58, R32 ;  /* 0x0000003a2c38723c */ /* 0x050fe60000001820 */
[----:B------:R-:W4:Y:S04]  /*7d240*/  LDL.LU.64 R24, [R1+0x6e40] ;  /* 0x006e400001187983 */ /* 0x000f280000300a00 */
        /* <DEDUP_REMOVED lines=9> */
[----:B------:R-:W3:Y:S01]  /*7d2e0*/  LDL.LU.64 R56, [R1+0x6e10] ;  /* 0x006e100001387983 */ /* 0x000ee20000300a00 */
[C---:B--2---:R-:W-:Y:S11]  /*7d2f0*/  HMMA.16816.F32 R52, R44.reuse, R58, R52 ;  /* 0x0000003a2c34723c */ /* 0x044ff60000001834 */
[----:B------:R-:W-:Y:S11]  /*7d300*/  @!UPT UIADD3 URZ, URZ, URZ, URZ ;  /* 0x0000003f3f3ff290 */ /* 0x000ff6000fffe03f */
[----:B------:R-:W-:Y:S01]  /*7d310*/  @!UPT UIADD3 URZ, URZ, URZ, URZ ;  /* 0x0000003f3f3ff290 */ /* 0x000fe2000fffe03f */
[----:B------:R-:W-:Y:S04]  /*7d320*/  STL.64 [R1+0x670], R52 ;  /* 0x0006703401007387 */ /* 0x000fe80000100a00 */
[----:B------:R0:W-:Y:S04]  /*7d330*/  STL.64 [R1+0x678], R54 ;  /* 0x0006783601007387 */ /* 0x0001e80000100a00 */
[----:B0-----:R-:W2:Y:S04]  /*7d340*/  LDL.LU.64 R54, [R1+0x6e08] ;  /* 0x006e080001367983 */ /* 0x001ea80000300a00 */
[----:B------:R-:W4:Y:S04]  /*7d350*/  LDL.LU.64 R52, [R1+0x6e00] ;  /* 0x006e000001347983 */ /* 0x000f280000300a00 */
[----:B------:R-:W-:Y:S04]  /*7d360*/  STL.64 [R1+0x6d10], R58 ;  /* 0x006d103a01007387 */ /* 0x000fe80000100a00 */
[----:B---3--:R0:W-:Y:S04]  /*7d370*/  STL.64 [R1+0x6d08], R56 ;  /* 0x006d083801007387 */ /* 0x0081e80000100a00 */
[----:B0-----:R-:W3:Y:S04]  /*7d380*/  LDL.LU R56, [R1+0x620] ;  /* 0x0006200001387983 */ /* 0x001ee80000300800 */
[----:B------:R-:W3:Y:S04]  /*7d390*/  LDL.LU R57, [R1+0x624] ;  /* 0x0006240001397983 */ /* 0x000ee80000300800 */
[----:B------:R-:W3:Y:S04]  /*7d3a0*/  LDL.LU R58, [R1+0x628] ;  /* 0x00062800013a7983 */ /* 0x000ee80000300800 */
[----:B------:R-:W3:Y:S01]  /*7d3b0*/  LDL.LU R59, [R1+0x62c] ;  /* 0x00062c00013b7983 */ /* 0x000ee20000300800 */
[C---:B--2---:R-:W-:Y:S11]  /*7d3c0*/  HMMA.16816.F32 R48, R44.reuse, R54, R48 ;  /* 0x000000362c30723c */ /* 0x044ff60000001830 */
[----:B------:R-:W-:Y:S11]  /*7d3d0*/  @!UPT UIADD3 URZ, URZ, URZ, URZ ;  /* 0x0000003f3f3ff290 */ /* 0x000ff6000fffe03f */
[----:B------:R-:W-:Y:S01]  /*7d3e0*/  @!UPT UIADD3 URZ, URZ, URZ, URZ ;  /* 0x0000003f3f3ff290 */ /* 0x000fe2000fffe03f */
[----:B------:R-:W-:Y:S04]  /*7d3f0*/  STL.64 [R1+0x660], R48 ;  /* 0x0006603001007387 */ /* 0x000fe80000100a00 */
[----:B------:R0:W-:Y:S04]  /*7d400*/  STL.64 [R1+0x668], R50 ;  /* 0x0006683201007387 */ /* 0x0001e80000100a00 */
[----:B0-----:R-:W2:Y:S04]  /*7d410*/  LDL.LU.64 R50, [R1+0x6df8] ;  /* 0x006df80001327983 */ /* 0x001ea80000300a00 */
[----:B------:R-:W3:Y:S04]  /*7d420*/  LDL.LU.64 R48, [R1+0x6df0] ;  /* 0x006df00001307983 */ /* 0x000ee80000300a00 */
[----:B------:R-:W-:Y:S04]  /*7d430*/  STL.64 [R1+0x6d00], R54 ;  /* 0x006d003601007387 */ /* 0x000fe80000100a00 */
[----:B----4-:R0:W-:Y:S04]  /*7d440*/  STL.64 [R1+0x6cf8], R52 ;  /* 0x006cf83401007387 */ /* 0x0101e80000100a00 */
[----:B0-----:R-:W4:Y:S04]  /*7d450*/  LDL.LU R52, [R1+0x630] ;  /* 0x0006300001347983 */ /* 0x001f280000300800 */
[----:B------:R-:W4:Y:S04]  /*7d460*/  LDL.LU R53, [R1+0x634] ;  /* 0x0006340001357983 */ /* 0x000f280000300800 */
[----:B------:R-:W4:Y:S04]  /*7d470*/  LDL.LU R54, [R1+0x638] ;  /* 0x0006380001367983 */ /* 0x000f280000300800 */
[----:B------:R-:W4:Y:S01]  /*7d480*/  LDL.LU R55, [R1+0x63c] ;  /* 0x00063c0001377983 */ /* 0x000f220000300800 */
        /* <DEDUP_REMOVED lines=13> */
[C---:B------:R-:W-:Y:S03]  /*7d560*/  HMMA.16816.F32 R4, R44.reuse, R22, R4 ;  /* 0x000000162c04723c */ /* 0x040fe60000001804 */
        /* <DEDUP_REMOVED lines=8> */
[----:B------:R0:W-:Y:S04]  /*7d5f0*/  STL.64 [R1+0x6cc8], R32 ;  /* 0x006cc82001007387 */ /* 0x0001e80000100a00 */
[----:B------:R-:W-:Y:S04]  /*7d600*/  STL.64 [R1+0x630], R36 ;  /* 0x0006302401007387 */ /* 0x000fe80000100a00 */
[----:B------:R-:W-:Y:S01]  /*7d610*/  STL.64 [R1+0x638], R38 ;  /* 0x0006382601007387 */ /* 0x000fe20000100a00 */
[C---:B0-----:R-:W-:Y:S03]  /*7d620*/  HMMA.16816.F32 R32, R44.reuse, R30, R56 ;  /* 0x0000001e2c20723c */ /* 0x041fe60000001838 */
[----:B------:R-:W-:Y:S04]  /*7d630*/  STL.64 [R1+0x6d20], R30 ;  /* 0x006d201e01007387 */ /* 0x000fe80000100a00 */
[----:B------:R0:W-:Y:S02]  /*7d640*/  STL.64 [R1+0x6d18], R28 ;  /* 0x006d181c01007387 */ /* 0x0001e40000100a00 */
[C---:B0-----:R-:W-:Y:S11]  /*7d650*/  HMMA.16816.F32 R28, R44.reuse, R26, R40 ;  /* 0x0000001a2c1c723c */ /* 0x041ff60000001828 */
[----:B------:R-:W-:Y:S03]  /*7d660*/  @!UPT UIADD3 URZ, URZ, URZ, URZ ;  /* 0x0000003f3f3ff290 */ /* 0x000fe6000fffe03f */
[----:B------:R-:W-:Y:S04]  /*7d670*/  STL.64 [R1+0x620], R32 ;  /* 0x0006202001007387 */ /* 0x000fe80000100a00 */
        /* <DEDUP_REMOVED lines=8> */
[----:B------:R0:W-:Y:S02]  /*7d700*/  STL.64 [R1+0x608], R6 ;  /* 0x0006080601007387 */ /* 0x0001e40000100a00 */
[----:B0-----:R-:W-:Y:S02]  /*7d710*/  HMMA.16816.F32 R4, R44, R18, R8 ;  /* 0x000000122c04723c */ /* 0x001fe40000001808 */
[----:B------:R-:W-:Y:S04]  /*7d720*/  STL.64 [R1+0x6db0], R18 ;  /* 0x006db01201007387 */ /* 0x000fe80000100a00 */
[----:B------:R-:W2:Y:S11]  /*7d730*/  LDL.LU R52, [R1+0x560] ;  /* 0x0005600001347983 */ /* 0x000eb60000300800 */
[----:B------:R-:W-:Y:S06]  /*7d740*/  @!UPT UIADD3 URZ, URZ, URZ, URZ ;  /* 0x0000003f3f3ff290 */ /* 0x000fec000fffe03f */
[----:B------:R0:W-:Y:S04]  /*7d750*/  STL.64 [R1+0x5f0], R4 ;  /* 0x0005f00401007387 */ /* 0x0001e80000100a00 */
[----:B------:R1:W-:Y:S04]  /*7d760*/  STL.64 [R1+0x5f8], R6 ;  /* 0x0005f80601007387 */ /* 0x0003e80000100a00 */
[----:B------:R-:W2:Y:S04]  /*7d770*/  LDL.LU R53, [R1+0x564] ;  /* 0x0005640001357983 */ /* 0x000ea80000300800 */
[----:B------:R-:W3:Y:S04]  /*7d780*/  LDL.LU R54, [R1+0x568] ;  /* 0x0005680001367983 */ /* 0x000ee80000300800 */
[----:B------:R-:W3:Y:S04]  /*7d790*/  LDL.LU R55, [R1+0x56c] ;  /* 0x00056c0001377983 */ /* 0x000ee80000300800 */
[----:B0-----:R-:W4:Y:S04]  /*7d7a0*/  LDL.LU R4, [R1+0x5d0] ;  /* 0x0005d00001047983 */ /* 0x001f280000300800 */
[----:B------:R-:W4:Y:S04]  /*7d7b0*/  LDL.LU R5, [R1+0x5d4] ;  /* 0x0005d40001057983 */ /* 0x000f280000300800 */
[----:B-1----:R-:W4:Y:S04]  /*7d7c0*/  LDL.LU R6, [R1+0x5d8] ;  /* 0x0005d80001067983 */ /* 0x002f280000300800 */
[----:B------:R-:W4:Y:S04]  /*7d7d0*/  LDL.LU R7, [R1+0x5dc] ;  /* 0x0005dc0001077983 */ /* 0x000f280000300800 */
[----:B------:R-:W4:Y:S04]  /*7d7e0*/  LDL.LU R8, [R1+0x5e0] ;  /* 0x0005e00001087983 */ /* 0x000f280000300800 */
[----:B------:R-:W4:Y:S04]  /*7d7f0*/  LDL.LU R9, [R1+0x5e4] ;  /* 0x0005e40001097983 */ /* 0x000f280000300800 */
[----:B------:R-:W4:Y:S04]  /*7d800*/  LDL.LU R10, [R1+0x5e8] ;  /* 0x0005e800010a7983 */ /* 0x000f280000300800 */
[----:B------:R-:W4:Y:S01]  /*7d810*/  LDL.LU R11, [R1+0x5ec] ;  /* 0x0005ec00010b7983 */ /* 0x000f220000300800 */
[----:B------:R-:W-:-:S02]  /*7d820*/  IMAD.MOV.U32 R27, RZ, RZ, R16 ;  /* 0x000000ffff1b7224 */ /* 0x000fc400078e0010 */
[----:B------:R-:W-:Y:S01]  /*7d830*/  IMAD.MOV.U32 R26, RZ, RZ, R17 ;  /* 0x000000ffff1a7224 */ /* 0x000fe200078e0011 */
[----:B---3--:R0:W-:Y:S04]  /*7d840*/  STL.64 [R1+0x6da8], R54 ;  /* 0x006da83601007387 */ /* 0x0081e80000100a00 */
[----:B--2---:R-:W-:Y:S04]  /*7d850*/  STL.64 [R1+0x6da0], R52 ;  /* 0x006da03401007387 */ /* 0x004fe80000100a00 */
[----:B------:R-:W2:Y:S04]  /*7d860*/  LDL.LU R28, [R1+0x580] ;  /* 0x00058000011c7983 */ /* 0x000ea80000300800 */
[----:B------:R-:W2:Y:S04]  /*7d870*/  LDL.LU R29, [R1+0x584] ;  /* 0x00058400011d7983 */ /* 0x000ea80000300800 */
[----:B------:R-:W2:Y:S04]  /*7d880*/  LDL.LU R30, [R1+0x588] ;  /* 0x00058800011e7983 */ /* 0x000ea80000300800 */
[----:B------:R-:W2:Y:S04]  /*7d890*/  LDL.LU R31, [R1+0x58c] ;  /* 0x00058c00011f7983 */ /* 0x000ea80000300800 */
[----:B------:R-:W3:Y:S04]  /*7d8a0*/  LDL.LU R40, [R1+0x350] ;  /* 0x0003500001287983 */ /* 0x000ee80000300800 */
[----:B------:R-:W3:Y:S01]  /*7d8b0*/  LDL.LU R41, [R1+0x354] ;  /* 0x0003540001297983 */ /* 0x000ee20000300800 */
[C---:B----4-:R-:W-:Y:S03]  /*7d8c0*/  HMMA.16816.F32 R8, R44.reuse, R14, R8 ;  /* 0x0000000e2c08723c */ /* 0x050fe60000001808 */
[----:B------:R-:W3:Y:S04]  /*7d8d0*/  LDL.LU R42, [R1+0x358] ;  /* 0x00035800012a7983 */ /* 0x000ee80000300800 */
[----:B------:R-:W3:Y:S04]  /*7d8e0*/  LDL.LU R43, [R1+0x35c] ;  /* 0x00035c00012b7983 */ /* 0x000ee80000300800 */
[----:B------:R-:W4:Y:S04]  /*7d8f0*/  LDL R61, [R1+0x1454] ;  /* 0x00145400013d7983 */ /* 0x000f280000100800 */
[----:B------:R-:W2:Y:S04]  /*7d900*/  LDL.LU R16, [R1+0x5c0] ;  /* 0x0005c00001107983 */ /* 0x000ea80000300800 */
[----:B------:R-:W2:Y:S04]  /*7d910*/  LDL.LU R17, [R1+0x5c4] ;  /* 0x0005c40001117983 */ /* 0x000ea80000300800 */
[----:B------:R-:W2:Y:S04]  /*7d920*/  LDL.LU R18, [R1+0x5c8] ;  /* 0x0005c80001127983 */ /* 0x000ea80000300800 */
[----:B------:R-:W2:Y:S04]  /*7d930*/  LDL.LU R19, [R1+0x5cc] ;  /* 0x0005cc0001137983 */ /* 0x000ea80000300800 */
[----:B0-----:R-:W2:Y:S04]  /*7d940*/  LDL.LU.64 R54, [R1+0x138] ;  /* 0x0001380001367983 */ /* 0x001ea80000300a00 */
[----:B------:R-:W2:Y:S04]  /*7d950*/  LDL.LU R20, [R1+0x590] ;  /* 0x0005900001147983 */ /* 0x000ea80000300800 */
[----:B------:R-:W2:Y:S04]  /*7d960*/  LDL.LU R21, [R1+0x594] ;  /* 0x0005940001157983 */ /* 0x000ea80000300800 */
[----:B------:R-:W2:Y:S04]  /*7d970*/  LDL.LU R22, [R1+0x598] ;  /* 0x0005980001167983 */ /* 0x000ea80000300800 */
[----:B------:R-:W2:Y:S04]  /*7d980*/  LDL.LU R23, [R1+0x59c] ;  /* 0x00059c0001177983 */ /* 0x000ea80000300800 */
[----:B------:R-:W2:Y:S04]  /*7d990*/  LDL.LU.64 R34, [R1+0xf8] ;  /* 0x0000f80001227983 */ /* 0x000ea80000300a00 */
[----:B------:R-:W2:Y:S04]  /*7d9a0*/  LDL.LU R36, [R1+0x570] ;  /* 0x0005700001247983 */ /* 0x000ea80000300800 */
[----:B------:R-:W2:Y:S04]  /*7d9b0*/  LDL.LU R37, [R1+0x574] ;  /* 0x0005740001257983 */ /* 0x000ea80000300800 */
[----:B------:R-:W2:Y:S04]  /*7d9c0*/  LDL.LU R38, [R1+0x578] ;  /* 0x0005780001267983 */ /* 0x000ea80000300800 */
[----:B------:R-:W2:Y:S04]  /*7d9d0*/  LDL.LU R39, [R1+0x57c] ;  /* 0x00057c0001277983 */ /* 0x000ea80000300800 */
[----:B------:R-:W2:Y:S04]  /*7d9e0*/  LDL.LU.64 R58, [R1+0xd8] ;  /* 0x0000d800013a7983 */ /* 0x000ea80000300a00 */
[----:B------:R-:W-:Y:S04]  /*7d9f0*/  STL.64 [R1+0x5e0], R8 ;  /* 0x0005e00801007387 */ /* 0x000fe80000100a00 */
[----:B------:R0:W-:Y:S04]  /*7da00*/  STL.64 [R1+0x5e8], R10 ;  /* 0x0005e80a01007387 */ /* 0x0001e80000100a00 */
[----:B0-----:R-:W2:Y:S04]  /*7da10*/  LDL.LU.64 R10, [R1+0x6dd8] ;  /* 0x006dd800010a7983 */ /* 0x001ea80000300a00 */
[----:B------:R-:W3:Y:S04]  /*7da20*/  LDL.LU.64 R8, [R1+0x6dd0] ;  /* 0x006dd00001087983 */ /* 0x000ee80000300a00 */
[----:B------:R0:W-:Y:S04]  /*7da30*/  STL.64 [R1+0x6cb8], R14 ;  /* 0x006cb80e01007387 */ /* 0x0001e80000100a00 */
[----:B------:R-:W-:Y:S04]  /*7da40*/  STL.64 [R1+0x6cb0], R12 ;  /* 0x006cb00c01007387 */ /* 0x000fe80000100a00 */
[----:B0-----:R-:W3:Y:S01]  /*7da50*/  LDL.LU.64 R14, [R1+0x118] ;  /* 0x00011800010e7983 */ /* 0x001ee20000300a00 */
[C---:B--2---:R-:W-:Y:S11]  /*7da60*/  HMMA.16816.F32 R4, R44.reuse, R10, R4 ;  /* 0x0000000a2c04723c */ /* 0x044ff60000001804 */
[----:B------:R-:W-:Y:S11]  /*7da70*/  @!UPT UIADD3 URZ, URZ, URZ, URZ ;  /* 0x0000003f3f3ff290 */ /* 0x000ff6000fffe03f */
[----:B------:R-:W-:Y:S01]  /*7da80*/  @!UPT UIADD3 URZ, URZ, URZ, URZ ;  /* 0x0000003f3f3ff290 */ /* 0x000fe2000fffe03f */
[----:B------:R-:W-:Y:S04]  /*7da90*/  STL.64 [R1+0x5d0], R4 ;  /* 0x0005d00401007387 */ /* 0x000fe80000100a00 */
[----:B------:R0:W-:Y:S04]  /*7daa0*/  STL.64 [R1+0x5d8], R6 ;  /* 0x0005d80601007387 */ /* 0x0001e80000100a00 */
[----:B0-----:R-:W2:Y:S04]  /*7dab0*/  LDL.LU.64 R6, [R1+0x6dc8] ;  /* 0x006dc80001067983 */ /* 0x001ea80000300a00 */
[----:B------:R-:W-:Y:S04]  /*7dac0*/  STL.64 [R1+0x6ca8], R10 ;  /* 0x006ca80a01007387 */ /* 0x000fe80000100a00 */
[----:B---3--:R0:W-:Y:S04]  /*7dad0*/  STL.64 [R1+0x6ca0], R8 ;  /* 0x006ca00801007387 */ /* 0x0081e80000100a00 */
[----:B0-----:R-:W3:Y:S04]  /*7dae0*/  LDL.LU R8, [R1+0x5a0] ;  /* 0x0005a00001087983 */ /* 0x001ee80000300800 */
[----:B------:R-:W3:Y:S04]  /*7daf0*/  LDL.LU R9, [R1+0x5a4] ;  /* 0x0005a40001097983 */ /* 0x000ee80000300800 */
[----:B------:R-:W3:Y:S04]  /*7db00*/  LDL.LU R10, [R1+0x5a8] ;  /* 0x0005a800010a7983 */ /* 0x000ee80000300800 */
[----:B------:R-:W3:Y:S01]  /*7db10*/  LDL.LU R11, [R1+0x5ac] ;  /* 0x0005ac00010b7983 */ /* 0x000ee20000300800 */
[----:B--2---:R-:W-:Y:S03]  /*7db20*/  HMMA.16816.F32 R44, R44, R6, R40 ;  /* 0x000000062c2c723c */ /* 0x004fe60000001828 */
[----:B------:R-:W2:Y:S04]  /*7db30*/  LDL.LU.64 R42, [R1+0x6dc0] ;  /* 0x006dc000012a7983 */ /* 0x000ea80000300a00 */
[----:B------:R-:W2:Y:S11]  /*7db40*/  LDL.LU.64 R40, [R1+0x6db8] ;  /* 0x006db80001287983 */ /* 0x000eb60000300a00 */
[----:B------:R-:W-:Y:S05]  /*7db50*/  @!UPT UIADD3 URZ, URZ, URZ, URZ ;  /* 0x0000003f3f3ff290 */ /* 0x000fea000fffe03f */
[----:B------:R-:W-:Y:S04]  /*7db60*/  STL.64 [R1+0x350], R44 ;  /* 0x0003502c01007387 */ /* 0x000fe80000100a00 */
[----:B------:R-:W-:Y:S04]  /*7db70*/  STL.64 [R1+0x358], R46 ;  /* 0x0003582e01007387 */ /* 0x000fe80000100a00 */
[----:B----4-:R-:W0:Y:S04]  /*7db80*/  LDSM.16.MT88.4 R44, [R61+0x10800] ;  /* 0x010800003d2c783b */ /* 0x010e280000004200 */
[----:B0-----:R-:W-:Y:S04]  /*7db90*/  STL.64 [R1+0x6c80], R46 ;  /* 0x006c802e01007387 */ /* 0x001fe80000100a00 */
[----:B------:R0:W-:Y:S04]  /*7dba0*/  STL.64 [R1+0x6c78], R44 ;  /* 0x006c782c01007387 */ /* 0x0001e80000100a00 */
[----:B0-----:R-:W4:Y:S04]  /*7dbb0*/  LDL.LU R44, [R1+0x5b0] ;  /* 0x0005b000012c7983 */ /* 0x001f280000300800 */
[----:B------:R-:W4:Y:S04]  /*7dbc0*/  LDL.LU R45, [R1+0x5b4] ;  /* 0x0005b400012d7983 */ /* 0x000f280000300800 */
[----:B------:R-:W4:Y:S04]  /*7dbd0*/  LDL.LU R46, [R1+0x5b8] ;  /* 0x0005b800012e7983 */ /* 0x000f280000300800 */
[----:B------:R-:W4:Y:S01]  /*7dbe0*/  LDL.LU R47, [R1+0x5bc] ;  /* 0x0005bc00012f7983 */ /* 0x000f220000300800 */
[----:B--2---:R-:W-:Y:S11]  /*7dbf0*/  HMMA.16816.F32 R16, R40, R54, R16 ;  /* 0x000000362810723c */ /* 0x004ff60000001810 */
[----:B------:R-:W-:Y:S11]  /*7dc00*/  @!UPT UIADD3 URZ, URZ, URZ, URZ ;  /* 0x0000003f3f3ff290 */ /* 0x000ff6000fffe03f */
[----:B------:R-:W-:Y:S01]  /*7dc10*/  @!UPT UIADD3 URZ, URZ, URZ, URZ ;  /* 0x0000003f3f3ff290 */ /* 0x000fe2000fffe03f */
[----:B------:R-:W-:Y:S04]  /*7dc20*/  STL.64 [R1+0x5c0], R16 ;  /* 0x0005c01001007387 */ /* 0x000fe80000100a00 */
[----:B------:R0:W-:Y:S04]  /*7dc30*/  STL.64 [R1+0x5c8], R18 ;  /* 0x0005c81201007387 */ /* 0x0001e80000100a00 */
[----:B0-----:R-:W2:Y:S01]  /*7dc40*/  LDL.LU.64 R18, [R1+0x6db0] ;  /* 0x006db00001127983 */ /* 0x001ea20000300a00 */
[----:B------:R-:W-:Y:S02]  /*7dc50*/  IMAD.MOV.U32 R16, RZ, RZ, R54 ;  /* 0x000000ffff107224 */ /* 0x000fe400078e0036 */
[----:B------:R-:W-:-:S02]  /*7dc60*/  IMAD.MOV.U32 R17, RZ, RZ, R55 ;  /* 0x000000ffff117224 */ /* 0x000fc400078e0037 */
[----:B------:R-:W3:Y:S04]  /*7dc70*/  LDL.LU.64 R54, [R1+0x6da8] ;  /* 0x006da80001367983 */ /* 0x000ee80000300a00 */
[----:B------:R-:W3:Y:S04]  /*7dc80*/  LDL.LU.64 R52, [R1+0x6da0] ;  /* 0x006da00001347983 */ /* 0x000ee80000300a00 */
[----:B--2---:R0:W-:Y:S04]  /*7dc90*/  STL.64 [R1+0x6d50], R18 ;  /* 0x006d501201007387 */ /* 0x0041e80000100a00 */
[----:B------:R-:W-:Y:S04]  /*7dca0*/  STL.64 [R1+0x6d48], R16 ;  /* 0x006d481001007387 */ /* 0x000fe80000100a00 */
[----:B0-----:R-:W4:Y:S01]  /*7dcb0*/  LDL.LU.64 R18, [R1+0x128] ;  /* 0x0001280001127983 */ /* 0x001f220000300a00 */
[----:B------:R-:W-:-:S02]  /*7dcc0*/  IMAD.MOV.U32 R50, RZ, RZ, R60 ;  /* 0x000000ffff327224 */ /* 0x000fc400078e003c */
[----:B------:R-:W-:Y:S02]  /*7dcd0*/  IMAD.MOV.U32 R51, RZ, RZ, R3 ;  /* 0x000000ffff337224 */ /* 0x000fe400078e0003 */
[----:B------:R-:W-:Y:S02]  /*7dce0*/  IMAD.MOV.U32 R4, RZ, RZ, R34 ;  /* 0x000000ffff047224 */ /* 0x000fe400078e0022 */
[----:B------:R-:W-:Y:S01]  /*7dcf0*/  IMAD.MOV.U32 R5, RZ, RZ, R35 ;  /* 0x000000ffff057224 */ /* 0x000fe200078e0023 */
[C---:B----4-:R-:W-:Y:S11]  /*7dd00*/  HMMA.16816.F32 R44, R40.reuse, R18, R44 ;  /* 0x00000012282c723c */ /* 0x050ff6000000182c */
[----:B------:R-:W-:Y:S11]  /*7dd10*/  @!UPT UIADD3 URZ, URZ, URZ, URZ ;  /* 0x0000003f3f3ff290 */ /* 0x000ff6000fffe03f */
[----:B------:R-:W-:Y:S01]  /*7dd20*/  @!UPT UIADD3 URZ, URZ, URZ, URZ ;  /* 0x0000003f3f3ff290 */ /* 0x000fe2000fffe03f */
[----:B------:R0:W-:Y:S02]  /*7dd30*/  STL.64 [R1+0x5b0], R44 ;  /* 0x0005b02c01007387 */ /* 0x0001e40000100a00 */
[----:B0-----:R-:W-:Y:S02]  /*7dd40*/  IMAD.MOV.U32 R45, RZ, RZ, R18 ;  /* 0x000000ffff2d7224 */ /* 0x001fe400078e0012 */
[----:B------:R-:W-:Y:S02]  /*7dd50*/  IMAD.MOV.U32 R44, RZ, RZ, R19 ;  /* 0x000000ffff2c7224 */ /* 0x000fe400078e0013 */
[----:B---3--:R-:W-:Y:S01]  /*7dd60*/  HMMA.16816.F32 R16, R40, R14, R8 ;  /* 0x0000000e2810723c */ /* 0x008fe20000001808 */
[----:B------:R-:W-:Y:S04]  /*7dd70*/  STL.64 [R1+0x5b8], R46 ;  /* 0x0005b82e01007387 */ /* 0x000fe80000100a00 */
[----:B------:R-:W-:Y:S02]  /*7dd80*/  STL.64 [R1+0x6d58], R44 ;  /* 0x006d582c01007387 */ /* 0x000fe40000100a00 */
[----:B------:R-:W-:-:S02]  /*7dd90*/  IMAD.MOV.U32 R9, RZ, RZ, R14 ;  /* 0x000000ffff097224 */ /* 0x000fc400078e000e */
[----:B------:R-:W-:Y:S02]  /*7dda0*/  IMAD.MOV.U32 R8, RZ, RZ, R15 ;  /* 0x000000ffff087224 */ /* 0x000fe400078e000f */
[C---:B------:R-:W-:Y:S11]  /*7ddb0*/  HMMA.16816.F32 R12, R40.reuse, R26, R20 ;  /* 0x0000001a280c723c */ /* 0x040ff60000001814 */
[----:B------:R-:W-:Y:S01]  /*7ddc0*/  @!UPT UIADD3 URZ, URZ, URZ, URZ ;  /* 0x0000003f3f3ff290 */ /* 0x000fe2000fffe03f */
[----:B------:R-:W-:Y:S04]  /*7ddd0*/  STL.64 [R1+0x5a0], R16 ;  /* 0x0005a01001007387 */ /* 0x000fe80000100a00 */
[----:B------:R-:W-:Y:S04]  /*7dde0*/  STL.64 [R1+0x5a8], R18 ;  /* 0x0005a81201007387 */ /* 0x000fe80000100a00 */
[----:B------:R0:W-:Y:S02]  /*7ddf0*/  STL.64 [R1+0x6d80], R8 ;  /* 0x006d800801007387 */ /* 0x0001e40000100a00 */
[C---:B0-----:R-:W-:Y:S02]  /*7de00*/  HMMA.16816.F32 R8, R40.reuse, R34, R28 ;  /* 0x000000222808723c */ /* 0x041fe4000000181c */
[----:B------:R-:W-:Y:S04]  /*7de10*/  STL.64 [R1+0x590], R12 ;  /* 0x0005900c01007387 */ /* 0x000fe80000100a00 */
[----:B------:R0:W-:Y:S02]  /*7de20*/  STL.64 [R1+0x598], R14 ;  /* 0x0005980e01007387 */ /* 0x0001e40000100a00 */
[C---:B0-----:R-:W-:Y:S11]  /*7de30*/  HMMA.16816.F32 R12, R40.reuse, R50, R36 ;  /* 0x00000032280c723c */ /* 0x041ff60000001824 */
[----:B------:R-:W-:Y:S04]  /*7de40*/  @!UPT UIADD3 URZ, URZ, URZ, URZ ;  /* 0x0000003f3f3ff290 */ /* 0x000fe8000fffe03f */
[----:B------:R-:W-:Y:S04]  /*7de50*/  STL.64 [R1+0x580], R8 ;  /* 0x0005800801007387 */ /* 0x000fe80000100a00 */
[----:B------:R0:W-:Y:S02]  /*7de60*/  STL.64 [R1+0x588], R10 ;  /* 0x0005880a01007387 */ /* 0x0001e40000100a00 */
[----:B0-----:R-:W-:Y:S02]  /*7de70*/  HMMA.16816.F32 R8, R40, R58, R52 ;  /* 0x0000003a2808723c */ /* 0x001fe40000001834 */
[----:B------:R-:W-:Y:S04]  /*7de80*/  STL.64 [R1+0x6c98], R6 ;  /* 0x006c980601007387 */ /* 0x000fe80000100a00 */
[----:B------:R0:W-:Y:S04]  /*7de90*/  STL.64 [R1+0x6c90], R4 ;  /* 0x006c900401007387 */ /* 0x0001e80000100a00 */
[----:B------:R-:W-:Y:S04]  /*7dea0*/  STL.64 [R1+0x570], R12 ;  /* 0x0005700c01007387 */ /* 0x000fe80000100a00 */
[----:B------:R-:W-:Y:S01]  /*7deb0*/  STL.64 [R1+0x578], R14 ;  /* 0x0005780e01007387 */ /* 0x000fe20000100a00 */
[----:B0-----:R-:W-:-:S02]  /*7dec0*/  IMAD.MOV.U32 R5, RZ, RZ, R58 ;  /* 0x000000ffff057224 */ /* 0x001fc400078e003a */
[----:B------:R-:W-:-:S06]  /*7ded0*/  IMAD.MOV.U32 R4, RZ, RZ, R59 ;  /* 0x000000ffff047224 */ /* 0x000fcc00078e003b */
[----:B------:R0:W-:Y:S04]  /*7dee0*/  STL.64 [R1+0x560], R8 ;  /* 0x0005600801007387 */ /* 0x0001e80000100a00 */
[----:B------:R1:W-:Y:S04]  /*7def0*/  STL.64 [R1+0x568], R10 ;  /* 0x0005680a01007387 */ /* 0x0003e80000100a00 */
[----:B------:R2:W-:Y:S04]  /*7df00*/  STL.64 [R1+0x6d98], R4 ;  /* 0x006d980401007387 */ /* 0x0005e80000100a00 */
[----:B------:R-:W3:Y:S04]  /*7df10*/  LDL.LU R44, [R1+0x520] ;  /* 0x00052000012c7983 */ /* 0x000ee80000300800 */
[----:B------:R-:W3:Y:S04]  /*7df20*/  LDL.LU R45, [R1+0x524] ;  /* 0x00052400012d7983 */ /* 0x000ee80000300800 */
[----:B------:R-:W4:Y:S04]  /*7df30*/  LDL.LU R46, [R1+0x528] ;  /* 0x00052800012e7983 */ /* 0x000f280000300800 */
[----:B------:R-:W4:Y:S04]  /*7df40*/  LDL.LU R47, [R1+0x52c] ;  /* 0x00052c00012f7983 */ /* 0x000f280000300800 */
[----:B0-----:R-:W3:Y:S04]  /*7df50*/  LDL.LU R8, [R1+0x540] ;  /* 0x0005400001087983 */ /* 0x001ee80000300800 */
[----:B------:R-:W3:Y:S04]  /*7df60*/  LDL.LU R9, [R1+0x544] ;  /* 0x0005440001097983 */ /* 0x000ee80000300800 */
[----:B-1----:R-:W3:Y:S04]  /*7df70*/  LDL.LU R10, [R1+0x548] ;  /* 0x00054800010a7983 */ /* 0x002ee80000300800 */
[----:B------:R-:W3:Y:S04]  /*7df80*/  LDL.LU R11, [R1+0x54c] ;  /* 0x00054c00010b7983 */ /* 0x000ee80000300800 */
[----:B--2---:R-:W2:Y:S04]  /*7df90*/  LDL.LU R4, [R1+0x550] ;  /* 0x0005500001047983 */ /* 0x004ea80000300800 */
[----:B------:R-:W2:Y:S04]  /*7dfa0*/  LDL.LU R5, [R1+0x554] ;  /* 0x0005540001057983 */ /* 0x000ea80000300800 */
[----:B------:R-:W2:Y:S04]  /*7dfb0*/  LDL.LU R6, [R1+0x558] ;  /* 0x0005580001067983 */ /* 0x000ea80000300800 */
[----:B------:R-:W2:Y:S04]  /*7dfc0*/  LDL.LU R7, [R1+0x55c] ;  /* 0x00055c0001077983 */ /* 0x000ea80000300800 */
[----:B---3--:R0:W-:Y:S04]  /*7dfd0*/  STL.64 [R1+0x6d90], R10 ;  /* 0x006d900a01007387 */ /* 0x0081e80000100a00 */
[----:B------:R-:W-:Y:S04]  /*7dfe0*/  STL.64 [R1+0x6d88], R8 ;  /* 0x006d880801007387 */ /* 0x000fe80000100a00 */
[----:B0-----:R-:W2:Y:S04]  /*7dff0*/  LDL.LU.64 R10, [R1+0xc8] ;  /* 0x0000c800010a7983 */ /* 0x001ea80000300a00 */
[----:B----4-:R0:W-:Y:S04]  /*7e000*/  STL.64 [R1+0x6d78], R46 ;  /* 0x006d782e01007387 */ /* 0x0101e80000100a00 */
[----:B------:R-:W-:Y:S04]  /*7e010*/  STL.64 [R1+0x6d70], R44 ;  /* 0x006d702c01007387 */ /* 0x000fe80000100a00 */
[----:B0-----:R-:W3:Y:S04]  /*7e020*/  LDL.LU.64 R46, [R1+0xb8] ;  /* 0x0000b800012e7983 */ /* 0x001ee80000300a00 */
[----:B------:R-:W4:Y:S04]  /*7e030*/  LDL.LU R12, [R1+0x530] ;  /* 0x00053000010c7983 */ /* 0x000f280000300800 */
[----:B------:R-:W4:Y:S04]  /*7e040*/  LDL.LU R13, [R1+0x534] ;  /* 0x00053400010d7983 */ /* 0x000f280000300800 */
[----:B------:R-:W4:Y:S04]  /*7e050*/  LDL.LU R14, [R1+0x538] ;  /* 0x00053800010e7983 */ /* 0x000f280000300800 */
[----:B------:R-:W4:Y:S04]  /*7e060*/  LDL.LU R15, [R1+0x53c] ;  /* 0x00053c00010f7983 */ /* 0x000f280000300800 */
[----:B------:R-:W3:Y:S04]  /*7e070*/  LDL.LU.64 R18, [R1+0x98] ;  /* 0x0000980001127983 */ /* 0x000ee80000300a00 */
[----:B------:R-:W3:Y:S04]  /*7e080*/  LDL.LU R20, [R1+0x510] ;  /* 0x0005100001147983 */ /* 0x000ee80000300800 */
[----:B------:R-:W3:Y:S04]  /*7e090*/  LDL.LU R21, [R1+0x514] ;  /* 0x0005140001157983 */ /* 0x000ee80000300800 */
[----:B------:R-:W3:Y:S04]  /*7e0a0*/  LDL.LU R22, [R1+0x518] ;  /* 0x0005180001167983 */ /* 0x000ee80000300800 */
[----:B------:R-:W3:Y:S04]  /*7e0b0*/  LDL.LU R23, [R1+0x51c] ;  /* 0x00051c0001177983 */ /* 0x000ee80000300800 */
[----:B------:R-:W3:Y:S04]  /*7e0c0*/  LDL.64 R26, [R1+0x88] ;  /* 0x00008800011a7983 */ /* 0x000ee80000100a00 */
[----:B------:R-:W3:Y:S04]  /*7e0d0*/  LDL.LU R28, [R1+0x500] ;  /* 0x00050000011c7983 */ /* 0x000ee80000300800 */
[----:B------:R-:W3:Y:S04]  /*7e0e0*/  LDL.LU R29, [R1+0x504] ;  /* 0x00050400011d7983 */ /* 0x000ee80000300800 */
[----:B------:R-:W3:Y:S04]  /*7e0f0*/  LDL.LU R30, [R1+0x508] ;  /* 0x00050800011e7983 */ /* 0x000ee80000300800 */
[----:B------:R-:W3:Y:S04]  /*7e100*/  LDL.LU R31, [R1+0x50c] ;  /* 0x00050c00011f7983 */ /* 0x000ee80000300800 */
[----:B------:R-:W3:Y:S04]  /*7e110*/  LDL.LU.64 R50, [R1+0x78] ;  /* 0x0000780001327983 */ /* 0x000ee80000300a00 */
        /* <DEDUP_REMOVED lines=8> */
[----:B------:R-:W3:Y:S01]  /*7e1a0*/  LDL.LU.64 R58, [R1+0x58] ;  /* 0x00005800013a7983 */ /* 0x000ee20000300a00 */
[----:B--2---:R-:W-:Y:S11]  /*7e1b0*/  HMMA.16816.F32 R4, R40, R10, R4 ;  /* 0x0000000a2804723c */ /* 0x004ff60000001804 */
[----:B------:R-:W-:Y:S11]  /*7e1c0*/  @!UPT UIADD3 URZ, URZ, URZ, URZ ;  /* 0x0000003f3f3ff290 */ /* 0x000ff6000fffe03f */
[----:B------:R-:W-:Y:S01]  /*7e1d0*/  @!UPT UIADD3 URZ, URZ, URZ, URZ ;  /* 0x0000003f3f3ff290 */ /* 0x000fe2000fffe03f */
[----:B------:R0:W-:Y:S04]  /*7e1e0*/  STL.64 [R1+0x550], R4 ;  /* 0x0005500401007387 */ /* 0x0001e80000100a00 */
[----:B------:R1:W-:Y:S04]  /*7e1f0*/  STL.64 [R1+0x558], R6 ;  /* 0x0005580601007387 */ /* 0x0003e80000100a00 */
[----:B0-----:R-:W2:Y:S01]  /*7e200*/  LDL.LU.64 R4, [R1+0x6d98] ;  /* 0x006d980001047983 */ /* 0x001ea20000300a00 */
[----:B-1----:R-:W-:Y:S02]  /*7e210*/  IMAD.MOV.U32 R7, RZ, RZ, R10 ;  /* 0x000000ffff077224 */ /* 0x002fe400078e000a */
[----:B------:R-:W-:-:S02]  /*7e220*/  IMAD.MOV.U32 R6, RZ, RZ, R11 ;  /* 0x000000ffff067224 */ /* 0x000fc400078e000b */
[----:B------:R-:W3:Y:S04]  /*7e230*/  LDL.LU.64 R10, [R1+0x6d90] ;  /* 0x006d9000010a7983 */ /* 0x000ee80000300a00 */
[----:B------:R-:W3:Y:S04]  /*7e240*/  LDL.LU.64 R8, [R1+0x6d88] ;  /* 0x006d880001087983 */ /* 0x000ee80000300a00 */
[----:B------:R0:W-:Y:S04]  /*7e250*/  STL.64 [R1+0x6d68], R6 ;  /* 0x006d680601007387 */ /* 0x0001e80000100a00 */
[----:B--2---:R-:W-:Y:S04]  /*7e260*/  STL.64 [R1+0x6d60], R4 ;  /* 0x006d600401007387 */ /* 0x004fe80000100a00 */
[----:B0-----:R-:W4:Y:S01]  /*7e270*/  LDL.LU.64 R6, [R1+0xa8] ;  /* 0x0000a80001067983 */ /* 0x001f220000300a00 */
[----:B---3--:R-:W-:Y:S11]  /*7e280*/  HMMA.16816.F32 R8, R40, R46, R8 ;  /* 0x0000002e2808723c */ /* 0x008ff60000001808 */
        /* <DEDUP_REMOVED lines=8> */
[----:B------:R-:W3:Y:S01]  /*7e310*/  LDL.LU.64 R44, [R1+0x6d70] ;  /* 0x006d7000012c7983 */ /* 0x000ee20000300a00 */
[----:B------:R-:W-:Y:S02]  /*7e320*/  IMAD.MOV.U32 R38, RZ, RZ, R2 ;  /* 0x000000ffff267224 */ /* 0x000fe400078e0002 */
[----:B------:R-:W-:Y:S02]  /*7e330*/  IMAD.MOV.U32 R60, RZ, RZ, R18 ;  /* 0x000000ffff3c7224 */ /* 0x000fe400078e0012 */
[----:B------:R-:W-:Y:S02]  /*7e340*/  IMAD.MOV.U32 R2, RZ, RZ, R19 ;  /* 0x000000ffff027224 */ /* 0x000fe400078e0013 */
        /* <DEDUP_REMOVED lines=10> */
[C---:B---3--:R-:W-:Y:S01]  /*7e3f0*/  HMMA.16816.F32 R4, R40.reuse, R18, R44 ;  /* 0x000000122804723c */ /* 0x048fe2000000182c */
[----:B------:R-:W-:Y:S11]  /*7e400*/  STL.64 [R1+0x538], R14 ;  /* 0x0005380e01007387 */ /* 0x000ff60000100a00 */
[----:B------:R-:W-:Y:S11]  /*7e410*/  @!UPT UIADD3 URZ, URZ, URZ, URZ ;  /* 0x0000003f3f3ff290 */ /* 0x000ff6000fffe03f */
[----:B------:R-:W-:Y:S04]  /*7e420*/  STL.64 [R1+0x520], R4 ;  /* 0x0005200401007387 */ /* 0x000fe80000100a00 */
[----:B------:R0:W-:Y:S02]  /*7e430*/  STL.64 [R1+0x528], R6 ;  /* 0x0005280601007387 */ /* 0x0001e40000100a00 */
[C---:B0-----:R-:W-:Y:S02]  /*7e440*/  HMMA.16816.F32 R4, R40.reuse, R26, R20 ;  /* 0x0000001a2804723c */ /* 0x041fe40000001814 */
[----:B------:R-:W-:Y:S04]  /*7e450*/  STL [R1+0x6bf8], R60 ;  /* 0x006bf83c01007387 */ /* 0x000fe80000100800 */
[----:B------:R-:W-:Y:S04]  /*7e460*/  STL [R1+0x6bf4], R2 ;  /* 0x006bf40201007387 */ /* 0x000fe80000100800 */
[----:B------:R-:W-:Y:S01]  /*7e470*/  STL [R1+0x6bfc], R3 ;  /* 0x006bfc0301007387 */ /* 0x000fe20000100800 */
[C---:B------:R-:W-:Y:S11]  /*7e480*/  HMMA.16816.F32 R20, R40.reuse, R38, R32 ;  /* 0x000000262814723c */ /* 0x040ff60000001820 */
[----:B------:R-:W-:Y:S01]  /*7e490*/  @!UPT UIADD3 URZ, URZ, URZ, URZ ;  /* 0x0000003f3f3ff290 */ /* 0x000fe2000fffe03f */
[----:B------:R-:W-:Y:S04]  /*7e4a0*/  STL.64 [R1+0x510], R4 ;  /* 0x0005100401007387 */ /* 0x000fe80000100a00 */
[----:B------:R0:W-:Y:S01]  /*7e4b0*/  STL.64 [R1+0x518], R6 ;  /* 0x0005180601007387 */ /* 0x0001e20000100a00 */
[C---:B------:R-:W-:Y:S08]  /*7e4c0*/  HMMA.16816.F32 R16, R40.reuse, R58, R52 ;  /* 0x0000003a2810723c */ /* 0x040ff00000001834 */
[----:B0-----:R-:W-:Y:S11]  /*7e4d0*/  HMMA.16816.F32 R4, R40, R50, R28 ;  /* 0x000000322804723c */ /* 0x001ff6000000181c */
[----:B------:R-:W-:Y:S11]  /*7e4e0*/  @!UPT UIADD3 URZ, URZ, URZ, URZ ;  /* 0x0000003f3f3ff290 */ /* 0x000ff6000fffe03f */
[----:B------:R-:W-:Y:S01]  /*7e4f0*/  @!UPT UIADD3 URZ, URZ, URZ, URZ ;  /* 0x0000003f3f3ff290 */ /* 0x000fe2000fffe03f */
[----:B------:R0:W-:Y:S04]  /*7e500*/  STL.64 [R1+0x500], R4 ;  /* 0x0005000401007387 */ /* 0x0001e80000100a00 */
[----:B------:R1:W-:Y:S04]  /*7e510*/  STL.64 [R1+0x508], R6 ;  /* 0x0005080601007387 */ /* 0x0003e80000100a00 */
[----:B0-----:R-:W3:Y:S04]  /*7e520*/  LDL.LU R4, [R1+0x4d0] ;  /* 0x0004d00001047983 */ /* 0x001ee80000300800 */
[----:B------:R-:W3:Y:S04]  /*7e530*/  LDL.LU R5, [R1+0x4d4] ;  /* 0x0004d40001057983 */ /* 0x000ee80000300800 */
[----:B-1----:R-:W3:Y:S04]  /*7e540*/  LDL.LU R6, [R1+0x4d8] ;  /* 0x0004d80001067983 */ /* 0x002ee80000300800 */
[----:B------:R-:W3:Y:S04]  /*7e550*/  LDL.LU R7, [R1+0x4dc] ;  /* 0x0004dc0001077983 */ /* 0x000ee80000300800 */
[----:B------:R-:W3:Y:S04]  /*7e560*/  LDL.LU.64 R50, [R1+0x48] ;  /* 0x0000480001327983 */ /* 0x000ee80000300a00 */
[----:B------:R-:W-:Y:S04]  /*7e570*/  STL [R1+0x6c04], R0 ;  /* 0x006c040001007387 */ /* 0x000fe80000100800 */
[----:B------:R-:W-:Y:S04]  /*7e580*/  STL [R1+0x6c00], R61 ;  /* 0x006c003d01007387 */ /* 0x000fe80000100800 */
[----:B------:R0:W-:Y:S04]  /*7e590*/  STL.64 [R1+0x4f0], R20 ;  /* 0x0004f01401007387 */ /* 0x0001e80000100a00 */
[----:B------:R1:W-:Y:S04]  /*7e5a0*/  STL.64 [R1+0x4f8], R22 ;  /* 0x0004f81601007387 */ /* 0x0003e80000100a00 */
[----:B------:R-:W-:Y:S04]  /*7e5b0*/  STL.64 [R1+0x4e0], R16 ;  /* 0x0004e01001007387 */ /* 0x000fe80000100a00 */
[----:B------:R4:W-:Y:S04]  /*7e5c0*/  STL.64 [R1+0x4e8], R18 ;  /* 0x0004e81201007387 */ /* 0x0009e80000100a00 */
        /* <DEDUP_REMOVED lines=9> */
[----:B0-----:R-:W2:Y:S04]  /*7e660*/  LDL.LU R20, [R1+0x4a0] ;  /* 0x0004a00001147983 */ /* 0x001ea80000300800 */
[----:B------:R-:W2:Y:S04]  /*7e670*/  LDL.LU R21, [R1+0x4a4] ;  /* 0x0004a40001157983 */ /* 0x000ea80000300800 */
[----:B-1----:R-:W2:Y:S04]  /*7e680*/  LDL.LU R22, [R1+0x4a8] ;  /* 0x0004a80001167983 */ /* 0x002ea80000300800 */
[----:B------:R-:W2:Y:S04]  /*7e690*/  LDL.LU R23, [R1+0x4ac] ;  /* 0x0004ac0001177983 */ /* 0x000ea80000300800 */
[----:B------:R-:W2:Y:S04]  /*7e6a0*/  LDL.LU R44, [R1+0x4b0] ;  /* 0x0004b000012c7983 */ /* 0x000ea80000300800 */
[----:B------:R-:W2:Y:S04]  /*7e6b0*/  LDL.LU R45, [R1+0x4b4] ;  /* 0x0004b400012d7983 */ /* 0x000ea80000300800 */
[----:B------:R-:W2:Y:S04]  /*7e6c0*/  LDL.LU R46, [R1+0x4b8] ;  /* 0x0004b800012e7983 */ /* 0x000ea80000300800 */
[----:B------:R-:W2:Y:S04]  /*7e6d0*/  LDL.LU R47, [R1+0x4bc] ;  /* 0x0004bc00012f7983 */ /* 0x000ea80000300800 */
[----:B----4-:R-:W4:Y:S04]  /*7e6e0*/  LDL.LU.64 R18, [R1+0x28] ;  /* 0x0000280001127983 */ /* 0x010f280000300a00 */
[----:B------:R-:W4:Y:S01]  /*7e6f0*/  LDL.LU.64 R26, [R1+0x18] ;  /* 0x00001800011a7983 */ /* 0x000f220000300a00 */
[----:B------:R-:W-:-:S03]  /*7e700*/  IMAD.MOV.U32 R60, RZ, RZ, R58 ;  /* 0x000000ffff3c7224 */ /* 0x000fc600078e003a */
[----:B------:R-:W4:Y:S01]  /*7e710*/  LDL.LU R28, [R1+0x490] ;  /* 0x00049000011c7983 */ /* 0x000f220000300800 */
[----:B------:R-:W-:-:S03]  /*7e720*/  IMAD.MOV.U32 R2, RZ, RZ, R59 ;  /* 0x000000ffff027224 */ /* 0x000fc600078e003b */
[----:B------:R-:W4:Y:S04]  /*7e730*/  LDL.LU R29, [R1+0x494] ;  /* 0x00049400011d7983 */ /* 0x000f280000300800 */
[----:B------:R-:W4:Y:S04]  /*7e740*/  LDL.LU R30, [R1+0x498] ;  /* 0x00049800011e7983 */ /* 0x000f280000300800 */
[----:B------:R-:W4:Y:S04]  /*7e750*/  LDL.LU R31, [R1+0x49c] ;  /* 0x00049c00011f7983 */ /* 0x000f280000300800 */
[----:B------:R-:W4:Y:S04]  /*7e760*/  LDL.LU.64 R58, [R1+0x8] ;  /* 0x00000800013a7983 */ /* 0x000f280000300a00 */
[----:B------:R-:W-:Y:S04]  /*7e770*/  STL [R1+0x6c0c], R60 ;  /* 0x006c0c3c01007387 */ /* 0x000fe80000100800 */
[----:B------:R-:W-:Y:S01]  /*7e780*/  STL [R1+0x6c08], R2 ;  /* 0x006c080201007387 */ /* 0x000fe20000100800 */
[----:B---3--:R-:W-:Y:S01]  /*7e790*/  HMMA.16816.F32 R4, R40, R50, R4 ;  /* 0x000000322804723c */ /* 0x008fe20000001804 */
[----:B------:R-:W-:-:S02]  /*7e7a0*/  IMAD.MOV.U32 R3, RZ, RZ, R51 ;  /* 0x000000ffff037224 */ /* 0x000fc400078e0033 */
[----:B------:R-:W-:Y:S11]  /*7e7b0*/  IMAD.MOV.U32 R61, RZ, RZ, R50 ;  /* 0x000000ffff3d7224 */ /* 0x000ff600078e0032 */
[----:B------:R-:W-:Y:S09]  /*7e7c0*/  @!UPT UIADD3 URZ, URZ, URZ, URZ ;  /* 0x0000003f3f3ff290 */ /* 0x000ff2000fffe03f */
[----:B------:R-:W-:Y:S04]  /*7e7d0*/  STL.64 [R1+0x4d0], R4 ;  /* 0x0004d00401007387 */ /* 0x000fe80000100a00 */
[----:B------:R0:W-:Y:S04]  /*7e7e0*/  STL.64 [R1+0x4d8], R6 ;  /* 0x0004d80601007387 */ /* 0x0001e80000100a00 */
[----:B0-----:R-:W3:Y:S04]  /*7e7f0*/  LDL.LU.64 R6, [R1+0x6d68] ;  /* 0x006d680001067983 */ /* 0x001ee80000300a00 */
[----:B------:R-:W3:Y:S01]  /*7e800*/  LDL.LU.64 R4, [R1+0x6d60] ;  /* 0x006d600001047983 */ /* 0x000ee20000300a00 */
[----:B--2---:R-:W-:Y:S03]  /*7e810*/  HMMA.16816.F32 R32, R40, R38, R32 ;  /* 0x000000262820723c */ /* 0x004fe60000001820 */
[----:B------:R-:W2:Y:S04]  /*7e820*/  LDL.LU R48, [R1+0x470] ;  /* 0x0004700001307983 */ /* 0x000ea80000300800 */
[----:B------:R-:W2:Y:S04]  /*7e830*/  LDL.LU R49, [R1+0x474] ;  /* 0x0004740001317983 */ /* 0x000ea80000300800 */
[----:B------:R-:W2:Y:S04]  /*7e840*/  LDL.LU R50, [R1+0x478] ;  /* 0x0004780001327983 */ /* 0x000ea80000300800 */
[----:B------:R-:W2:Y:S04]  /*7e850*/  LDL.LU R51, [R1+0x47c] ;  /* 0x00047c0001337983 */ /* 0x000ea80000300800 */
[----:B------:R-:W-:Y:S04]  /*7e860*/  STL [R1+0x6c14], R3 ;  /* 0x006c140301007387 */ /* 0x000fe80000100800 */
[----:B------:R-:W-:Y:S01]  /*7e870*/  STL [R1+0x6c10], R61 ;  /* 0x006c103d01007387 */ /* 0x000fe20000100800 */
[----:B------:R-:W-:-:S03]  /*7e880*/  IMAD.MOV.U32 R2, RZ, RZ, R38 ;  /* 0x000000ffff027224 */ /* 0x000fc600078e0026 */
[----:B------:R0:W-:Y:S01]  /*7e890*/  STL.64 [R1+0x4c0], R32 ;  /* 0x0004c02001007387 */ /* 0x0001e20000100a00 */
[----:B------:R-:W-:-:S03]  /*7e8a0*/  IMAD.MOV.U32 R0, RZ, RZ, R39 ;  /* 0x000000ffff007224 */ /* 0x000fc600078e0027 */
[----:B------:R1:W-:Y:S04]  /*7e8b0*/  STL.64 [R1+0x4c8], R34 ;  /* 0x0004c82201007387 */ /* 0x0003e80000100a00 */
[----:B------:R-:W2:Y:S04]  /*7e8c0*/  LDL.LU R36, [R1+0x460] ;  /* 0x0004600001247983 */ /* 0x000ea80000300800 */
[----:B------:R-:W2:Y:S04]  /*7e8d0*/  LDL.LU R37, [R1+0x464] ;  /* 0x0004640001257983 */ /* 0x000ea80000300800 */
[----:B------:R-:W2:Y:S04]  /*7e8e0*/  LDL.LU R38, [R1+0x468] ;  /* 0x0004680001267983 */ /* 0x000ea80000300800 */
[----:B------:R-:W2:Y:S04]  /*7e8f0*/  LDL.LU R39, [R1+0x46c] ;  /* 0x00046c0001277983 */ /* 0x000ea80000300800 */
[----:B0-----:R-:W2:Y:S01]  /*7e900*/  LDL.LU R32, [R1+0x450] ;  /* 0x0004500001207983 */ /* 0x001ea20000300800 */
[C---:B----4-:R-:W-:Y:S03]  /*7e910*/  HMMA.16816.F32 R44, R40.reuse, R18, R44 ;  /* 0x00000012282c723c */ /* 0x050fe6000000182c */
[----:B------:R-:W4:Y:S04]  /*7e920*/  LDL.LU R33, [R1+0x454] ;  /* 0x0004540001217983 */ /* 0x000f280000300800 */
[----:B-1----:R-:W4:Y:S01]  /*7e930*/  LDL.LU R34, [R1+0x458] ;  /* 0x0004580001227983 */ /* 0x002f220000300800 */
[----:B------:R-:W-:Y:S03]  /*7e940*/  HMMA.16816.F32 R20, R40, R26, R20 ;  /* 0x0000001a2814723c */ /* 0x000fe60000001814 */
[----:B------:R-:W4:Y:S01]  /*7e950*/  LDL.LU R35, [R1+0x45c] ;  /* 0x00045c0001237983 */ /* 0x000f220000300800 */
[----:B------:R-:W-:-:S03]  /*7e960*/  IMAD.MOV.U32 R61, RZ, RZ, R18 ;  /* 0x000000ffff3d7224 */ /* 0x000fc600078e0012 */
[----:B------:R-:W-:Y:S01]  /*7e970*/  STL [R1+0x6c1c], R0 ;  /* 0x006c1c0001007387 */ /* 0x000fe20000100800 */
[----:B------:R-:W-:Y:S03]  /*7e980*/  HMMA.16816.F32 R28, R40, R58, R28 ;  /* 0x0000003a281c723c */ /* 0x000fe6000000181c */
[----:B------:R-:W-:Y:S01]  /*7e990*/  STL [R1+0x6c18], R2 ;  /* 0x006c180201007387 */ /* 0x000fe20000100800 */
[----:B------:R-:W-:-:S03]  /*7e9a0*/  IMAD.MOV.U32 R60, RZ, RZ, R19 ;  /* 0x000000ffff3c7224 */ /* 0x000fc600078e0013 */
[----:B------:R0:W-:Y:S04]  /*7e9b0*/  STL.64 [R1+0x4b0], R44 ;  /* 0x0004b02c01007387 */ /* 0x0001e80000100a00 */
[----:B------:R-:W-:Y:S01]  /*7e9c0*/  STL.64 [R1+0x4b8], R46 ;  /* 0x0004b82e01007387 */ /* 0x000fe20000100a00 */
[----:B------:R-:W-:-:S03]  /*7e9d0*/  IMAD.MOV.U32 R3, RZ, RZ, R27 ;  /* 0x000000ffff037224 */ /* 0x000fc600078e001b */
[----:B0-----:R-:W2:Y:S04]  /*7e9e0*/  LDL.LU.64 R44, [R1+0x6d58] ;  /* 0x006d5800012c7983 */ /* 0x001ea80000300a00 */
[----:B------:R-:W2:Y:S04]  /*7e9f0*/  LDL.LU.64 R18, [R1+0x6d50] ;  /* 0x006d500001127983 */ /* 0x000ea80000300a00 */
[----:B------:R-:W2:Y:S04]  /*7ea00*/  LDL.LU.64 R16, [R1+0x6d48] ;  /* 0x006d480001107983 */ /* 0x000ea80000300a00 */
[----:B------:R0:W-:Y:S01]  /*7ea10*/  STL [R1+0x6c20], R61 ;  /* 0x006c203d01007387 */ /* 0x0001e20000100800 */
[----:B------:R-:W-:-:S03]  /*7ea20*/  IMAD.MOV.U32 R2, RZ, RZ, R26 ;  /* 0x000000ffff027224 */ /* 0x000fc600078e001a */
[----:B------:R-:W-:Y:S04]  /*7ea30*/  STL.64 [R1+0x4a0], R20 ;  /* 0x0004a01401007387 */ /* 0x000fe80000100a00 */
[----:B------:R1:W-:Y:S01]  /*7ea40*/  STL.64 [R1+0x4a8], R22 ;  /* 0x0004a81601007387 */ /* 0x0003e20000100a00 */
[----:B------:R-:W-:Y:S02]  /*7ea50*/  IMAD.MOV.U32 R0, RZ, RZ, R59 ;  /* 0x000000ffff007224 */ /* 0x000fe400078e003b */
[----:B0-----:R-:W-:Y:S01]  /*7ea60*/  IMAD.MOV.U32 R61, RZ, RZ, R58 ;  /* 0x000000ffff3d7224 */ /* 0x001fe200078e003a */
[----:B-1----:R-:W2:Y:S04]  /*7ea70*/  LDL.LU.64 R22, [R1+0x6d40] ;  /* 0x006d400001167983 */ /* 0x002ea80000300a00 */
        /* <DEDUP_REMOVED lines=53> */
[----:B0-----:R-:W3:Y:S04]  /*7edd0*/  LDL.LU.64 R34, [R1+0x6cd0] ;  /* 0x006cd00001227983 */ /* 0x001ee80000300a00 */
[----:B------:R-:W2:Y:S04]  /*7ede0*/  LDL.LU.64 R32, [R1+0x6cc8] ;  /* 0x006cc80001207983 */ /* 0x000ea80000300a00 */
[----:B------:R-:W-:Y:S04]  /*7edf0*/  STL.64 [R1+0x6ae0], R38 ;  /* 0x006ae02601007387 */ /* 0x000fe80000100a00 */
[----:B----4-:R3:W-:Y:S02]  /*7ee00*/  STL.64 [R1+0x6ad8], R36 ;  /* 0x006ad82401007387 */ /* 0x0107e40000100a00 */
[C---:B---3--:R-:W-:Y:S02]  /*7ee10*/  HMMA.16816.F32 R36, R40.reuse, R34, R48 ;  /* 0x000000222824723c */ /* 0x048fe40000001830 */
[----:B------:R-:W-:Y:S04]  /*7ee20*/  STL.64 [R1+0x6ac8], R34 ;  /* 0x006ac82201007387 */ /* 0x000fe80000100a00 */
[----:B--2---:R0:W-:Y:S02]  /*7ee30*/  STL.64 [R1+0x6ac0], R32 ;  /* 0x006ac02001007387 */ /* 0x0041e40000100a00 */
[C---:B0-----:R-:W-:Y:S11]  /*7ee40*/  HMMA.16816.F32 R32, R40.reuse, R30, R52 ;  /* 0x0000001e2820723c */ /* 0x041ff60000001834 */
[----:B------:R-:W-:Y:S04]  /*7ee50*/  @!UPT UIADD3 URZ, URZ, URZ, URZ ;  /* 0x0000003f3f3ff290 */ /* 0x000fe8000fffe03f */
[----:B------:R-:W-:Y:S04]  /*7ee60*/  STL.64 [R1+0x440], R36 ;  /* 0x0004402401007387 */ /* 0x000fe80000100a00 */
[----:B------:R-:W-:Y:S04]  /*7ee70*/  STL.64 [R1+0x448], R38 ;  /* 0x0004482601007387 */ /* 0x000fe80000100a00 */
[----:B------:R-:W-:Y:S04]  /*7ee80*/  STL.64 [R1+0x6ab8], R30 ;  /* 0x006ab81e01007387 */ /* 0x000fe80000100a00 */
[----:B------:R0:W-:Y:S02]  /*7ee90*/  STL.64 [R1+0x6ab0], R28 ;  /* 0x006ab01c01007387 */ /* 0x0001e40000100a00 */
[----:B0-----:R-:W-:Y:S02]  /*7eea0*/  HMMA.16816.F32 R28, R40, R26, R56 ;  /* 0x0000001a281c723c */ /* 0x001fe40000001838 */
[----:B------:R-:W-:Y:S04]  /*7eeb0*/  STL.64 [R1+0x430], R32 ;  /* 0x0004302001007387 */ /* 0x000fe80000100a00 */
[----:B------:R0:W-:Y:S01]  /*7eec0*/  STL.64 [R1+0x438], R34 ;  /* 0x0004382201007387 */ /* 0x0001e20000100a00 */
[----:B------:R-:W-:-:S02]  /*7eed0*/  IMAD.MOV.U32 R58, RZ, RZ, R13 ;  /* 0x000000ffff3a7224 */ /* 0x000fc400078e000d */
[----:B------:R-:W-:Y:S11]  /*7eee0*/  IMAD.MOV.U32 R59, RZ, RZ, R12 ;  /* 0x000000ffff3b7224 */ /* 0x000ff600078e000c */
[----:B------:R-:W-:Y:S03]  /*7eef0*/  @!UPT UIADD3 URZ, URZ, URZ, URZ ;  /* 0x0000003f3f3ff290 */ /* 0x000fe6000fffe03f */
[----:B------:R1:W-:Y:S04]  /*7ef00*/  STL.64 [R1+0x420], R28 ;  /* 0x0004201c01007387 */ /* 0x0003e80000100a00 */
[----:B------:R2:W-:Y:S04]  /*7ef10*/  STL.64 [R1+0x428], R30 ;  /* 0x0004281e01007387 */ /* 0x0005e80000100a00 */
[----:B------:R-:W3:Y:S04]  /*7ef20*/  LDL.LU R12, [R1+0x410] ;  /* 0x00041000010c7983 */ /* 0x000ee80000300800 */
[----:B------:R-:W3:Y:S04]  /*7ef30*/  LDL.LU R13, [R1+0x414] ;  /* 0x00041400010d7983 */ /* 0x000ee80000300800 */
[----:B------:R-:W3:Y:S04]  /*7ef40*/  LDL.LU R14, [R1+0x418] ;  /* 0x00041800010e7983 */ /* 0x000ee80000300800 */
        /* <DEDUP_REMOVED lines=8> */
[----:B--2---:R-:W-:Y:S04]  /*7efd0*/  STL.64 [R1+0x6c38], R54 ;  /* 0x006c383601007387 */ /* 0x004fe80000100a00 */
[----:B----4-:R-:W-:Y:S04]  /*7efe0*/  STL.64 [R1+0x6c30], R52 ;  /* 0x006c303401007387 */ /* 0x010fe80000100a00 */
[----:B------:R-:W-:Y:S04]  /*7eff0*/  STL.64 [R1+0x6c40], R50 ;  /* 0x006c403201007387 */ /* 0x000fe80000100a00 */
[----:B------:R-:W2:Y:S04]  /*7f000*/  LDL.LU R36, [R1+0x2b0] ;  /* 0x0002b00001247983 */ /* 0x000ea80000300800 */
[----:B------:R-:W2:Y:S04]  /*7f010*/  LDL.LU R37, [R1+0x2b4] ;  /* 0x0002b40001257983 */ /* 0x000ea80000300800 */
[----:B------:R-:W4:Y:S04]  /*7f020*/  LDL.LU R38, [R1+0x2b8] ;  /* 0x0002b80001267983 */ /* 0x000f280000300800 */
[----:B------:R-:W4:Y:S01]  /*7f030*/  LDL.LU R39, [R1+0x2bc] ;  /* 0x0002bc0001277983 */ /* 0x000f220000300800 */
[----:B0-----:R-:W-:-:S02]  /*7f040*/  IMAD.MOV.U32 R34, RZ, RZ, R7 ;  /* 0x000000ffff227224 */ /* 0x001fc400078e0007 */
[----:B------:R-:W-:Y:S01]  /*7f050*/  IMAD.MOV.U32 R35, RZ, RZ, R6 ;  /* 0x000000ffff237224 */ /* 0x000fe200078e0006 */
[----:B----4-:R-:W-:Y:S04]  /*7f060*/  STL.64 [R1+0x6c50], R38 ;  /* 0x006c502601007387 */ /* 0x010fe80000100a00 */
[----:B--2---:R-:W-:Y:S04]  /*7f070*/  STL.64 [R1+0x6c48], R36 ;  /* 0x006c482401007387 */ /* 0x004fe80000100a00 */
[----:B------:R-:W-:Y:S04]  /*7f080*/  STL.64 [R1+0x6c58], R34 ;  /* 0x006c582201007387 */ /* 0x000fe80000100a00 */
[----:B-1----:R-:W2:Y:S04]  /*7f090*/  LDL.LU R28, [R1+0x2c0] ;  /* 0x0002c000011c7983 */ /* 0x002ea80000300800 */
[----:B------:R-:W2:Y:S04]  /*7f0a0*/  LDL.LU R29, [R1+0x2c4] ;  /* 0x0002c400011d7983 */ /* 0x000ea80000300800 */
[----:B------:R-:W4:Y:S04]  /*7f0b0*/  LDL.LU R30, [R1+0x2c8] ;  /* 0x0002c800011e7983 */ /* 0x000f280000300800 */
[----:B------:R-:W4:Y:S04]  /*7f0c0*/  LDL.LU R31, [R1+0x2cc] ;  /* 0x0002cc00011f7983 */ /* 0x000f280000300800 */
[----:B----4-:R-:W-:Y:S04]  /*7f0d0*/  STL.64 [R1+0x6c68], R30 ;  /* 0x006c681e01007387 */ /* 0x010fe80000100a00 */
[----:B--2---:R-:W-:Y:S04]  /*7f0e0*/  STL.64 [R1+0x6c60], R28 ;  /* 0x006c601c01007387 */ /* 0x004fe80000100a00 */
[----:B------:R0:W-:Y:S02]  /*7f0f0*/  STL.64 [R1+0x6aa8], R26 ;  /* 0x006aa81a01007387 */ /* 0x0001e40000100a00 */
[----:B0-----:R-:W-:-:S02]  /*7f100*/  IMAD.MOV.U32 R26, RZ, RZ, R5 ;  /* 0x000000ffff1a7224 */ /* 0x001fc400078e0005 */
[----:B------:R-:W-:Y:S02]  /*7f110*/  IMAD.MOV.U32 R27, RZ, RZ, R4 ;  /* 0x000000ffff1b7224 */ /* 0x000fe400078e0004 */
[----:B---3--:R-:W-:Y:S01]  /*7f120*/  HMMA.16816.F32 R4, R40, R22, R12 ;  /* 0x000000162804723c */ /* 0x008fe2000000180c */
[----:B------:R-:W-:Y:S04]  /*7f130*/  STL.64 [R1+0x6aa0], R24 ;  /* 0x006aa01801007387 */ /* 0x000fe80000100a00 */
[----:B------:R-:W-:Y:S04]  /*7f140*/  STL.64 [R1+0x6c70], R26 ;  /* 0x006c701a01007387 */ /* 0x000fe80000100a00 */
[----:B------:R-:W2:Y:S11]  /*7f150*/  LDL.LU R56, [R1+0x300] ;  /* 0x0003000001387983 */ /* 0x000eb60000300800 */
[----:B------:R-:W-:Y:S03]  /*7f160*/  @!UPT UIADD3 URZ, URZ, URZ, URZ ;  /* 0x0000003f3f3ff290 */ /* 0x000fe6000fffe03f */
[----:B------:R0:W-:Y:S04]  /*7f170*/  STL.64 [R1+0x410], R4 ;  /* 0x0004100401007387 */ /* 0x0001e80000100a00 */
[----:B------:R1:W-:Y:S04]  /*7f180*/  STL.64 [R1+0x418], R6 ;  /* 0x0004180601007387 */ /* 0x0003e80000100a00 */
[----:B------:R-:W2:Y:S04]  /*7f190*/  LDL.LU R57, [R1+0x304] ;  /* 0x0003040001397983 */ /* 0x000ea80000300800 */
[----:B------:R-:W2:Y:S04]  /*7f1a0*/  LDL.LU R58, [R1+0x308] ;  /* 0x00030800013a7983 */ /* 0x000ea80000300800 */
[----:B------:R-:W2:Y:S04]  /*7f1b0*/  LDL.LU R59, [R1+0x30c] ;  /* 0x00030c00013b7983 */ /* 0x000ea80000300800 */
[----:B------:R-:W3:Y:S04]  /*7f1c0*/  LDL.LU R48, [R1+0x310] ;  /* 0x0003100001307983 */ /* 0x000ee80000300800 */
[----:B------:R-:W3:Y:S04]  /*7f1d0*/  LDL.LU R49, [R1+0x314] ;  /* 0x0003140001317983 */ /* 0x000ee80000300800 */
[----:B------:R-:W3:Y:S04]  /*7f1e0*/  LDL.LU R50, [R1+0x318] ;  /* 0x0003180001327983 */ /* 0x000ee80000300800 */
[----:B------:R-:W3:Y:S04]  /*7f1f0*/  LDL.LU R51, [R1+0x31c] ;  /* 0x00031c0001337983 */ /* 0x000ee80000300800 */
[----:B------:R-:W4:Y:S04]  /*7f200*/  LDL.LU R12, [R1+0x400] ;  /* 0x00040000010c7983 */ /* 0x000f280000300800 */
[----:B------:R-:W4:Y:S04]  /*7f210*/  LDL.LU R13, [R1+0x404] ;  /* 0x00040400010d7983 */ /* 0x000f280000300800 */
[----:B------:R-:W4:Y:S04]  /*7f220*/  LDL.LU R14, [R1+0x408] ;  /* 0x00040800010e7983 */ /* 0x000f280000300800 */
[----:B------:R-:W4:Y:S01]  /*7f230*/  LDL.LU R15, [R1+0x40c] ;  /* 0x00040c00010f7983 */ /* 0x000f220000300800 */
[----:B------:R-:W-:-:S02]  /*7f240*/  IMAD.MOV.U32 R55, RZ, RZ, R8 ;  /* 0x000000ffff377224 */ /* 0x000fc400078e0008 */
[----:B------:R-:W-:Y:S01]  /*7f250*/  IMAD.MOV.U32 R54, RZ, RZ, R9 ;  /* 0x000000ffff367224 */ /* 0x000fe200078e0009 */
[----:B------:R-:W2:Y:S04]  /*7f260*/  LDL.LU R8, [R1+0x3f0] ;  /* 0x0003f00001087983 */ /* 0x000ea80000300800 */
[----:B------:R-:W2:Y:S04]  /*7f270*/  LDL.LU R9, [R1+0x3f4] ;  /* 0x0003f40001097983 */ /* 0x000ea80000300800 */
[----:B------:R-:W2:Y:S04]  /*7f280*/  LDL.LU R10, [R1+0x3f8] ;  /* 0x0003f800010a7983 */ /* 0x000ea80000300800 */
[----:B------:R-:W2:Y:S01]  /*7f290*/  LDL.LU R11, [R1+0x3fc] ;  /* 0x0003fc00010b7983 */ /* 0x000ea20000300800 */
[----:B------:R-:W-:-:S03]  /*7f2a0*/  IMAD.MOV.U32 R39, RZ, RZ, R44 ;  /* 0x000000ffff277224 */ /* 0x000fc600078e002c */
[----:B0-----:R-:W2:Y:S01]  /*7f2b0*/  LDL.LU R4, [R1+0x3e0] ;  /* 0x0003e00001047983 */ /* 0x001ea20000300800 */
[----:B------:R-:W-:-:S03]  /*7f2c0*/  IMAD.MOV.U32 R38, RZ, RZ, R45 ;  /* 0x000000ffff267224 */ /* 0x000fc600078e002d */
[----:B------:R-:W2:Y:S04]  /*7f2d0*/  LDL.LU R5, [R1+0x3e4] ;  /* 0x0003e40001057983 */ /* 0x000ea80000300800 */
[----:B-1----:R-:W2:Y:S04]  /*7f2e0*/  LDL.LU R6, [R1+0x3e8] ;  /* 0x0003e80001067983 */ /* 0x002ea80000300800 */
[----:B------:R-:W2:Y:S04]  /*7f2f0*/  LDL.LU R7, [R1+0x3ec] ;  /* 0x0003ec0001077983 */ /* 0x000ea80000300800 */
[----:B------:R-:W2:Y:S04]  /*7f300*/  LDL.LU R44, [R1+0x340] ;  /* 0x00034000012c7983 */ /* 0x000ea80000300800 */
[----:B------:R-:W2:Y:S04]  /*7f310*/  LDL.LU R45, [R1+0x344] ;  /* 0x00034400012d7983 */ /* 0x000ea80000300800 */
[----:B------:R-:W2:Y:S04]  /*7f320*/  LDL.LU R46, [R1+0x348] ;  /* 0x00034800012e7983 */ /* 0x000ea80000300800 */
[----:B------:R-:W2:Y:S01]  /*7f330*/  LDL.LU R47, [R1+0x34c] ;  /* 0x00034c00012f7983 */ /* 0x000ea20000300800 */
[----:B------:R-:W-:-:S03]  /*7f340*/  IMAD.MOV.U32 R30, RZ, RZ, R16 ;  /* 0x000000ffff1e7224 */ /* 0x000fc600078e0010 */
[----:B------:R-:W2:Y:S01]  /*7f350*/  LDL.LU R32, [R1+0x320] ;  /* 0x0003200001207983 */ /* 0x000ea20000300800 */
[----:B------:R-:W-:-:S03]  /*7f360*/  IMAD.MOV.U32 R31, RZ, RZ, R17 ;  /* 0x000000ffff1f7224 */ /* 0x000fc600078e0011 */
[----:B------:R-:W2:Y:S04]  /*7f370*/  LDL.LU R33, [R1+0x324] ;  /* 0x0003240001217983 */ /* 0x000ea80000300800 */
[----:B------:R-:W2:Y:S04]  /*7f380*/  LDL.LU R34, [R1+0x328] ;  /* 0x0003280001227983 */ /* 0x000ea80000300800 */
[----:B------:R-:W2:Y:S04]  /*7f390*/  LDL.LU R35, [R1+0x32c] ;  /* 0x00032c0001237983 */ /* 0x000ea80000300800 */
[----:B------:R-:W2:Y:S04]  /*7f3a0*/  LDL.LU R16, [R1+0x6cc4] ;  /* 0x006cc40001107983 */ /* 0x000ea80000300800 */
[----:B------:R-:W2:Y:S04]  /*7f3b0*/  LDL.LU R17, [R1+0x6cc0] ;  /* 0x006cc00001117983 */ /* 0x000ea80000300800 */
[----:B------:R-:W3:Y:S04]  /*7f3c0*/  LDL.LU R24, [R1+0x330] ;  /* 0x0003300001187983 */ /* 0x000ee80000300800 */
[----:B------:R-:W3:Y:S04]  /*7f3d0*/  LDL.LU R25, [R1+0x334] ;  /* 0x0003340001197983 */ /* 0x000ee80000300800 */
[----:B------:R-:W3:Y:S04]  /*7f3e0*/  LDL.LU R26, [R1+0x338] ;  /* 0x00033800011a7983 */ /* 0x000ee80000300800 */
[----:B------:R-:W3:Y:S04]  /*7f3f0*/  LDL.LU R27, [R1+0x33c] ;  /* 0x00033c00011b7983 */ /* 0x000ee80000300800 */
[----:B------:R-:W-:Y:S04]  /*7f400*/  STL.64 [R1+0x6b30], R22 ;  /* 0x006b301601007387 */ /* 0x000fe80000100a00 */
[----:B------:R0:W-:Y:S04]  /*7f410*/  STL.64 [R1+0x6b28], R20 ;  /* 0x006b281401007387 */ /* 0x0001e80000100a00 */
[----:B0-----:R-:W3:Y:S04]  /*7f420*/  LDL.LU R20, [R1+0x2d0] ;  /* 0x0002d00001147983 */ /* 0x001ee80000300800 */
[----:B------:R-:W3:Y:S04]  /*7f430*/  LDL.LU R21, [R1+0x2d4] ;  /* 0x0002d40001157983 */ /* 0x000ee80000300800 */
[----:B------:R-:W3:Y:S04]  /*7f440*/  LDL.LU R22, [R1+0x2d8] ;  /* 0x0002d80001167983 */ /* 0x000ee80000300800 */
[----:B------:R-:W3:Y:S01]  /*7f450*/  LDL.LU R23, [R1+0x2dc] ;  /* 0x0002dc0001177983 */ /* 0x000ee20000300800 */
[C---:B----4-:R-:W-:Y:S11]  /*7f460*/  HMMA.16816.F32 R12, R40.reuse, R18, R12 ;  /* 0x00000012280c723c */ /* 0x050ff6000000180c */
[----:B------:R-:W-:Y:S11]  /*7f470*/  @!UPT UIADD3 URZ, URZ, URZ, URZ ;  /* 0x0000003f3f3ff290 */ /* 0x000ff6000fffe03f */
[----:B------:R-:W-:Y:S01]  /*7f480*/  @!UPT UIADD3 URZ, URZ, URZ, URZ ;  /* 0x0000003f3f3ff290 */ /* 0x000fe2000fffe03f */
[----:B------:R-:W-:Y:S04]  /*7f490*/  STL.64 [R1+0x400], R12 ;  /* 0x0004000c01007387 */ /* 0x000fe80000100a00 */
[----:B------:R0:W-:Y:S04]  /*7f4a0*/  STL.64 [R1+0x408], R14 ;  /* 0x0004080e01007387 */ /* 0x0001e80000100a00 */
[----:B0-----:R-:W4:Y:S04]  /*7f4b0*/  LDL.LU.64 R14, [R1+0x6cb8] ;  /* 0x006cb800010e7983 */ /* 0x001f280000300a00 */
[----:B------:R-:W3:Y:S04]  /*7f4c0*/  LDL.LU.64 R12, [R1+0x6cb0] ;  /* 0x006cb000010c7983 */ /* 0x000ee80000300a00 */
[----:B------:R0:W-:Y:S04]  /*7f4d0*/  STL.64 [R1+0x6b40], R18 ;  /* 0x006b401201007387 */ /* 0x0001e80000100a00 */
[----:B--2---:R-:W-:Y:S04]  /*7f4e0*/  STL.64 [R1+0x6b38], R16 ;  /* 0x006b381001007387 */ /* 0x004fe80000100a00 */
[----:B0-----:R-:W2:Y:S04]  /*7f4f0*/  LDL.LU R18, [R1+0xe8] ;  /* 0x0000e80001127983 */ /* 0x001ea80000300800 */
[----:B------:R-:W2:Y:S01]  /*7f500*/  LDL.LU R19, [R1+0xec] ;  /* 0x0000ec0001137983 */ /* 0x000ea20000300800 */
[C---:B----4-:R-:W-:Y:S11]  /*7f510*/  HMMA.16816.F32 R8, R40.reuse, R14, R8 ;  /* 0x0000000e2808723c */ /* 0x050ff60000001808 */
[----:B------:R-:W-:Y:S11]  /*7f520*/  @!UPT UIADD3 URZ, URZ, URZ, URZ ;  /* 0x0000003f3f3ff290 */ /* 0x000ff6000fffe03f */
[----:B------:R-:W-:Y:S01]  /*7f530*/  @!UPT UIADD3 URZ, URZ, URZ, URZ ;  /* 0x0000003f3f3ff290 */ /* 0x000fe2000fffe03f */
[----:B------:R-:W-:Y:S04]  /*7f540*/  STL.64 [R1+0x3f0], R8 ;  /* 0x0003f00801007387 */ /* 0x000fe80000100a00 */
[----:B------:R0:W-:Y:S04]  /*7f550*/  STL.64 [R1+0x3f8], R10 ;  /* 0x0003f80a01007387 */ /* 0x0001e80000100a00 */
[----:B0-----:R-:W4:Y:S04]  /*7f560*/  LDL.LU.64 R10, [R1+0x6ca8] ;  /* 0x006ca800010a7983 */ /* 0x001f280000300a00 */
[----:B------:R-:W2:Y:S04]  /*7f570*/  LDL.LU.64 R8, [R1+0x6ca0] ;  /* 0x006ca00001087983 */ /* 0x000ea80000300a00 */
[----:B------:R-:W-:Y:S04]  /*7f580*/  STL.64 [R1+0x6b50], R14 ;  /* 0x006b500e01007387 */ /* 0x000fe80000100a00 */
[----:B---3--:R0:W-:Y:S04]  /*7f590*/  STL.64 [R1+0x6b48], R12 ;  /* 0x006b480c01007387 */ /* 0x0081e80000100a00 */
[----:B0-----:R-:W3:Y:S04]  /*7f5a0*/  LDL.LU R12, [R1+0x2e0] ;  /* 0x0002e000010c7983 */ /* 0x001ee80000300800 */
        /* <DEDUP_REMOVED lines=10> */
[----:B------:R3:W-:Y:S04]  /*7f650*/  STL.64 [R1+0x6b60], R10 ;  /* 0x006b600a01007387 */ /* 0x0007e80000100a00 */
[----:B--2---:R-:W-:Y:S01]  /*7f660*/  STL.64 [R1+0x6b58], R8 ;  /* 0x006b580801007387 */ /* 0x004fe20000100a00 */
[----:B---3--:R-:W-:-:S03]  /*7f670*/  IMAD.MOV.U32 R10, RZ, RZ, R4 ;  /* 0x000000ffff0a7224 */ /* 0x008fc600078e0004 */
[----:B------:R-:W2:Y:S01]  /*7f680*/  LDL.LU R4, [R1+0x6c8c] ;  /* 0x006c8c0001047983 */ /* 0x000ea20000300800 */
[----:B------:R-:W-:-:S03]  /*7f690*/  IMAD.MOV.U32 R11, RZ, RZ, R5 ;  /* 0x000000ffff0b7224 */ /* 0x000fc600078e0005 */
[----:B------:R-:W2:Y:S01]  /*7f6a0*/  LDL.LU R5, [R1+0x6c88] ;  /* 0x006c880001057983 */ /* 0x000ea20000300800 */
[----:B----4-:R-:W-:Y:S03]  /*7f6b0*/  HMMA.16816.F32 R40, R40, R6, R44 ;  /* 0x000000062828723c */ /* 0x010fe6000000182c */
[----:B------:R-:W3:Y:S04]  /*7f6c0*/  LDL.LU.64 R46, [R1+0x6c80] ;  /* 0x006c8000012e7983 */ /* 0x000ee80000300a00 */
[----:B------:R-:W3:Y:S11]  /*7f6d0*/  LDL.LU.64 R44, [R1+0x6c78] ;  /* 0x006c7800012c7983 */ /* 0x000ef60000300a00 */
[----:B------:R-:W-:Y:S05]  /*7f6e0*/  @!UPT UIADD3 URZ, URZ, URZ, URZ ;  /* 0x0000003f3f3ff290 */ /* 0x000fea000fffe03f */
[----:B------:R0:W-:Y:S04]  /*7f6f0*/  STL.64 [R1+0x340], R40 ;  /* 0x0003402801007387 */ /* 0x0001e80000100a00 */
[----:B------:R1:W-:Y:S04]  /*7f700*/  STL.64 [R1+0x348], R42 ;  /* 0x0003482a01007387 */ /* 0x0003e80000100a00 */
[----:B0-----:R-:W4:Y:S04]  /*7f710*/  LDL.LU R40, [R1+0x2f0] ;  /* 0x0002f00001287983 */ /* 0x001f280000300800 */
[----:B------:R-:W4:Y:S04]  /*7f720*/  LDL.LU R41, [R1+0x2f4] ;  /* 0x0002f40001297983 */ /* 0x000f280000300800 */
[----:B-1----:R-:W4:Y:S04]  /*7f730*/  LDL.LU R42, [R1+0x2f8] ;  /* 0x0002f800012a7983 */ /* 0x002f280000300800 */
[----:B------:R-:W4:Y:S04]  /*7f740*/  LDL.LU R43, [R1+0x2fc] ;  /* 0x0002fc00012b7983 */ /* 0x000f280000300800 */
[----:B------:R0:W-:Y:S04]  /*7f750*/  STL.64 [R1+0x6b70], R6 ;  /* 0x006b700601007387 */ /* 0x0001e80000100a00 */
[----:B--2---:R-:W-:Y:S04]  /*7f760*/  STL.64 [R1+0x6b68], R4 ;  /* 0x006b680401007387 */ /* 0x004fe80000100a00 */
[----:B0-----:R-:W2:Y:S04]  /*7f770*/  LDL.LU R6, [R1+0x108] ;  /* 0x0001080001067983 */ /* 0x001ea80000300800 */
[----:B------:R-:W2:Y:S01]  /*7f780*/  LDL.LU R7, [R1+0x10c] ;  /* 0x00010c0001077983 */ /* 0x000ea20000300800 */
[C---:B---3--:R-:W-:Y:S03]  /*7f790*/  HMMA.16816.F32 R28, R44.reuse, R30, R24 ;  /* 0x0000001e2c1c723c */ /* 0x048fe60000001818 */
[----:B------:R-:W3:Y:S05]  /*7f7a0*/  LDL.LU.64 R26, [R1+0x6c70] ;  /* 0x006c7000011a7983 */ /* 0x000eea0000300a00 */
[C---:B------:R-:W-:Y:S08]  /*7f7b0*/  HMMA.16816.F32 R36, R44.reuse, R38, R32 ;  /* 0x000000262c24723c */ /* 0x040ff00000001820 */
[C---:B------:R-:W-:Y:S07]  /*7f7c0*/  HMMA.16816.F32 R52, R44.reuse, R54, R48 ;  /* 0x000000362c34723c */ /* 0x040fee0000001830 */
[----:B------:R-:W-:Y:S04]  /*7f7d0*/  STL.64 [R1+0x330], R28 ;  /* 0x0003301c01007387 */ /* 0x000fe80000100a00 */
[----:B------:R0:W-:Y:S04]  /*7f7e0*/  STL.64 [R1+0x338], R30 ;  /* 0x0003381e01007387 */ /* 0x0001e80000100a00 */
[----:B0-----:R-:W3:Y:S04]  /*7f7f0*/  LDL.LU.64 R30, [R1+0x6c68] ;  /* 0x006c6800011e7983 */ /* 0x001ee80000300a00 */
[----:B------:R-:W3:Y:S04]  /*7f800*/  LDL.LU.64 R28, [R1+0x6c60] ;  /* 0x006c6000011c7983 */ /* 0x000ee80000300a00 */
[----:B------:R-:W3:Y:S04]  /*7f810*/  LDL.LU.64 R34, [R1+0x6c58] ;  /* 0x006c580001227983 */ /* 0x000ee80000300a00 */
[----:B------:R-:W-:Y:S04]  /*7f820*/  STL.64 [R1+0x320], R36 ;  /* 0x0003202401007387 */ /* 0x000fe80000100a00 */
[----:B------:R0:W-:Y:S01]  /*7f830*/  STL.64 [R1+0x328], R38 ;  /* 0x0003282601007387 */ /* 0x0001e20000100a00 */
[C---:B----4-:R-:W-:Y:S03]  /*7f840*/  HMMA.16816.F32 R8, R44.reuse, R10, R40 ;  /* 0x0000000a2c08723c */ /* 0x050fe60000001828 */
        /* <DEDUP_REMOVED lines=8> */
[----:B------:R-:W2:Y:S11]  /*7f8d0*/  LDL.LU.64 R58, [R1+0x6c28] ;  /* 0x006c2800013a7983 */ /* 0x000eb60000300a00 */
[----:B------:R-:W-:Y:S09]  /*7f8e0*/  @!UPT UIADD3 URZ, URZ, URZ, URZ ;  /* 0x0000003f3f3ff290 */ /* 0x000ff2000fffe03f */
[----:B------:R-:W-:Y:S04]  /*7f8f0*/  STL.64 [R1+0x300], R4 ;  /* 0x0003000401007387 */ /* 0x000fe80000100a00 */
[----:B------:R0:W-:Y:S04]  /*7f900*/  STL.64 [R1+0x308], R6 ;  /* 0x0003080601007387 */ /* 0x0001e80000100a00 */
[----:B------:R-:W2:Y:S01]  /*7f910*/  LDL.LU R40, [R1+0x140] ;  /* 0x0001400001287983 */ /* 0x000ea20000300800 */
[C---:B0-----:R-:W-:Y:S03]  /*7f920*/  HMMA.16816.F32 R4, R44.reuse, R18, R12 ;  /* 0x000000122c04723c */ /* 0x041fe6000000180c */
[----:B------:R-:W-:Y:S04]  /*7f930*/  STL.64 [R1+0x2f0], R8 ;  /* 0x0002f00801007387 */ /* 0x000fe80000100a00 */
[----:B------:R-:W-:Y:S11]  /*7f940*/  STL.64 [R1+0x2f8], R10 ;  /* 0x0002f80a01007387 */ /* 0x000ff60000100a00 */
[----:B------:R-:W-:Y:S05]  /*7f950*/  @!UPT UIADD3 URZ, URZ, URZ, URZ ;  /* 0x0000003f3f3ff290 */ /* 0x000fea000fffe03f */
[----:B------:R-:W-:Y:S04]  /*7f960*/  STL.64 [R1+0x2e0], R4 ;  /* 0x0002e00401007387 */ /* 0x000fe80000100a00 */
[----:B------:R3:W-:Y:S04]  /*7f970*/  STL.64 [R1+0x2e8], R6 ;  /* 0x0002e80601007387 */ /* 0x0007e80000100a00 */
[----:B------:R-:W2:Y:S04]  /*7f980*/  LDL.LU R41, [R1+0x144] ;  /* 0x0001440001297983 */ /* 0x000ea80000300800 */
[----:B------:R-:W2:Y:S04]  /*7f990*/  LDL.LU R42, [R1+0x148] ;  /* 0x00014800012a7983 */ /* 0x000ea80000300800 */
[----:B------:R-:W2:Y:S01]  /*7f9a0*/  LDL.LU R43, [R1+0x14c] ;  /* 0x00014c00012b7983 */ /* 0x000ea20000300800 */
[C---:B---3--:R-:W-:Y:S08]  /*7f9b0*/  HMMA.16816.F32 R4, R44.reuse, R26, R20 ;  /* 0x0000001a2c04723c */ /* 0x048ff00000001814 */
[C---:B------:R-:W-:Y:S08]  /*7f9c0*/  HMMA.16816.F32 R12, R44.reuse, R34, R28 ;  /* 0x000000222c0c723c */ /* 0x040ff0000000181c */
[C---:B----4-:R-:W-:Y:S01]  /*7f9d0*/  HMMA.16816.F32 R8, R44.reuse, R50, R36 ;  /* 0x000000322c08723c */ /* 0x050fe20000001824 */
[----:B--2---:R-:W-:Y:S04]  /*7f9e0*/  STL.64 [R1+0x6b80], R42 ;  /* 0x006b802a01007387 */ /* 0x004fe80000100a00 */
[----:B------:R-:W-:Y:S04]  /*7f9f0*/  STL.64 [R1+0x6b78], R40 ;  /* 0x006b782801007387 */ /* 0x000fe80000100a00 */
[----:B------:R-:W-:Y:S04]  /*7fa00*/  STL.64 [R1+0x2d0], R4 ;  /* 0x0002d00401007387 */ /* 0x000fe80000100a00 */
[----:B------:R0:W-:Y:S02]  /*7fa10*/  STL.64 [R1+0x2d8], R6 ;  /* 0x0002d80601007387 */ /* 0x0001e40000100a00 */
[----:B0-----:R-:W-:Y:S02]  /*7fa20*/  HMMA.16816.F32 R4, R44, R58, R52 ;  /* 0x0000003a2c04723c */ /* 0x001fe40000001834 */
[----:B------:R0:W-:Y:S04]  /*7fa30*/  STL.64 [R1+0x2c0], R12 ;  /* 0x0002c00c01007387 */ /* 0x0001e80000100a00 */
[----:B------:R1:W-:Y:S01]  /*7fa40*/  STL.64 [R1+0x2c8], R14 ;  /* 0x0002c80e01007387 */ /* 0x0003e20000100a00 */
[----:B------:R-:W-:-:S03]  /*7fa50*/  IMAD.MOV.U32 R58, RZ, RZ, R61 ;  /* 0x000000ffff3a7224 */ /* 0x000fc600078e003d */
[----:B------:R-:W-:Y:S01]  /*7fa60*/  STL.64 [R1+0x2b0], R8 ;  /* 0x0002b00801007387 */ /* 0x000fe20000100a00 */
[----:B------:R-:W-:-:S03]  /*7fa70*/  IMAD.MOV.U32 R59, RZ, RZ, R0 ;  /* 0x000000ffff3b7224 */ /* 0x000fc600078e0000 */
[----:B------:R2:W-:Y:S04]  /*7fa80*/  STL.64 [R1+0x2b8], R10 ;  /* 0x0002b80a01007387 */ /* 0x0005e80000100a00 */
[----:B------:R-:W2:Y:S05]  /*7fa90*/  LDL.LU R61, [R1+0x6c20] ;  /* 0x006c2000013d7983 */ /* 0x000eaa0000300800 */
[----:B------:R3:W-:Y:S04]  /*7faa0*/  STL.64 [R1+0x2a0], R4 ;  /* 0x0002a00401007387 */ /* 0x0007e80000100a00 */
[----:B------:R4:W-:Y:S04]  /*7fab0*/  STL.64 [R1+0x2a8], R6 ;  /* 0x0002a80601007387 */ /* 0x0009e80000100a00 */
[----:B------:R-:W2:Y:S04]  /*7fac0*/  LDL.LU R0, [R1+0x6c1c] ;  /* 0x006c1c0001007983 */ /* 0x000ea80000300800 */
[----:B------:R-:W-:Y:S04]  /*7fad0*/  STL.64 [R1+0x6b88], R58 ;  /* 0x006b883a01007387 */ /* 0x000fe80000100a00 */
[----:B------:R-:W2:Y:S04]  /*7fae0*/  LDL.LU R20, [R1+0x200] ;  /* 0x0002000001147983 */ /* 0x000ea80000300800 */
[----:B------:R-:W2:Y:S04]  /*7faf0*/  LDL.LU R21, [R1+0x204] ;  /* 0x0002040001157983 */ /* 0x000ea80000300800 */
[----:B------:R-:W2:Y:S04]  /*7fb00*/  LDL.LU R22, [R1+0x208] ;  /* 0x0002080001167983 */ /* 0x000ea80000300800 */
[----:B------:R-:W2:Y:S01]  /*7fb10*/  LDL.LU R23, [R1+0x20c] ;  /* 0x00020c0001177983 */ /* 0x000ea20000300800 */
[----:B------:R-:W-:-:S02]  /*7fb20*/  IMAD.MOV.U32 R18, RZ, RZ, R2 ;  /* 0x000000ffff127224 */ /* 0x000fc400078e0002 */
[----:B------:R-:W-:Y:S01]  /*7fb30*/  IMAD.MOV.U32 R19, RZ, RZ, R3 ;  /* 0x000000ffff137224 */ /* 0x000fe200078e0003 */
[----:B--2---:R2:W-:Y:S04]  /*7fb40*/  STL.64 [R1+0x6b98], R22 ;  /* 0x006b981601007387 */ /* 0x0045e80000100a00 */
[----:B------:R0:W-:Y:S04]  /*7fb50*/  STL.64 [R1+0x6b90], R20 ;  /* 0x006b901401007387 */ /* 0x0001e80000100a00 */
[----:B------:R-:W2:Y:S04]  /*7fb60*/  LDL.LU R2, [R1+0x6c18] ;  /* 0x006c180001027983 */ /* 0x000ea80000300800 */
[----:B------:R-:W2:Y:S04]  /*7fb70*/  LDL.LU R3, [R1+0x6c14] ;  /* 0x006c140001037983 */ /* 0x000ea80000300800 */
[----:B------:R-:W-:Y:S04]  /*7fb80*/  STL.64 [R1+0x6ba0], R18 ;  /* 0x006ba01201007387 */ /* 0x000fe80000100a00 */
[----:B0-----:R-:W2:Y:S04]  /*7fb90*/  LDL.LU R12, [R1+0x210] ;  /* 0x00021000010c7983 */ /* 0x001ea80000300800 */
[----:B------:R-:W2:Y:S04]  /*7fba0*/  LDL.LU R13, [R1+0x214] ;  /* 0x00021400010d7983 */ /* 0x000ea80000300800 */
[----:B-1----:R-:W2:Y:S04]  /*7fbb0*/  LDL.LU R14, [R1+0x218] ;  /* 0x00021800010e7983 */ /* 0x002ea80000300800 */
[----:B------:R-:W2:Y:S01]  /*7fbc0*/  LDL.LU R15, [R1+0x21c] ;  /* 0x00021c00010f7983 */ /* 0x000ea20000300800 */
[----:B------:R-:W-:-:S02]  /*7fbd0*/  IMAD.MOV.U32 R10, RZ, RZ, R61 ;  /* 0x000000ffff0a7224 */ /* 0x000fc400078e003d */
[----:B------:R-:W-:Y:S01]  /*7fbe0*/  IMAD.MOV.U32 R11, RZ, RZ, R60 ;  /* 0x000000ffff0b7224 */ /* 0x000fe200078e003c */
[----:B--2---:R-:W-:Y:S04]  /*7fbf0*/  STL.64 [R1+0x6bb0], R14 ;  /* 0x006bb00e01007387 */ /* 0x004fe80000100a00 */
[----:B------:R-:W-:Y:S04]  /*7fc00*/  STL.64 [R1+0x6ba8], R12 ;  /* 0x006ba80c01007387 */ /* 0x000fe80000100a00 */
[----:B------:R-:W2:Y:S04]  /*7fc10*/  LDL.LU R61, [R1+0x6c10] ;  /* 0x006c1000013d7983 */ /* 0x000ea80000300800 */
[----:B------:R-:W2:Y:S04]  /*7fc20*/  LDL.LU R60, [R1+0x6c0c] ;  /* 0x006c0c00013c7983 */ /* 0x000ea80000300800 */
[----:B------:R-:W-:Y:S04]  /*7fc30*/  STL.64 [R1+0x6bb8], R10 ;  /* 0x006bb80a01007387 */ /* 0x000fe80000100a00 */
[----:B---3--:R-:W3:Y:S04]  /*7fc40*/  LDL.LU R4, [R1+0x220] ;  /* 0x0002200001047983 */ /* 0x008ee80000300800 */
[----:B------:R-:W3:Y:S04]  /*7fc50*/  LDL.LU R5, [R1+0x224] ;  /* 0x0002240001057983 */ /* 0x000ee80000300800 */
[----:B----4-:R-:W4:Y:S04]  /*7fc60*/  LDL.LU R6, [R1+0x228] ;  /* 0x0002280001067983 */ /* 0x010f280000300800 */
[----:B------:R-:W4:Y:S01]  /*7fc70*/  LDL.LU R7, [R1+0x22c] ;  /* 0x00022c0001077983 */ /* 0x000f220000300800 */
[----:B------:R-:W-:-:S02]  /*7fc80*/  IMAD.MOV.U32 R42, RZ, RZ, R2 ;  /* 0x000000ffff2a7224 */ /* 0x000fc400078e0002 */
[----:B------:R-:W-:Y:S01]  /*7fc90*/  IMAD.MOV.U32 R43, RZ, RZ, R0 ;  /* 0x000000ffff2b7224 */ /* 0x000fe200078e0000 */
[----:B----4-:R-:W-:Y:S04]  /*7fca0*/  STL.64 [R1+0x6bc8], R6 ;  /* 0x006bc80601007387 */ /* 0x010fe80000100a00 */
[----:B---3--:R-:W-:Y:S04]  /*7fcb0*/  STL.64 [R1+0x6bc0], R4 ;  /* 0x006bc00401007387 */ /* 0x008fe80000100a00 */
[----:B------:R-:W3:Y:S01]  /*7fcc0*/  LDL.LU R2, [R1+0x6c08] ;  /* 0x006c080001027983 */ /* 0x000ee20000300800 */
[----:B--2---:R-:W-:-:S02]  /*7fcd0*/  IMAD.MOV.U32 R22, RZ, RZ, R61 ;  /* 0x000000ffff167224 */ /* 0x004fc400078e003d */
[----:B------:R-:W-:Y:S01]  /*7fce0*/  IMAD.MOV.U32 R23, RZ, RZ, R3 ;  /* 0x000000ffff177224 */ /* 0x000fe200078e0003 */
[----:B------:R-:W2:Y:S01]  /*7fcf0*/  LDL.LU R0, [R1+0x6c04] ;  /* 0x006c040001007983 */ /* 0x000ea20000300800 */
[----:B------:R-:W-:-:S03]  /*7fd00*/  IMAD.MOV.U32 R26, RZ, RZ, R60 ;  /* 0x000000ffff1a7224 */ /* 0x000fc600078e003c */
[----:B------:R-:W-:Y:S04]  /*7fd10*/  STL.64 [R1+0x6bd0], R42 ;  /* 0x006bd02a01007387 */ /* 0x000fe80000100a00 */
[----:B------:R-:W4:Y:S04]  /*7fd20*/  LDL.LU R61, [R1+0x6c00] ;  /* 0x006c0000013d7983 */ /* 0x000f280000300800 */
[----:B------:R-:W2:Y:S04]  /*7fd30*/  LDL.LU R3, [R1+0x6bfc] ;  /* 0x006bfc0001037983 */ /* 0x000ea80000300800 */
[----:B------:R0:W-:Y:S04]  /*7fd40*/  STL.64 [R1+0x6bd8], R22 ;  /* 0x006bd81601007387 */ /* 0x0001e80000100a00 */
[----:B------:R-:W4:Y:S01]  /*7fd50*/  LDL.LU R60, [R1+0x6bf8] ;  /* 0x006bf800013c7983 */ /* 0x000f220000300800 */
[----:B---3--:R-:W-:-:S03]  /*7fd60*/  IMAD.MOV.U32 R27, RZ, RZ, R2 ;  /* 0x000000ffff1b7224 */ /* 0x008fc600078e0002 */
[----:B------:R-:W3:Y:S04]  /*7fd70*/  LDL.LU R2, [R1+0x6bf4] ;  /* 0x006bf40001027983 */ /* 0x000ee80000300800 */
[----:B------:R-:W3:Y:S04]  /*7fd80*/  LDL.LU R30, [R1+0x68] ;  /* 0x00006800011e7983 */ /* 0x000ee80000300800 */
[----:B------:R-:W3:Y:S04]  /*7fd90*/  LDL.LU R31, [R1+0x6c] ;  /* 0x00006c00011f7983 */ /* 0x000ee80000300800 */
[----:B------:R-:W3:Y:S01]  /*7fda0*/  LDL.LU R38, [R1+0x88] ;  /* 0x0000880001267983 */ /* 0x000ee20000300800 */
[----:B--2---:R-:W-:-:S03]  /*7fdb0*/  IMAD.MOV.U32 R39, RZ, RZ, R3 ;  /* 0x000000ffff277224 */ /* 0x004fc600078e0003 */
[----:B------:R-:W2:Y:S01]  /*7fdc0*/  LDL.LU R3, [R1+0x6bf0] ;  /* 0x006bf00001037983 */ /* 0x000ea20000300800 */
[----:B----4-:R-:W-:-:S03]  /*7fdd0*/  IMAD.MOV.U32 R50, RZ, RZ, R60 ;  /* 0x000000ffff327224 */ /* 0x010fc600078e003c */
[----:B------:R-:W4:Y:S01]  /*7fde0*/  LDL.LU R60, [R1+0x6bec] ;  /* 0x006bec00013c7983 */ /* 0x000f220000300800 */
[----:B---3--:R-:W-:-:S03]  /*7fdf0*/  IMAD.MOV.U32 R51, RZ, RZ, R2 ;  /* 0x000000ffff337224 */ /* 0x008fc600078e0002 */
[----:B------:R-:W3:Y:S04]  /*7fe00*/  LDL.LU R2, [R1+0x6be8] ;  /* 0x006be80001027983 */ /* 0x000ee80000300800 */
[----:B------:R-:W2:Y:S04]  /*7fe10*/  LDL.LU R20, [R1+0x290] ;  /* 0x0002900001147983 */ /* 0x000ea80000300800 */
[----:B------:R-:W2:Y:S04]  /*7fe20*/  LDL.LU R21, [R1+0x294] ;  /* 0x0002940001157983 */ /* 0x000ea80000300800 */
[----:B0-----:R-:W2:Y:S04]  /*7fe30*/  LDL.LU R22, [R1+0x298] ;  /* 0x0002980001167983 */ /* 0x001ea80000300800 */
[----:B------:R-:W2:Y:S04]  /*7fe40*/  LDL.LU R23, [R1+0x29c] ;  /* 0x00029c0001177983 */ /* 0x000ea80000300800 */
[----:B------:R-:W3:Y:S04]  /*7fe50*/  LDL.LU R40, [R1+0x280] ;  /* 0x0002800001287983 */ /* 0x000ee80000300800 */
[----:B------:R-:W3:Y:S04]  /*7fe60*/  LDL.LU R41, [R1+0x284] ;  /* 0x0002840001297983 */ /* 0x000ee80000300800 */
[----:B------:R-:W3:Y:S04]  /*7fe70*/  LDL.LU R42, [R1+0x288] ;  /* 0x00028800012a7983 */ /* 0x000ee80000300800 */
[----:B------:R-:W3:Y:S01]  /*7fe80*/  LDL.LU R43, [R1+0x28c] ;  /* 0x00028c00012b7983 */ /* 0x000ee20000300800 */
[----:B------:R-:W-:-:S02]  /*7fe90*/  IMAD.MOV.U32 R34, RZ, RZ, R61 ;  /* 0x000000ffff227224 */ /* 0x000fc400078e003d */
[----:B------:R-:W-:Y:S01]  /*7fea0*/  IMAD.MOV.U32 R35, RZ, RZ, R0 ;  /* 0x000000ffff237224 */ /* 0x000fe200078e0000 */
        /* <DEDUP_REMOVED lines=26> */
[C---:B--2---:R-:W-:Y:S03]  /*80050*/  HMMA.16816.F32 R48, R44.reuse, R50, R20 ;  /* 0x000000322c30723c */ /* 0x044fe60000001814 */
[----:B------:R-:W2:Y:S05]  /*80060*/  LDL.LU.64 R22, [R1+0x6bd8] ;  /* 0x006bd80001167983 */ /* 0x000eaa0000300a00 */
[C---:B---3--:R-:W-:Y:S11]  /*80070*/  HMMA.16816.F32 R36, R44.reuse, R38, R40 ;  /* 0x000000262c24723c */ /* 0x048ff60000001828 */
[----:B------:R-:W-:Y:S04]  /*80080*/  @!UPT UIADD3 URZ, URZ, URZ, URZ ;  /* 0x0000003f3f3ff290 */ /* 0x000fe8000fffe03f */
[----:B------:R0:W-:Y:S04]  /*80090*/  STL.64 [R1+0x290], R48 ;  /* 0x0002903001007387 */ /* 0x0001e80000100a00 */
[----:B------:R1:W-:Y:S04]  /*800a0*/  STL.64 [R1+0x298], R50 ;  /* 0x0002983201007387 */ /* 0x0003e80000100a00 */
[----:B0-----:R-:W3:Y:S04]  /*800b0*/  LDL.LU R48, [R1+0x1e0] ;  /* 0x0001e00001307983 */ /* 0x001ee80000300800 */
[----:B------:R-:W3:Y:S04]  /*800c0*/  LDL.LU R49, [R1+0x1e4] ;  /* 0x0001e40001317983 */ /* 0x000ee80000300800 */
[----:B-1----:R-:W3:Y:S04]  /*800d0*/  LDL.LU R50, [R1+0x1e8] ;  /* 0x0001e80001327983 */ /* 0x002ee80000300800 */
[----:B------:R-:W3:Y:S04]  /*800e0*/  LDL.LU R51, [R1+0x1ec] ;  /* 0x0001ec0001337983 */ /* 0x000ee80000300800 */
[----:B------:R-:W3:Y:S01]  /*800f0*/  LDL.LU.64 R42, [R1+0x6bd0] ;  /* 0x006bd000012a7983 */ /* 0x000ee20000300a00 */
[C---:B----4-:R-:W-:Y:S08]  /*80100*/  HMMA.16816.F32 R32, R44.reuse, R34, R4 ;  /* 0x000000222c20723c */ /* 0x050ff00000001804 */
[C---:B------:R-:W-:Y:S01]  /*80110*/  HMMA.16816.F32 R28, R44.reuse, R30, R8 ;  /* 0x0000001e2c1c723c */ /* 0x040fe20000001808 */
[----:B------:R0:W-:Y:S04]  /*80120*/  STL.64 [R1+0x280], R36 ;  /* 0x0002802401007387 */ /* 0x0001e80000100a00 */
[----:B------:R1:W-:Y:S03]  /*80130*/  STL.64 [R1+0x288], R38 ;  /* 0x0002882601007387 */ /* 0x0003e60000100a00 */
[C---:B------:R-:W-:Y:S01]  /*80140*/  HMMA.16816.F32 R24, R44.reuse, R26, R12 ;  /* 0x0000001a2c18723c */ /* 0x040fe2000000180c */
[----:B0-----:R-:W4:Y:S04]  /*80150*/  LDL.LU R36, [R1+0x1d0] ;  /* 0x0001d00001247983 */ /* 0x001f280000300800 */
[----:B------:R-:W4:Y:S04]  /*80160*/  LDL.LU R37, [R1+0x1d4] ;  /* 0x0001d40001257983 */ /* 0x000f280000300800 */
[----:B-1----:R-:W4:Y:S04]  /*80170*/  LDL.LU R38, [R1+0x1d8] ;  /* 0x0001d80001267983 */ /* 0x002f280000300800 */
[----:B------:R-:W4:Y:S04]  /*80180*/  LDL.LU R39, [R1+0x1dc] ;  /* 0x0001dc0001277983 */ /* 0x000f280000300800 */
[----:B------:R-:W4:Y:S04]  /*80190*/  LDL.LU.64 R6, [R1+0x6bc8] ;  /* 0x006bc80001067983 */ /* 0x000f280000300a00 */
[----:B------:R-:W4:Y:S04]  /*801a0*/  LDL.LU.64 R4, [R1+0x6bc0] ;  /* 0x006bc00001047983 */ /* 0x000f280000300a00 */
[----:B------:R0:W-:Y:S04]  /*801b0*/  STL.64 [R1+0x270], R32 ;  /* 0x0002702001007387 */ /* 0x0001e80000100a00 */
[----:B------:R1:W-:Y:S04]  /*801c0*/  STL.64 [R1+0x278], R34 ;  /* 0x0002782201007387 */ /* 0x0003e80000100a00 */
[----:B0-----:R-:W4:Y:S04]  /*801d0*/  LDL.LU R32, [R1+0x1c0] ;  /* 0x0001c00001207983 */ /* 0x001f280000300800 */
[----:B------:R-:W4:Y:S04]  /*801e0*/  LDL.LU R33, [R1+0x1c4] ;  /* 0x0001c40001217983 */ /* 0x000f280000300800 */
[----:B-1----:R-:W4:Y:S04]  /*801f0*/  LDL.LU R34, [R1+0x1c8] ;  /* 0x0001c80001227983 */ /* 0x002f280000300800 */
[----:B------:R-:W4:Y:S04]  /*80200*/  LDL.LU R35, [R1+0x1cc] ;  /* 0x0001cc0001237983 */ /* 0x000f280000300800 */
        /* <DEDUP_REMOVED lines=14> */
[----:B------:R-:W4:Y:S01]  /*802f0*/  LDL.LU R27, [R1+0x1ac] ;  /* 0x0001ac00011b7983 */ /* 0x000f220000300800 */
[C---:B--2---:R-:W-:Y:S03]  /*80300*/  HMMA.16816.F32 R20, R44.reuse, R22, R16 ;  /* 0x000000162c14723c */ /* 0x044fe60000001810 */
[----:B------:R-:W2:Y:S11]  /*80310*/  LDL.LU.64 R18, [R1+0x6ba0] ;  /* 0x006ba00001127983 */ /* 0x000eb60000300a00 */
[----:B------:R-:W-:Y:S09]  /*80320*/  @!UPT UIADD3 URZ, URZ, URZ, URZ ;  /* 0x0000003f3f3ff290 */ /* 0x000ff2000fffe03f */
[----:B------:R-:W-:Y:S04]  /*80330*/  STL.64 [R1+0x240], R20 ;  /* 0x0002401401007387 */ /* 0x000fe80000100a00 */
[----:B------:R0:W-:Y:S04]  /*80340*/  STL.64 [R1+0x248], R22 ;  /* 0x0002481601007387 */ /* 0x0001e80000100a00 */
[----:B0-----:R-:W2:Y:S04]  /*80350*/  LDL.LU.64 R22, [R1+0x6b98] ;  /* 0x006b980001167983 */ /* 0x001ea80000300a00 */
[----:B------:R-:W2:Y:S01]  /*80360*/  LDL.LU.64 R20, [R1+0x6b90] ;  /* 0x006b900001147983 */ /* 0x000ea20000300a00 */
[C---:B---3--:R-:W-:Y:S03]  /*80370*/  HMMA.16816.F32 R40, R44.reuse, R42, R56 ;  /* 0x0000002a2c28723c */ /* 0x048fe60000001838 */
[----:B------:R-:W3:Y:S11]  /*80380*/  LDL.LU.64 R58, [R1+0x6b88] ;  /* 0x006b8800013a7983 */ /* 0x000ef60000300a00 */
[----:B------:R-:W-:Y:S09]  /*80390*/  @!UPT UIADD3 URZ, URZ, URZ, URZ ;  /* 0x0000003f3f3ff290 */ /* 0x000ff2000fffe03f */
[----:B------:R-:W-:Y:S04]  /*803a0*/  STL.64 [R1+0x230], R40 ;  /* 0x0002302801007387 */ /* 0x000fe80000100a00 */
[----:B------:R0:W-:Y:S04]  /*803b0*/  STL.64 [R1+0x238], R42 ;  /* 0x0002382a01007387 */ /* 0x0001e80000100a00 */
[----:B0-----:R-:W3:Y:S04]  /*803c0*/  LDL.LU.64 R42, [R1+0x6b80] ;  /* 0x006b8000012a7983 */ /* 0x001ee80000300a00 */
[----:B------:R-:W3:Y:S01]  /*803d0*/  LDL.LU.64 R40, [R1+0x6b78] ;  /* 0x006b780001287983 */ /* 0x000ee20000300a00 */
[C---:B----4-:R-:W-:Y:S03]  /*803e0*/  HMMA.16816.F32 R8, R44.reuse, R10, R4 ;  /* 0x0000000a2c08723c */ /* 0x050fe60000001804 */
[----:B------:R-:W4:Y:S04]  /*803f0*/  LDL.LU.64 R6, [R1+0x6b70] ;  /* 0x006b700001067983 */ /* 0x000f280000300a00 */
[----:B------:R-:W4:Y:S11]  /*80400*/  LDL.LU.64 R4, [R1+0x6b68] ;  /* 0x006b680001047983 */ /* 0x000f360000300a00 */
[----:B------:R-:W-:Y:S05]  /*80410*/  @!UPT UIADD3 URZ, URZ, URZ, URZ ;  /* 0x0000003f3f3ff290 */ /* 0x000fea000fffe03f */
[----:B------:R-:W-:Y:S04]  /*80420*/  STL.64 [R1+0x220], R8 ;  /* 0x0002200801007387 */ /* 0x000fe80000100a00 */
[----:B------:R0:W-:Y:S04]  /*80430*/  STL.64 [R1+0x228], R10 ;  /* 0x0002280a01007387 */ /* 0x0001e80000100a00 */
[----:B0-----:R-:W4:Y:S04]  /*80440*/  LDL.LU.64 R10, [R1+0x6b60] ;  /* 0x006b6000010a7983 */ /* 0x001f280000300a00 */
[----:B------:R-:W4:Y:S01]  /*80450*/  LDL.LU.64 R8, [R1+0x6b58] ;  /* 0x006b580001087983 */ /* 0x000f220000300a00 */
[C---:B--2---:R-:W-:Y:S03]  /*80460*/  HMMA.16816.F32 R16, R44.reuse, R18, R12 ;  /* 0x000000122c10723c */ /* 0x044fe6000000180c */
[----:B------:R-:W2:Y:S04]  /*80470*/  LDL.LU.64 R14, [R1+0x6b50] ;  /* 0x006b5000010e7983 */ /* 0x000ea80000300a00 */
[----:B------:R-:W2:Y:S11]  /*80480*/  LDL.LU.64 R12, [R1+0x6b48] ;  /* 0x006b4800010c7983 */ /* 0x000eb60000300a00 */
[----:B------:R-:W-:Y:S05]  /*80490*/  @!UPT UIADD3 URZ, URZ, URZ, URZ ;  /* 0x0000003f3f3ff290 */ /* 0x000fea000fffe03f */
[----:B------:R-:W-:Y:S04]  /*804a0*/  STL.64 [R1+0x210], R16 ;  /* 0x0002101001007387 */ /* 0x000fe80000100a00 */
[----:B------:R0:W-:Y:S04]  /*804b0*/  STL.64 [R1+0x218], R18 ;  /* 0x0002181201007387 */ /* 0x0001e80000100a00 */
[----:B0-----:R-:W2:Y:S04]  /*804c0*/  LDL.LU.64 R18, [R1+0x6b40] ;  /* 0x006b400001127983 */ /* 0x001ea80000300a00 */
        /* <DEDUP_REMOVED lines=14> */
[----:B0-----:R-:W2:Y:S01]  /*805b0*/  LDL.LU.64 R54, [R1+0x6b10] ;  /* 0x006b100001367983 */ /* 0x001ea20000300a00 */
[----:B------:R-:W-:Y:S02]  /*805c0*/  IMAD.MOV.U32 R58, RZ, RZ, R61 ;  /* 0x000000ffff3a7224 */ /* 0x000fe400078e003d */
[----:B------:R-:W-:Y:S01]  /*805d0*/  IMAD.MOV.U32 R59, RZ, RZ, R2 ;  /* 0x000000ffff3b7224 */ /* 0x000fe200078e0002 */
[----:B------:R-:W3:Y:S04]  /*805e0*/  LDL.LU.64 R52, [R1+0x6b08] ;  /* 0x006b080001347983 */ /* 0x000ee80000300a00 */
[----:B------:R-:W3:Y:S04]  /*805f0*/  LDL.LU R61, [R1+0x6b04] ;  /* 0x006b0400013d7983 */ /* 0x000ee80000300800 */
[----:B------:R-:W3:Y:S01]  /*80600*/  LDL.LU R2, [R1+0x6b00] ;  /* 0x006b000001027983 */ /* 0x000ee20000300800 */
[----:B--2---:R-:W-:Y:S11]  /*80610*/  HMMA.16816.F32 R48, R44, R54, R48 ;  /* 0x000000362c30723c */ /* 0x004ff60000001830 */
[----:B------:R-:W-:Y:S11]  /*80620*/  @!UPT UIADD3 URZ, URZ, URZ, URZ ;  /* 0x0000003f3f3ff290 */ /* 0x000ff6000fffe03f */
[----:B------:R-:W-:Y:S01]  /*80630*/  @!UPT UIADD3 URZ, URZ, URZ, URZ ;  /* 0x0000003f3f3ff290 */ /* 0x000fe2000fffe03f */
[----:B------:R-:W-:Y:S04]  /*80640*/  STL.64 [R1+0x1e0], R48 ;  /* 0x0001e03001007387 */ /* 0x000fe80000100a00 */
[----:B------:R0:W-:Y:S04]  /*80650*/  STL.64 [R1+0x1e8], R50 ;  /* 0x0001e83201007387 */ /* 0x0001e80000100a00 */
[----:B0-----:R-:W2:Y:S01]  /*80660*/  LDL.LU.64 R50, [R1+0x6af8] ;  /* 0x006af80001327983 */ /* 0x001ea20000300a00 */
[----:B------:R-:W-:-:S03]  /*80670*/  IMAD.MOV.U32 R55, RZ, RZ, R0 ;  /* 0x000000ffff377224 */ /* 0x000fc600078e0000 */
[----:B------:R-:W3:Y:S04]  /*80680*/  LDL.LU.64 R48, [R1+0x6af0] ;  /* 0x006af00001307983 */ /* 0x000ee80000300a00 */
[----:B------:R-:W3:Y:S04]  /*80690*/  LDL.LU R54, [R1+0x168] ;  /* 0x0001680001367983 */ /* 0x000ee80000300800 */
[----:B------:R-:W3:Y:S01]  /*806a0*/  LDL.LU R0, [R1+0x6ae8] ;  /* 0x006ae80001007983 */ /* 0x000ee20000300800 */
[C---:B--2---:R-:W-:Y:S11]  /*806b0*/  HMMA.16816.F32 R36, R44.reuse, R50, R36 ;  /* 0x000000322c24723c */ /* 0x044ff60000001824 */
[----:B------:R-:W-:Y:S11]  /*806c0*/  @!UPT UIADD3 URZ, URZ, URZ, URZ ;  /* 0x0000003f3f3ff290 */ /* 0x000ff6000fffe03f */
[----:B------:R-:W-:Y:S01]  /*806d0*/  @!UPT UIADD3 URZ, URZ, URZ, URZ ;  /* 0x0000003f3f3ff290 */ /* 0x000fe2000fffe03f */
[----:B------:R-:W-:Y:S04]  /*806e0*/  STL.64 [R1+0x1d0], R36 ;  /* 0x0001d02401007387 */ /* 0x000fe80000100a00 */
[----:B------:R0:W-:Y:S04]  /*806f0*/  STL.64 [R1+0x1d8], R38 ;  /* 0x0001d82601007387 */ /* 0x0001e80000100a00 */
[----:B0-----:R-:W2:Y:S01]  /*80700*/  LDL.LU.64 R38, [R1+0x6ae0] ;  /* 0x006ae00001267983 */ /* 0x001ea20000300a00 */
[----:B---3--:R-:W-:Y:S02]  /*80710*/  IMAD.MOV.U32 R50, RZ, RZ, R2 ;  /* 0x000000ffff327224 */ /* 0x008fe400078e0002 */
        /* <DEDUP_REMOVED lines=9> */
[----:B0-----:R-:W2:Y:S04]  /*807b0*/  LDL.LU.64 R34, [R1+0x6ac8] ;  /* 0x006ac80001227983 */ /* 0x001ea80000300a00 */
[----:B------:R-:W2:Y:S02]  /*807c0*/  LDL.LU.64 R32, [R1+0x6ac0] ;  /* 0x006ac00001207983 */ /* 0x000ea40000300a00 */
[----:B--2---:R-:W-:-:S02]  /*807d0*/  IMAD.MOV.U32 R38, RZ, RZ, R33 ;  /* 0x000000ffff267224 */ /* 0x004fc400078e0021 */
[----:B------:R-:W-:Y:S02]  /*807e0*/  IMAD.MOV.U32 R39, RZ, RZ, R32 ;  /* 0x000000ffff277224 */ /* 0x000fe400078e0020 */
[C---:B------:R-:W-:Y:S01]  /*807f0*/  HMMA.16816.F32 R32, R44.reuse, R34, R28 ;  /* 0x000000222c20723c */ /* 0x040fe2000000181c */
[----:B------:R-:W2:Y:S04]  /*80800*/  LDL.LU.64 R30, [R1+0x6ab8] ;  /* 0x006ab800011e7983 */ /* 0x000ea80000300a00 */
[----:B------:R-:W2:Y:S11]  /*80810*/  LDL.LU.64 R28, [R1+0x6ab0] ;  /* 0x006ab000011c7983 */ /* 0x000eb60000300a00 */
[----:B------:R-:W-:Y:S07]  /*80820*/  @!UPT UIADD3 URZ, URZ, URZ, URZ ;  /* 0x0000003f3f3ff290 */ /* 0x000fee000fffe03f */
[----:B------:R2:W-:Y:S04]  /*80830*/  STL.64 [R1+0x1b0], R32 ;  /* 0x0001b02001007387 */ /* 0x0005e80000100a00 */
[----:B------:R3:W-:Y:S01]  /*80840*/  STL.64 [R1+0x1b8], R34 ;  /* 0x0001b82201007387 */ /* 0x0007e20000100a00 */
[----:B--2---:R-:W-:Y:S02]  /*80850*/  IMAD.MOV.U32 R32, RZ, RZ, R29 ;  /* 0x000000ffff207224 */ /* 0x004fe400078e001d */
[----:B------:R-:W-:Y:S02]  /*80860*/  IMAD.MOV.U32 R33, RZ, RZ, R28 ;  /* 0x000000ffff217224 */ /* 0x000fe400078e001c */
[----:B------:R-:W-:Y:S01]  /*80870*/  HMMA.16816.F32 R28, R44, R30, R24 ;  /* 0x0000001e2c1c723c */ /* 0x000fe20000001818 */
[----:B------:R-:W2:Y:S01]  /*80880*/  LDL.LU.64 R26, [R1+0x6aa8] ;  /* 0x006aa800011a7983 */ /* 0x000ea20000300a00 */
[----:B---3--:R-:W-:-:S02]  /*80890*/  IMAD.MOV.U32 R34, RZ, RZ, R2 ;  /* 0x000000ffff227224 */ /* 0x008fc400078e0002 */
[----:B------:R-:W-:Y:S01]  /*808a0*/  IMAD.MOV.U32 R35, RZ, RZ, R0 ;  /* 0x000000ffff237224 */ /* 0x000fe200078e0000 */
[----:B------:R-:W3:Y:S11]  /*808b0*/  LDL.LU.64 R24, [R1+0x6aa0] ;  /* 0x006aa00001187983 */ /* 0x000ef60000300a00 */
[----:B------:R-:W-:Y:S07]  /*808c0*/  @!UPT UIADD3 URZ, URZ, URZ, URZ ;  /* 0x0000003f3f3ff290 */ /* 0x000fee000fffe03f */
[----:B------:R-:W-:Y:S04]  /*808d0*/  STL.64 [R1+0x1a0], R28 ;  /* 0x0001a01c01007387 */ /* 0x000fe80000100a00 */
[----:B------:R0:W-:Y:S02]  /*808e0*/  STL.64 [R1+0x1a8], R30 ;  /* 0x0001a81e01007387 */ /* 0x0001e40000100a00 */
[C---:B0-----:R-:W-:Y:S11]  /*808f0*/  HMMA.16816.F32 R28, R44.reuse, R22, R36 ;  /* 0x000000162c1c723c */ /* 0x041ff60000001824 */
[----:B------:R-:W-:Y:S11]  /*80900*/  @!UPT UIADD3 URZ, URZ, URZ, URZ ;  /* 0x0000003f3f3ff290 */ /* 0x000ff6000fffe03f */
[----:B------:R-:W-:Y:S01]  /*80910*/  @!UPT UIADD3 URZ, URZ, URZ, URZ ;  /* 0x0000003f3f3ff290 */ /* 0x000fe2000fffe03f */
[----:B------:R-:W-:Y:S01]  /*80920*/  STL.64 [R1+0x180], R28 ;  /* 0x0001801c01007387 */ /* 0x000fe20000100a00 */
[----:B------:R-:W-:Y:S01]  /*80930*/  IMAD.MOV.U32 R2, RZ, RZ, R31 ;  /* 0x000000ffff027224 */ /* 0x000fe200078e001f */
[C---:B--2---:R-:W-:Y:S11]  /*80940*/  HMMA.16816.F32 R32, R44.reuse, R26, R32 ;  /* 0x0000001a2c20723c */ /* 0x044ff60000001820 */
[----:B------:R-:W-:Y:S11]  /*80950*/  @!UPT UIADD3 URZ, URZ, URZ, URZ ;  /* 0x0000003f3f3ff290 */ /* 0x000ff6000fffe03f */
[----:B------:R-:W-:Y:S01]  /*80960*/  @!UPT UIADD3 URZ, URZ, URZ, URZ ;  /* 0x0000003f3f3ff290 */ /* 0x000fe2000fffe03f */
[----:B------:R-:W-:Y:S04]  /*80970*/  STL.64 [R1+0x190], R32 ;  /* 0x0001902001007387 */ /* 0x000fe80000100a00 */
[----:B------:R-:W-:Y:S04]  /*80980*/  STL.64 [R1+0x198], R34 ;  /* 0x0001982201007387 */ /* 0x000fe80000100a00 */
[----:B------:R-:W-:Y:S04]  /*80990*/  STL [R1+0x188], R30 ;  /* 0x0001881e01007387 */ /* 0x000fe80000100800 */
[----:B------:R0:W-:Y:S04]  /*809a0*/  STL [R1+0x6600], R2 ;  /* 0x0066000201007387 */ /* 0x0001e80000100800 */
[----:B0-----:R-:W2:Y:S01]  /*809b0*/  LDL R2, [R1+0x13e4] ;  /* 0x0013e40001027983 */ /* 0x001ea20000100800 */
[C---:B------:R-:W-:Y:S08]  /*809c0*/  HMMA.16816.F32 R32, R44.reuse, R18, R48 ;  /* 0x000000122c20723c */ /* 0x040ff00000001830 */
[C---:B------:R-:W-:Y:S11]  /*809d0*/  HMMA.16816.F32 R28, R44.reuse, R14, R52 ;  /* 0x0000000e2c1c723c */ /* 0x040ff60000001834 */
[----:B------:R-:W-:Y:S04]  /*809e0*/  @!UPT UIADD3 URZ, URZ, URZ, URZ ;  /* 0x0000003f3f3ff290 */ /* 0x000fe8000fffe03f */
[----:B------:R-:W-:Y:S04]  /*809f0*/  STL.64 [R1+0x170], R32 ;  /* 0x0001702001007387 */ /* 0x000fe80000100a00 */
[----:B------:R4:W-:Y:S04]  /*80a00*/  STL.64 [R1+0x178], R34 ;  /* 0x0001782201007387 */ /* 0x0009e80000100a00 */
[----:B------:R-:W-:Y:S04]  /*80a10*/  STL [R1+0x5da0], R61 ;  /* 0x005da03d01007387 */ /* 0x000fe80000100800 */
[----:B------:R-:W-:Y:S04]  /*80a20*/  STL.64 [R1+0x160], R28 ;  /* 0x0001601c01007387 */ /* 0x000fe80000100a00 */
[----:B------:R0:W-:Y:S01]  /*80a30*/  STL.64 [R1+0x168], R30 ;  /* 0x0001681e01007387 */ /* 0x0001e20000100a00 */
[C---:B----4-:R-:W-:Y:S08]  /*80a40*/  HMMA.16816.F32 R32, R44.reuse, R10, R56 ;  /* 0x0000000a2c20723c */ /* 0x050ff00000001838 */
[----:B0-----:R-:W-:Y:S01]  /*80a50*/  HMMA.16816.F32 R28, R44, R6, R40 ;  /* 0x000000062c1c723c */ /* 0x001fe20000001828 */
[----:B------:R-:W-:Y:S01]  /*80a60*/  LOP3.LUT R0, R61, 0x40, RZ, 0x3c, !PT ;  /* 0x000000403d007812 */ /* 0x000fe200078e3cff */
[----:B------:R-:W-:Y:S04]  /*80a70*/  LDSM.16.MT88.4 R44, [R60+0x11000] ;  /* 0x011000003c2c783b */ /* 0x000fe80000004200 */
[----:B------:R-:W-:Y:S04]  /*80a80*/  LDSM.16.M88.4 R36, [R0+0x1000] ;  /* 0x001000000024783b */ /* 0x000fe80000000200 */
[----:B------:R-:W-:Y:S04]  /*80a90*/  LDSM.16.M88.4 R56, [R0+0xa000] ;  /* 0x00a000000038783b */ /* 0x000fe80000000200 */
[----:B------:R-:W-:Y:S04]  /*80aa0*/  LDSM.16.M88.4 R52, [R0+0xa800] ;  /* 0x00a800000034783b */ /* 0x000fe80000000200 */
[----:B------:R-:W-:Y:S05]  /*80ab0*/  LDSM.16.M88.4 R48, [R0+0xb000] ;  /* 0x00b000000030783b */ /* 0x000fea0000000200 */
[----:B------:R-:W-:Y:S01]  /*80ac0*/  STL.64 [R1+0x140], R28 ;  /* 0x0001401c01007387 */ /* 0x000fe20000100a00 */
[----:B------:R-:W-:-:S03]  /*80ad0*/  IMAD.MOV.U32 R61, RZ, RZ, R31 ;  /* 0x000000ffff3d7224 */ /* 0x000fc600078e001f */
[----:B------:R-:W-:Y:S04]  /*80ae0*/  STL.64 [R1+0x150], R32 ;  /* 0x0001502001007387 */ /* 0x000fe80000100a00 */
[----:B------:R-:W-:Y:S04]  /*80af0*/  STL.64 [R1+0x158], R34 ;  /* 0x0001582201007387 */ /* 0x000fe80000100a00 */
[----:B------:R-:W-:Y:S04]  /*80b00*/  STL [R1+0x148], R30 ;  /* 0x0001481e01007387 */ /* 0x000fe80000100800 */
[----:B------:R-:W0:Y:S04]  /*80b10*/  LDSM.16.M88.4 R28, [R0] ;  /* 0x00000000001c783b */ /* 0x000e280000000200 */
[----:B------:R-:W-:Y:S04]  /*80b20*/  STL [R1+0x6698], R61 ;  /* 0x0066983d01007387 */ /* 0x000fe80000100800 */
[----:B------:R-:W-:Y:S01]  /*80b30*/  LDSM.16.M88.4 R32, [R0+0x1800] ;  /* 0x001800000020783b */ /* 0x000fe20000000200 */
[----:B0-----:R-:W-:-:S03]  /*80b40*/  IMAD.MOV.U32 R6, RZ, RZ, R28 ;  /* 0x000000ffff067224 */ /* 0x001fc600078e001c */
[----:B--2---:R-:W-:Y:S04]  /*80b50*/  STL [R1+0x669c], R2 ;  /* 0x00669c0201007387 */ /* 0x004fe80000100800 */
[----:B------:R0:W-:Y:S04]  /*80b60*/  LDSM.16.MT88.4 R40, [R2+0x11000] ;  /* 0x011000000228783b */ /* 0x0001e80000004200 */
[----:B------:R-:W-:Y:S04]  /*80b70*/  STL.64 [R1+0x130], R28 ;  /* 0x0001301c01007387 */ /* 0x000fe80000100a00 */
[----:B------:R-:W-:Y:S01]  /*80b80*/  STL.64 [R1+0x138], R30 ;  /* 0x0001381e01007387 */ /* 0x000fe20000100a00 */
[----:B0-----:R-:W-:-:S03]  /*80b90*/  IMAD.MOV.U32 R2, RZ, RZ, R29 ;  /* 0x000000ffff027224 */ /* 0x001fc600078e001d */
        /* <DEDUP_REMOVED lines=59> */
[----:B------:R-:W-:Y:S04]  /*80f50*/  STL.64 [R1+0x6a60], R54 ;  /* 0x006a603601007387 */ /* 0x000fe80000100a00 */
[----:B------:R0:W-:Y:S04]  /*80f60*/  STL.64 [R1+0x6a58], R52 ;  /* 0x006a583401007387 */ /* 0x0001e80000100a00 */
[----:B------:R-:W2:Y:S04]  /*80f70*/  LDSM.16.M88.4 R28, [R0+0xc800] ;  /* 0x00c80000001c783b */ /* 0x000ea80000000200 */
[----:B0-----:R-:W4:Y:S04]  /*80f80*/  LDL.64 R52, [R1+0x110] ;  /* 0x0001100001347983 */ /* 0x001f280000100a00 */
[----:B------:R-:W-:Y:S04]  /*80f90*/  STL [R1+0x6324], R50 ;  /* 0x0063243201007387 */ /* 0x000fe80000100800 */
[----:B------:R-:W-:Y:S04]  /*80fa0*/  STL [R1+0x6320], R51 ;  /* 0x0063203301007387 */ /* 0x000fe80000100800 */
[----:B------:R-:W-:Y:S04]  /*80fb0*/  STL.64 [R1+0x6a50], R48 ;  /* 0x006a503001007387 */ /* 0x000fe80000100a00 */
[----:B-1----:R-:W-:Y:S04]  /*80fc0*/  STL [R1+0x6304], R38 ;  /* 0x0063042601007387 */ /* 0x002fe80000100800 */
[----:B------:R-:W-:Y:S04]  /*80fd0*/  STL [R1+0x6300], R39 ;  /* 0x0063002701007387 */ /* 0x000fe80000100800 */
[----:B------:R0:W-:Y:S04]  /*80fe0*/  STL.64 [R1+0x6a48], R36 ;  /* 0x006a482401007387 */ /* 0x0001e80000100a00 */
[----:B0-----:R-:W4:Y:S01]  /*80ff0*/  LDL.64 R36, [R1+0x120] ;  /* 0x0001200001247983 */ /* 0x001f220000100a00 */
[----:B---3--:R-:W-:-:S02]  /*81000*/  IMAD.MOV.U32 R48, RZ, RZ, R25 ;  /* 0x000000ffff307224 */ /* 0x008fc400078e0019 */
[----:B------:R-:W-:Y:S02]  /*81010*/  IMAD.MOV.U32 R49, RZ, RZ, R24 ;  /* 0x000000ffff317224 */ /* 0x000fe400078e0018 */
[----:B------:R-:W0:Y:S01]  /*81020*/  LDSM.16.M88.4 R24, [R0+0xd000] ;  /* 0x00d000000018783b */ /* 0x000e220000000200 */
[----:B------:R-:W-:Y:S02]  /*81030*/  IMAD.MOV.U32 R50, RZ, RZ, R21 ;  /* 0x000000ffff327224 */ /* 0x000fe400078e0015 */
[----:B------:R-:W-:Y:S02]  /*81040*/  IMAD.MOV.U32 R51, RZ, RZ, R20 ;  /* 0x000000ffff337224 */ /* 0x000fe400078e0014 */
[----:B------:R-:W1:Y:S04]  /*81050*/  LDSM.16.M88.4 R20, [R0+0xd800] ;  /* 0x00d800000014783b */ /* 0x000e680000000200 */
[----:B--2---:R2:W-:Y:S04]  /*81060*/  STL [R1+0x62e4], R34 ;  /* 0x0062e42201007387 */ /* 0x0045e80000100800 */
[----:B------:R-:W-:Y:S04]  /*81070*/  STL [R1+0x62e0], R35 ;  /* 0x0062e02301007387 */ /* 0x000fe80000100800 */
[----:B------:R3:W-:Y:S04]  /*81080*/  STL.64 [R1+0x6a40], R32 ;  /* 0x006a402001007387 */ /* 0x0007e80000100a00 */
[----:B------:R-:W-:Y:S01]  /*81090*/  STL [R1+0x62e8], R30 ;  /* 0x0062e81e01007387 */ /* 0x000fe20000100800 */
[----:B--2---:R-:W-:-:S03]  /*810a0*/  IMAD.MOV.U32 R34, RZ, RZ, R13 ;  /* 0x000000ffff227224 */ /* 0x004fc600078e000d */
[----:B------:R-:W-:Y:S01]  /*810b0*/  STL [R1+0x62c8], R31 ;  /* 0x0062c81f01007387 */ /* 0x000fe20000100800 */
[----:B---3--:R-:W-:Y:S02]  /*810c0*/  IMAD.MOV.U32 R32, RZ, RZ, R17 ;  /* 0x000000ffff207224 */ /* 0x008fe400078e0011 */
[----:B------:R-:W-:Y:S01]  /*810d0*/  IMAD.MOV.U32 R33, RZ, RZ, R16 ;  /* 0x000000ffff217224 */ /* 0x000fe200078e0010 */
[----:B------:R2:W-:Y:S01]  /*810e0*/  STL.64 [R1+0x6a68], R28 ;  /* 0x006a681c01007387 */ /* 0x0005e20000100a00 */
[----:B------:R-:W-:-:S03]  /*810f0*/  IMAD.MOV.U32 R35, RZ, RZ, R12 ;  /* 0x000000ffff237224 */ /* 0x000fc600078e000c */
[----:B------:R-:W3:Y:S04]  /*81100*/  LDSM.16.M88.4 R16, [R0+0xe000] ;  /* 0x00e000000010783b */ /* 0x000ee80000000200 */
[----:B0-----:R0:W-:Y:S04]  /*81110*/  STL [R1+0x62c0], R26 ;  /* 0x0062c01a01007387 */ /* 0x0011e80000100800 */
[----:B------:R1:W-:Y:S01]  /*81120*/  STL [R1+0x62bc], R27 ;  /* 0x0062bc1b01007387 */ /* 0x0003e20000100800 */
[----:B--2---:R-:W-:-:S03]  /*81130*/  IMAD.MOV.U32 R28, RZ, RZ, R6 ;  /* 0x000000ffff1c7224 */ /* 0x004fc600078e0006 */
[----:B------:R2:W-:Y:S04]  /*81140*/  STL.64 [R1+0x6a70], R24 ;  /* 0x006a701801007387 */ /* 0x0005e80000100a00 */
[----:B------:R-:W3:Y:S01]  /*81150*/  LDSM.16.M88.4 R12, [R0+0xe800] ;  /* 0x00e80000000c783b */ /* 0x000ee20000000200 */
[----:B0-----:R-:W-:Y:S02]  /*81160*/  IMAD.MOV.U32 R26, RZ, RZ, R5 ;  /* 0x000000ffff1a7224 */ /* 0x001fe400078e0005 */
[----:B-1----:R-:W-:Y:S02]  /*81170*/  IMAD.MOV.U32 R27, RZ, RZ, R4 ;  /* 0x000000ffff1b7224 */ /* 0x002fe400078e0004 */
[----:B------:R-:W-:Y:S01]  /*81180*/  LDSM.16.M88.4 R4, [R0+0xf800] ;  /* 0x00f800000004783b */ /* 0x000fe20000000200 */
[----:B--2---:R-:W-:-:S02]  /*81190*/  IMAD.MOV.U32 R24, RZ, RZ, R9 ;  /* 0x000000ffff187224 */ /* 0x004fc400078e0009 */
[----:B------:R-:W-:Y:S02]  /*811a0*/  IMAD.MOV.U32 R25, RZ, RZ, R8 ;  /* 0x000000ffff197224 */ /* 0x000fe400078e0008 */
[----:B------:R-:W0:Y:S01]  /*811b0*/  LDSM.16.M88.4 R8, [R0+0xf000] ;  /* 0x00f000000008783b */ /* 0x000e220000000200 */
[----:B------:R-:W-:-:S03]  /*811c0*/  IMAD.MOV.U32 R29, RZ, RZ, R2 ;  /* 0x000000ffff1d7224 */ /* 0x000fc600078e0002 */
[----:B------:R-:W-:Y:S04]  /*811d0*/  STL [R1+0x62ec], R22 ;  /* 0x0062ec1601007387 */ /* 0x000fe80000100800 */
[----:B------:R-:W-:Y:S01]  /*811e0*/  STL [R1+0x62c4], R23 ;  /* 0x0062c41701007387 */ /* 0x000fe20000100800 */
[C---:B------:R-:W-:Y:S03]  /*811f0*/  HMMA.16816.F32 R24, R40.reuse, R28, R24 ;  /* 0x0000001c2818723c */ /* 0x040fe60000001818 */
[----:B------:R4:W-:Y:S04]  /*81200*/  STL.64 [R1+0x6a78], R20 ;  /* 0x006a781401007387 */ /* 0x0009e80000100a00 */
[----:B---3--:R-:W-:Y:S04]  /*81210*/  STL [R1+0x6a38], R16 ;  /* 0x006a381001007387 */ /* 0x008fe80000100800 */
[----:B------:R-:W-:Y:S04]  /*81220*/  STL [R1+0x6a34], R17 ;  /* 0x006a341101007387 */ /* 0x000fe80000100800 */
[----:B------:R-:W-:Y:S04]  /*81230*/  STL [R1+0x629c], R18 ;  /* 0x00629c1201007387 */ /* 0x000fe80000100800 */
[----:B------:R-:W-:Y:S04]  /*81240*/  STL [R1+0x6298], R19 ;  /* 0x0062981301007387 */ /* 0x000fe80000100800 */
[----:B------:R-:W-:Y:S04]  /*81250*/  STL [R1+0x6294], R14 ;  /* 0x0062940e01007387 */ /* 0x000fe80000100800 */
[----:B------:R-:W-:Y:S04]  /*81260*/  STL [R1+0x6290], R15 ;  /* 0x0062900f01007387 */ /* 0x000fe80000100800 */
[----:B0-----:R-:W-:Y:S04]  /*81270*/  STL [R1+0x627c], R10 ;  /* 0x00627c0a01007387 */ /* 0x001fe80000100800 */
[----:B------:R-:W-:Y:S04]  /*81280*/  STL [R1+0x6278], R11 ;  /* 0x0062780b01007387 */ /* 0x000fe80000100800 */
[----:B------:R-:W-:Y:S04]  /*81290*/  STL [R1+0x643c], R6 ;  /* 0x00643c0601007387 */ /* 0x000fe80000100800 */
[----:B------:R-:W-:Y:S04]  /*812a0*/  STL [R1+0x6438], R7 ;  /* 0x0064380701007387 */ /* 0x000fe80000100800 */
[----:B------:R-:W-:Y:S04]  /*812b0*/  STL [R1+0x50f0], R0 ;  /* 0x0050f00001007387 */ /* 0x000fe80000100800 */
[----:B------:R-:W-:Y:S04]  /*812c0*/  STL.64 [R1+0x6a00], R46 ;  /* 0x006a002e01007387 */ /* 0x000fe80000100a00 */
[----:B------:R-:W-:Y:S04]  /*812d0*/  STL.64 [R1+0x69f8], R44 ;  /* 0x0069f82c01007387 */ /* 0x000fe80000100a00 */
[----:B------:R-:W-:Y:S04]  /*812e0*/  STL [R1+0x6448], R60 ;  /* 0x0064483c01007387 */ /* 0x000fe80000100800 */
[----:B------:R-:W-:Y:S04]  /*812f0*/  STL.64 [R1+0x930], R24 ;  /* 0x0009301801007387 */ /* 0x000fe80000100a00 */
[----:B------:R-:W-:Y:S01]  /*81300*/  STL.64 [R1+0x938], R26 ;  /* 0x0009381a01007387 */ /* 0x000fe20000100a00 */
[C---:B----4-:R-:W-:Y:S11]  /*81310*/  HMMA.16816.F32 R20, R40.reuse, R36, R32 ;  /* 0x000000242814723c */ /* 0x050ff60000001820 */
[----:B------:R-:W-:Y:S11]  /*81320*/  @!UPT UIADD3 URZ, URZ, URZ, URZ ;  /* 0x0000003f3f3ff290 */ /* 0x000ff6000fffe03f */
[----:B------:R-:W-:Y:S01]  /*81330*/  @!UPT UIADD3 URZ, URZ, URZ, URZ ;  /* 0x0000003f3f3ff290 */ /* 0x000fe2000fffe03f */
[----:B------:R-:W-:Y:S04]  /*81340*/  STL.64 [R1+0x920], R20 ;  /* 0x0009201401007387 */ /* 0x000fe80000100a00 */
[----:B------:R0:W-:Y:S02]  /*81350*/  STL.64 [R1+0x928], R22 ;  /* 0x0009281601007387 */ /* 0x0001e40000100a00 */
[----:B0-----:R-:W-:Y:S01]  /*81360*/  HMMA.16816.F32 R20, R40, R52, R48 ;  /* 0x000000342814723c */ /* 0x001fe20000001830 */
[----:B------:R-:W-:Y:S02]  /*81370*/  IMAD.MOV.U32 R16, RZ, RZ, R36 ;  /* 0x000000ffff107224 */ /* 0x000fe400078e0024 */
[----:B------:R-:W-:Y:S02]  /*81380*/  IMAD.MOV.U32 R17, RZ, RZ, R37 ;  /* 0x000000ffff117224 */ /* 0x000fe400078e0025 */
[----:B------:R-:W-:-:S02]  /*81390*/  IMAD.MOV.U32 R11, RZ, RZ, R52 ;  /* 0x000000ffff0b7224 */ /* 0x000fc400078e0034 */
[----:B------:R-:W-:Y:S11]  /*813a0*/  IMAD.MOV.U32 R10, RZ, RZ, R53 ;  /* 0x000000ffff0a7224 */ /* 0x000ff600078e0035 */
[----:B------:R-:W-:Y:S05]  /*813b0*/  @!UPT UIADD3 URZ, URZ, URZ, URZ ;  /* 0x0000003f3f3ff290 */ /* 0x000fea000fffe03f */
[----:B------:R0:W-:Y:S04]  /*813c0*/  STL.64 [R1+0x910], R20 ;  /* 0x0009101401007387 */ /* 0x0001e80000100a00 */
[----:B------:R-:W2:Y:S04]  /*813d0*/  LDL.LU R36, [R1+0x8f0] ;  /* 0x0008f00001247983 */ /* 0x000ea80000300800 */
[----:B------:R-:W2:Y:S04]  /*813e0*/  LDL.LU R37, [R1+0x8f4] ;  /* 0x0008f40001257983 */ /* 0x000ea80000300800 */
[----:B------:R-:W2:Y:S04]  /*813f0*/  LDL.LU R38, [R1+0x8f8] ;  /* 0x0008f80001267983 */ /* 0x000ea80000300800 */
[----:B------:R-:W2:Y:S04]  /*81400*/  LDL.LU R39, [R1+0x8fc] ;  /* 0x0008fc0001277983 */ /* 0x000ea80000300800 */
[----:B------:R-:W2:Y:S04]  /*81410*/  LDL.64 R48, [R1+0xf0] ;  /* 0x0000f00001307983 */ /* 0x000ea80000100a00 */
[----:B------:R-:W3:Y:S04]  /*81420*/  LDL.LU R24, [R1+0x8c0] ;  /* 0x0008c00001187983 */ /* 0x000ee80000300800 */
[----:B------:R-:W3:Y:S04]  /*81430*/  LDL.LU R25, [R1+0x8c4] ;  /* 0x0008c40001197983 */ /* 0x000ee80000300800 */
[----:B------:R-:W3:Y:S04]  /*81440*/  LDL.LU R26, [R1+0x8c8] ;  /* 0x0008c800011a7983 */ /* 0x000ee80000300800 */
[----:B------:R-:W3:Y:S04]  /*81450*/  LDL.LU R27, [R1+0x8cc] ;  /* 0x0008cc00011b7983 */ /* 0x000ee80000300800 */
[----:B------:R-:W4:Y:S04]  /*81460*/  LDL.LU R44, [R1+0x8d0] ;  /* 0x0008d000012c7983 */ /* 0x000f280000300800 */
[----:B------:R-:W4:Y:S04]  /*81470*/  LDL.LU R45, [R1+0x8d4] ;  /* 0x0008d400012d7983 */ /* 0x000f280000300800 */
[----:B------:R-:W4:Y:S04]  /*81480*/  LDL.LU R46, [R1+0x8d8] ;  /* 0x0008d800012e7983 */ /* 0x000f280000300800 */
[----:B------:R-:W4:Y:S04]  /*81490*/  LDL.LU R47, [R1+0x8dc] ;  /* 0x0008dc00012f7983 */ /* 0x000f280000300800 */
[----:B------:R-:W2:Y:S04]  /*814a0*/  LDL.LU R28, [R1+0x8e0] ;  /* 0x0008e000011c7983 */ /* 0x000ea80000300800 */
[----:B------:R-:W2:Y:S04]  /*814b0*/  LDL.LU R29, [R1+0x8e4] ;  /* 0x0008e400011d7983 */ /* 0x000ea80000300800 */
[----:B------:R-:W2:Y:S01]  /*814c0*/  LDL.LU R30, [R1+0x8e8] ;  /* 0x0008e800011e7983 */ /* 0x000ea20000300800 */
[----:B------:R-:W-:-:S03]  /*814d0*/  IMAD.MOV.U32 R6, RZ, RZ, R22 ;  /* 0x000000ffff067224 */ /* 0x000fc600078e0016 */
[----:B------:R-:W2:Y:S01]  /*814e0*/  LDL.LU R31, [R1+0x8ec] ;  /* 0x0008ec00011f7983 */ /* 0x000ea20000300800 */
[----:B------:R-:W-:-:S03]  /*814f0*/  IMAD.MOV.U32 R7, RZ, RZ, R23 ;  /* 0x000000ffff077224 */ /* 0x000fc600078e0017 */
[----:B------:R-:W2:Y:S04]  /*81500*/  LDL.64 R52, [R1+0xe0] ;  /* 0x0000e00001347983 */ /* 0x000ea80000100a00 */
[----:B0-----:R-:W4:Y:S04]  /*81510*/  LDL.64 R20, [R1+0xd0] ;  /* 0x0000d00001147983 */ /* 0x001f280000100a00 */
[----:B------:R-:W3:Y:S04]  /*81520*/  LDL.64 R32, [R1+0xc0] ;  /* 0x0000c00001207983 */ /* 0x000ee80000100a00 */
[----:B------:R-:W-:Y:S04]  /*81530*/  STL.64 [R1+0x6a20], R10 ;  /* 0x006a200a01007387 */ /* 0x000fe80000100a00 */
[----:B------:R0:W-:Y:S04]  /*81540*/  STL.64 [R1+0x6a18], R8 ;  /* 0x006a180801007387 */ /* 0x0001e80000100a00 */
[----:B0-----:R-:W2:Y:S04]  /*81550*/  LDL.LU R8, [R1+0x900] ;  /* 0x0009000001087983 */ /* 0x001ea80000300800 */
[----:B------:R-:W2:Y:S04]  /*81560*/  LDL.LU R9, [R1+0x904] ;  /* 0x0009040001097983 */ /* 0x000ea80000300800 */
[----:B------:R-:W2:Y:S04]  /*81570*/  LDL.LU R10, [R1+0x908] ;  /* 0x00090800010a7983 */ /* 0x000ea80000300800 */
[----:B------:R-:W2:Y:S04]  /*81580*/  LDL.LU R11, [R1+0x90c] ;  /* 0x00090c00010b7983 */ /* 0x000ea80000300800 */
[----:B------:R-:W-:Y:S04]  /*81590*/  STL.64 [R1+0x6a10], R6 ;  /* 0x006a100601007387 */ /* 0x000fe80000100a00 */
[----:B------:R0:W-:Y:S04]  /*815a0*/  STL.64 [R1+0x6a08], R4 ;  /* 0x006a080401007387 */ /* 0x0001e80000100a00 */
[----:B0-----:R-:W2:Y:S02]  /*815b0*/  LDL.64 R4, [R1+0x100] ;  /* 0x0001000001047983 */ /* 0x001ea40000100a00 */
[----:B--2---:R-:W-:Y:S01]  /*815c0*/  HMMA.16816.F32 R8, R40, R4, R8 ;  /* 0x000000042808723c */ /* 0x004fe20000001808 */
[----:B------:R-:W-:-:S02]  /*815d0*/  IMAD.MOV.U32 R19, RZ, RZ, R4 ;  /* 0x000000ffff137224 */ /* 0x000fc400078e0004 */
[----:B------:R-:W-:Y:S11]  /*815e0*/  IMAD.MOV.U32 R18, RZ, RZ, R5 ;  /* 0x000000ffff127224 */ /* 0x000ff600078e0005 */
[----:B------:R-:W-:Y:S09]  /*815f0*/  @!UPT UIADD3 URZ, URZ, URZ, URZ ;  /* 0x0000003f3f3ff290 */ /* 0x000ff2000fffe03f */
[----:B------:R0:W-:Y:S01]  /*81600*/  STL [R1+0x900], R8 ;  /* 0x0009000801007387 */ /* 0x0001e20000100800 */
[----:B------:R-:W-:Y:S02]  /*81610*/  IMAD.MOV.U32 R60, RZ, RZ, R9 ;  /* 0x000000ffff3c7224 */ /* 0x000fe400078e0009 */
[----:B------:R-:W-:Y:S02]  /*81620*/  IMAD.MOV.U32 R58, RZ, RZ, R10 ;  /* 0x000000ffff3a7224 */ /* 0x000fe400078e000a */
[----:B------:R-:W-:Y:S02]  /*81630*/  IMAD.MOV.U32 R59, RZ, RZ, R11 ;  /* 0x000000ffff3b7224 */ /* 0x000fe400078e000b */
[C---:B0-----:R-:W-:Y:S03]  /*81640*/  HMMA.16816.F32 R8, R40.reuse, R48, R36 ;  /* 0x000000302808723c */ /* 0x041fe60000001824 */
[----:B------:R-:W-:Y:S04]  /*81650*/  STL.64 [R1+0x6a98], R58 ;  /* 0x006a983a01007387 */ /* 0x000fe80000100a00 */
[----:B------:R-:W-:Y:S04]  /*81660*/  STL.64 [R1+0x6a90], R56 ;  /* 0x006a903801007387 */ /* 0x000fe80000100a00 */
[----:B------:R-:W-:Y:S04]  /*81670*/  STL.64 [R1+0x6a88], R18 ;  /* 0x006a881201007387 */ /* 0x000fe80000100a00 */
[----:B------:R0:W-:Y:S04]  /*81680*/  STL.64 [R1+0x6a80], R16 ;  /* 0x006a801001007387 */ /* 0x0001e80000100a00 */
[----:B------:R-:W-:Y:S04]  /*81690*/  STL [R1+0x66a0], R60 ;  /* 0x0066a03c01007387 */ /* 0x000fe80000100800 */
[----:B------:R-:W-:Y:S04]  /*816a0*/  STL.64 [R1+0x8f0], R8 ;  /* 0x0008f00801007387 */ /* 0x000fe80000100a00 */
[----:B------:R1:W-:Y:S04]  /*816b0*/  STL.64 [R1+0x8f8], R10 ;  /* 0x0008f80a01007387 */ /* 0x0003e80000100a00 */
[----:B0-----:R-:W2:Y:S04]  /*816c0*/  LDL.LU R16, [R1+0x8b0] ;  /* 0x0008b00001107983 */ /* 0x001ea80000300800 */
[----:B------:R-:W2:Y:S04]  /*816d0*/  LDL.LU R17, [R1+0x8b4] ;  /* 0x0008b40001117983 */ /* 0x000ea80000300800 */
[----:B------:R-:W2:Y:S04]  /*816e0*/  LDL.LU R18, [R1+0x8b8] ;  /* 0x0008b80001127983 */ /* 0x000ea80000300800 */
[----:B------:R-:W2:Y:S04]  /*816f0*/  LDL.LU R19, [R1+0x8bc] ;  /* 0x0008bc0001137983 */ /* 0x000ea80000300800 */
[----:B------:R-:W2:Y:S01]  /*81700*/  LDL.64 R56, [R1+0xb0] ;  /* 0x0000b00001387983 */ /* 0x000ea20000100a00 */
[----:B-1----:R-:W-:Y:S03]  /*81710*/  HMMA.16816.F32 R8, R40, R52, R28 ;  /* 0x000000342808723c */ /* 0x002fe6000000181c */
[----:B------:R-:W2:Y:S01]  /*81720*/  LDL.LU R36, [R1+0x8a0] ;  /* 0x0008a00001247983 */ /* 0x000ea20000300800 */
[----:B------:R-:W-:-:S03]  /*81730*/  IMAD.MOV.U32 R5, RZ, RZ, R48 ;  /* 0x000000ffff057224 */ /* 0x000fc600078e0030 */
[----:B------:R-:W2:Y:S01]  /*81740*/  LDL.LU R37, [R1+0x8a4] ;  /* 0x0008a40001257983 */ /* 0x000ea20000300800 */
[----:B------:R-:W-:-:S03]  /*81750*/  IMAD.MOV.U32 R4, RZ, RZ, R49 ;  /* 0x000000ffff047224 */ /* 0x000fc600078e0031 */
[----:B------:R-:W2:Y:S04]  /*81760*/  LDL.LU R38, [R1+0x8a8] ;  /* 0x0008a80001267983 */ /* 0x000ea80000300800 */
[----:B------:R-:W2:Y:S04]  /*81770*/  LDL.LU R39, [R1+0x8ac] ;  /* 0x0008ac0001277983 */ /* 0x000ea80000300800 */
[----:B------:R-:W2:Y:S04]  /*81780*/  LDL.64 R48, [R1+0xa0] ;  /* 0x0000a00001307983 */ /* 0x000ea80000100a00 */
[----:B------:R0:W-:Y:S04]  /*81790*/  STL.64 [R1+0x8e0], R8 ;  /* 0x0008e00801007387 */ /* 0x0001e80000100a00 */
[----:B------:R-:W-:Y:S01]  /*817a0*/  STL.64 [R1+0x8e8], R10 ;  /* 0x0008e80a01007387 */ /* 0x000fe20000100a00 */
[----:B------:R-:W-:-:S03]  /*817b0*/  IMAD.MOV.U32 R7, RZ, RZ, R52 ;  /* 0x000000ffff077224 */ /* 0x000fc600078e0034 */
[----:B------:R-:W2:Y:S01]  /*817c0*/  LDL.LU R28, [R1+0x890] ;  /* 0x00089000011c7983 */ /* 0x000ea20000300800 */
[----:B------:R-:W-:-:S03]  /*817d0*/  IMAD.MOV.U32 R6, RZ, RZ, R53 ;  /* 0x000000ffff067224 */ /* 0x000fc600078e0035 */
[----:B------:R-:W2:Y:S04]  /*817e0*/  LDL.LU R29, [R1+0x894] ;  /* 0x00089400011d7983 */ /* 0x000ea80000300800 */
[----:B------:R-:W2:Y:S04]  /*817f0*/  LDL.LU R30, [R1+0x898] ;  /* 0x00089800011e7983 */ /* 0x000ea80000300800 */
[----:B------:R-:W2:Y:S04]  /*81800*/  LDL.LU R31, [R1+0x89c] ;  /* 0x00089c00011f7983 */ /* 0x000ea80000300800 */
[----:B------:R-:W2:Y:S01]  /*81810*/  LDL.64 R52, [R1+0x90] ;  /* 0x0000900001347983 */ /* 0x000ea20000100a00 */
[----:B----4-:R-:W-:Y:S01]  /*81820*/  HMMA.16816.F32 R44, R40, R20, R44 ;  /* 0x00000014282c723c */ /* 0x010fe2000000182c */
[----:B0-----:R-:W-:-:S02]  /*81830*/  IMAD.MOV.U32 R9, RZ, RZ, R20 ;  /* 0x000000ffff097224 */ /* 0x001fc400078e0014 */
[----:B------:R-:W-:-:S05]  /*81840*/  IMAD.MOV.U32 R8, RZ, RZ, R21 ;  /* 0x000000ffff087224 */ /* 0x000fca00078e0015 */
[C---:B---3--:R-:W-:Y:S01]  /*81850*/  HMMA.16816.F32 R20, R40.reuse, R32, R24 ;  /* 0x000000202814723c */ /* 0x048fe20000001818 */
[----:B------:R-:W-:Y:S02]  /*81860*/  IMAD.MOV.U32 R0, RZ, RZ, R33 ;  /* 0x000000ffff007224 */ /* 0x000fe400078e0021 */
[----:B------:R-:W-:Y:S11]  /*81870*/  IMAD.MOV.U32 R2, RZ, RZ, R32 ;  /* 0x000000ffff027224 */ /* 0x000ff600078e0020 */
[----:B------:R-:W-:Y:S01]  /*81880*/  @!UPT UIADD3 URZ, URZ, URZ, URZ ;  /* 0x0000003f3f3ff290 */ /* 0x000fe2000fffe03f */
[----:B------:R0:W-:Y:S04]  /*81890*/  STL.64 [R1+0x8d0], R44 ;  /* 0x0008d02c01007387 */ /* 0x0001e80000100a00 */
[----:B------:R1:W-:Y:S04]  /*818a0*/  STL.64 [R1+0x8d8], R46 ;  /* 0x0008d82e01007387 */ /* 0x0003e80000100a00 */
[----:B------:R3:W-:Y:S04]  /*818b0*/  STL.64 [R1+0x8c0], R20 ;  /* 0x0008c01401007387 */ /* 0x0007e80000100a00 */
[----:B------:R-:W-:Y:S04]  /*818c0*/  STL.64 [R1+0x8c8], R22 ;  /* 0x0008c81601007387 */ /* 0x000fe80000100a00 */
[----:B0-----:R-:W4:Y:S04]  /*818d0*/  LDL.LU R44, [R1+0x880] ;  /* 0x00088000012c7983 */ /* 0x001f280000300800 */
[----:B------:R-:W4:Y:S04]  /*818e0*/  LDL.LU R45, [R1+0x884] ;  /* 0x00088400012d7983 */ /* 0x000f280000300800 */
[----:B-1----:R-:W4:Y:S04]  /*818f0*/  LDL.LU R46, [R1+0x888] ;  /* 0x00088800012e7983 */ /* 0x002f280000300800 */
[----:B------:R-:W4:Y:S04]  /*81900*/  LDL.LU R47, [R1+0x88c] ;  /* 0x00088c00012f7983 */ /* 0x000f280000300800 */
[----:B---3--:R-:W4:Y:S04]  /*81910*/  LDL.64 R20, [R1+0x80] ;  /* 0x0000800001147983 */ /* 0x008f280000100a00 */
[----:B------:R-:W3:Y:S04]  /*81920*/  LDL.LU R24, [R1+0x870] ;  /* 0x0008700001187983 */ /* 0x000ee80000300800 */
[----:B------:R-:W3:Y:S04]  /*81930*/  LDL.LU R25, [R1+0x874] ;  /* 0x0008740001197983 */ /* 0x000ee80000300800 */
[----:B------:R-:W3:Y:S04]  /*81940*/  LDL.LU R26, [R1+0x878] ;  /* 0x00087800011a7983 */ /* 0x000ee80000300800 */
[----:B------:R-:W3:Y:S04]  /*81950*/  LDL.LU R27, [R1+0x87c] ;  /* 0x00087c00011b7983 */ /* 0x000ee80000300800 */
[----:B------:R-:W3:Y:S04]  /*81960*/  LDL.64 R32, [R1+0x70] ;  /* 0x0000700001207983 */ /* 0x000ee80000100a00 */
[----:B------:R-:W-:Y:S04]  /*81970*/  STL [R1+0x697c], R0 ;  /* 0x00697c0001007387 */ /* 0x000fe80000100800 */
[----:B------:R-:W-:Y:S01]  /*81980*/  STL [R1+0x6978], R2 ;  /* 0x0069780201007387 */ /* 0x000fe20000100800 */
[----:B--2---:R-:W-:Y:S01]  /*81990*/  HMMA.16816.F32 R16, R40, R56, R16 ;  /* 0x000000382810723c */ /* 0x004fe20000001810 */
[----:B------:R-:W-:-:S02]  /*819a0*/  IMAD.MOV.U32 R15, RZ, RZ, R57 ;  /* 0x000000ffff0f7224 */ /* 0x000fc400078e0039 */
[----:B------:R-:W-:Y:S11]  /*819b0*/  IMAD.MOV.U32 R60, RZ, RZ, R56 ;  /* 0x000000ffff3c7224 */ /* 0x000ff600078e0038 */
[----:B------:R-:W-:Y:S09]  /*819c0*/  @!UPT UIADD3 URZ, URZ, URZ, URZ ;  /* 0x0000003f3f3ff290 */ /* 0x000ff2000fffe03f */
[----:B------:R-:W-:Y:S04]  /*819d0*/  STL.64 [R1+0x8b0], R16 ;  /* 0x0008b01001007387 */ /* 0x000fe80000100a00 */
[----:B------:R0:W-:Y:S02]  /*819e0*/  STL.64 [R1+0x8b8], R18 ;  /* 0x0008b81201007387 */ /* 0x0001e40000100a00 */
[----:B0-----:R-:W-:Y:S02]  /*819f0*/  HMMA.16816.F32 R16, R40, R48, R36 ;  /* 0x000000302810723c */ /* 0x001fe40000001824 */
[----:B------:R-:W-:Y:S04]  /*81a00*/  STL [R1+0x6984], R15 ;  /* 0x0069840f01007387 */ /* 0x000fe80000100800 */
[----:B------:R-:W-:Y:S04]  /*81a10*/  STL [R1+0x6980], R60 ;  /* 0x0069803c01007387 */ /* 0x000fe80000100800 */
[----:B------:R-:W2:Y:S11]  /*81a20*/  LDL.LU R36, [R1+0x860] ;  /* 0x0008600001247983 */ /* 0x000eb60000300800 */
[----:B------:R-:W-:Y:S02]  /*81a30*/  @!UPT UIADD3 URZ, URZ, URZ, URZ ;  /* 0x0000003f3f3ff290 */ /* 0x000fe4000fffe03f */
[----:B------:R-:W-:Y:S04]  /*81a40*/  STL.64 [R1+0x8a0], R16 ;  /* 0x0008a01001007387 */ /* 0x000fe80000100a00 */
[----:B------:R0:W-:Y:S01]  /*81a50*/  STL.64 [R1+0x8a8], R18 ;  /* 0x0008a81201007387 */ /* 0x0001e20000100a00 */
[----:B------:R-:W-:-:S03]  /*81a60*/  IMAD.MOV.U32 R61, RZ, RZ, R49 ;  /* 0x000000ffff3d7224 */ /* 0x000fc600078e0031 */
[----:B------:R-:W2:Y:S04]  /*81a70*/  LDL.LU R37, [R1+0x864] ;  /* 0x0008640001257983 */ /* 0x000ea80000300800 */
[----:B------:R-:W2:Y:S01]  /*81a80*/  LDL.LU R38, [R1+0x868] ;  /* 0x0008680001267983 */ /* 0x000ea20000300800 */
[----:B0-----:R-:W-:Y:S03]  /*81a90*/  HMMA.16816.F32 R16, R40, R52, R28 ;  /* 0x000000342810723c */ /* 0x001fe6000000181c */
[----:B------:R-:W2:Y:S04]  /*81aa0*/  LDL.64 R48, [R1+0x60] ;  /* 0x0000600001307983 */ /* 0x000ea80000100a00 */
[----:B------:R-:W-:Y:S01]  /*81ab0*/  STL [R1+0x6988], R61 ;  /* 0x0069883d01007387 */ /* 0x000fe20000100800 */
[----:B------:R-:W-:-:S02]  /*81ac0*/  IMAD.MOV.U32 R0, RZ, RZ, R52 ;  /* 0x000000ffff007224 */ /* 0x000fc400078e0034 */
[----:B------:R-:W-:Y:S11]  /*81ad0*/  IMAD.MOV.U32 R2, RZ, RZ, R53 ;  /* 0x000000ffff027224 */ /* 0x000ff600078e0035 */
[----:B------:R-:W-:Y:S02]  /*81ae0*/  @!UPT UIADD3 URZ, URZ, URZ, URZ ;  /* 0x0000003f3f3ff290 */ /* 0x000fe4000fffe03f */
[----:B------:R-:W-:Y:S04]  /*81af0*/  STL.64 [R1+0x890], R16 ;  /* 0x0008901001007387 */ /* 0x000fe80000100a00 */
[----:B------:R4:W-:Y:S04]  /*81b00*/  STL [R1+0x898], R18 ;  /* 0x0008981201007387 */ /* 0x0009e80000100800 */
[----:B------:R-:W2:Y:S04]  /*81b10*/  LDL.LU R28, [R1+0x850] ;  /* 0x00085000011c7983 */ /* 0x000ea80000300800 */
[----:B------:R-:W2:Y:S04]  /*81b20*/  LDL.LU R29, [R1+0x854] ;  /* 0x00085400011d7983 */ /* 0x000ea80000300800 */
[----:B------:R-:W2:Y:S04]  /*81b30*/  LDL.LU R30, [R1+0x858] ;  /* 0x00085800011e7983 */ /* 0x000ea80000300800 */
[----:B------:R-:W2:Y:S04]  /*81b40*/  LDL.LU R31, [R1+0x85c] ;  /* 0x00085c00011f7983 */ /* 0x000ea80000300800 */
[----:B------:R-:W2:Y:S01]  /*81b50*/  LDL.64 R52, [R1+0x50] ;  /* 0x0000500001347983 */ /* 0x000ea20000100a00 */
[----:B------:R-:W-:-:S02]  /*81b60*/  IMAD.MOV.U32 R39, RZ, RZ, R3 ;  /* 0x000000ffff277224 */ /* 0x000fc400078e0003 */
[----:B------:R-:W-:Y:S02]  /*81b70*/  IMAD.MOV.U32 R3, RZ, RZ, R19 ;  /* 0x000000ffff037224 */ /* 0x000fe400078e0013 */
[C---:B----4-:R-:W-:Y:S01]  /*81b80*/  HMMA.16816.F32 R16, R40.reuse, R20, R44 ;  /* 0x000000142810723c */ /* 0x050fe2000000182c */
[----:B------:R-:W-:Y:S04]  /*81b90*/  STL [R1+0x6990], R2 ;  /* 0x0069900201007387 */ /* 0x000fe80000100800 */
[----:B------:R-:W-:Y:S04]  /*81ba0*/  STL [R1+0x698c], R0 ;  /* 0x00698c0001007387 */ /* 0x000fe80000100800 */
[----:B------:R-:W-:Y:S11]  /*81bb0*/  STL [R1+0x6430], R3 ;  /* 0x0064300301007387 */ /* 0x000ff60000100800 */
[----:B------:R-:W-:Y:S03]  /*81bc0*/  @!UPT UIADD3 URZ, URZ, URZ, URZ ;  /* 0x0000003f3f3ff290 */ /* 0x000fe6000fffe03f */
[----:B------:R-:W-:Y:S04]  /*81bd0*/  STL.64 [R1+0x880], R16 ;  /* 0x0008801001007387 */ /* 0x000fe80000100a00 */
[----:B------:R3:W-:Y:S02]  /*81be0*/  STL.64 [R1+0x888], R18 ;  /* 0x0008881201007387 */ /* 0x0007e40000100a00 */
[----:B---3--:R-:W-:Y:S01]  /*81bf0*/  HMMA.16816.F32 R16, R40, R32, R24 ;  /* 0x000000202810723c */ /* 0x008fe20000001818 */
[----:B------:R-:W-:Y:S02]  /*81c00*/  IMAD.MOV.U32 R60, RZ, RZ, R21 ;  /* 0x000000ffff3c7224 */ /* 0x000fe400078e0015 */
[----:B------:R-:W-:-:S03]  /*81c10*/  IMAD.MOV.U32 R15, RZ, RZ, R20 ;  /* 0x000000ffff0f7224 */ /* 0x000fc600078e0014 */
[----:B------:R-:W-:Y:S04]  /*81c20*/  STL [R1+0x6998], R60 ;  /* 0x0069983c01007387 */ /* 0x000fe80000100800 */
[----:B------:R-:W-:Y:S11]  /*81c30*/  STL [R1+0x6994], R15 ;  /* 0x0069940f01007387 */ /* 0x000ff60000100800 */
[----:B------:R-:W-:Y:S02]  /*81c40*/  @!UPT UIADD3 URZ, URZ, URZ, URZ ;  /* 0x0000003f3f3ff290 */ /* 0x000fe4000fffe03f */
[----:B------:R-:W-:Y:S01]  /*81c50*/  STL.64 [R1+0x870], R16 ;  /* 0x0008701001007387 */ /* 0x000fe20000100a00 */
[----:B------:R-:W-:-:S03]  /*81c60*/  IMAD.MOV.U32 R3, RZ, RZ, R19 ;  /* 0x000000ffff037224 */ /* 0x000fc600078e0013 */
[----:B------:R2:W-:Y:S01]  /*81c70*/  STL [R1+0x878], R18 ;  /* 0x0008781201007387 */ /* 0x0005e20000100800 */
[----:B------:R-:W-:Y:S02]  /*81c80*/  IMAD.MOV.U32 R61, RZ, RZ, R33 ;  /* 0x000000ffff3d7224 */ /* 0x000fe400078e0021 */
[----:B------:R-:W-:Y:S01]  /*81c90*/  IMAD.MOV.U32 R0, RZ, RZ, R32 ;  /* 0x000000ffff007224 */ /* 0x000fe200078e0020 */
[----:B------:R-:W3:Y:S04]  /*81ca0*/  LDL.LU R56, [R1+0x840] ;  /* 0x0008400001387983 */ /* 0x000ee80000300800 */
[----:B------:R-:W3:Y:S04]  /*81cb0*/  LDL.LU R57, [R1+0x844] ;  /* 0x0008440001397983 */ /* 0x000ee80000300800 */
[----:B------:R-:W3:Y:S04]  /*81cc0*/  LDL.LU R58, [R1+0x848] ;  /* 0x00084800013a7983 */ /* 0x000ee80000300800 */
[----:B------:R-:W3:Y:S04]  /*81cd0*/  LDL.LU R59, [R1+0x84c] ;  /* 0x00084c00013b7983 */ /* 0x000ee80000300800 */
[----:B------:R-:W3:Y:S04]  /*81ce0*/  LDL.64 R44, [R1+0x40] ;  /* 0x00004000012c7983 */ /* 0x000ee80000100a00 */
[----:B------:R-:W-:Y:S04]  /*81cf0*/  STL [R1+0x69a0], R61 ;  /* 0x0069a03d01007387 */ /* 0x000fe80000100800 */
[----:B------:R-:W-:Y:S04]  /*81d00*/  STL [R1+0x699c], R0 ;  /* 0x00699c0001007387 */ /* 0x000fe80000100800 */
[----:B------:R-:W-:Y:S01]  /*81d10*/  STL [R1+0x6434], R3 ;  /* 0x0064340301007387 */ /* 0x000fe20000100800 */
[----:B--2---:R-:W-:Y:S01]  /*81d20*/  HMMA.16816.F32 R16, R40, R48, R36 ;  /* 0x000000302810723c */ /* 0x004fe20000001824 */
[----:B------:R-:W-:-:S02]  /*81d30*/  IMAD.MOV.U32 R2, RZ, RZ, R49 ;  /* 0x000000ffff027224 */ /* 0x000fc400078e0031 */
[----:B------:R-:W-:Y:S11]  /*81d40*/  IMAD.MOV.U32 R15, RZ, RZ, R48 ;  /* 0x000000ffff0f7224 */ /* 0x000ff600078e0030 */
[----:B------:R-:W-:Y:S09]  /*81d50*/  @!UPT UIADD3 URZ, URZ, URZ, URZ ;  /* 0x0000003f3f3ff290 */ /* 0x000ff2000fffe03f */
[----:B------:R0:W-:Y:S04]  /*81d60*/  STL.64 [R1+0x860], R16 ;  /* 0x0008601001007387 */ /* 0x0001e80000100a00 */
[----:B------:R1:W-:Y:S04]  /*81d70*/  STL.64 [R1+0x868], R18 ;  /* 0x0008681201007387 */ /* 0x0003e80000100a00 */
[----:B0-----:R-:W2:Y:S04]  /*81d80*/  LDL.LU R16, [R1+0x830] ;  /* 0x0008300001107983 */ /* 0x001ea80000300800 */
[----:B------:R-:W2:Y:S04]  /*81d90*/  LDL.LU R17, [R1+0x834] ;  /* 0x0008340001117983 */ /* 0x000ea80000300800 */
[----:B-1----:R-:W2:Y:S01]  /*81da0*/  LDL.LU R18, [R1+0x838] ;  /* 0x0008380001127983 */ /* 0x002ea20000300800 */
[----:B------:R-:W-:Y:S03]  /*81db0*/  HMMA.16816.F32 R20, R40, R52, R28 ;  /* 0x000000342814723c */ /* 0x000fe6000000181c */
[----:B------:R-:W2:Y:S04]  /*81dc0*/  LDL.LU R19, [R1+0x83c] ;  /* 0x00083c0001137983 */ /* 0x000ea80000300800 */
[----:B------:R-:W2:Y:S04]  /*81dd0*/  LDL.64 R32, [R1+0x30] ;  /* 0x0000300001207983 */ /* 0x000ea80000100a00 */
[----:B------:R-:W4:Y:S04]  /*81de0*/  LDL.LU R36, [R1+0x820] ;  /* 0x0008200001247983 */ /* 0x000f280000300800 */
[----:B------:R-:W4:Y:S04]  /*81df0*/  LDL.LU R37, [R1+0x824] ;  /* 0x0008240001257983 */ /* 0x000f280000300800 */
[----:B------:R-:W4:Y:S04]  /*81e00*/  LDL.LU R38, [R1+0x828] ;  /* 0x0008280001267983 */ /* 0x000f280000300800 */
[----:B------:R-:W4:Y:S04]  /*81e10*/  LDL.LU R39, [R1+0x82c] ;  /* 0x00082c0001277983 */ /* 0x000f280000300800 */
[----:B------:R-:W4:Y:S04]  /*81e20*/  LDL.64 R48, [R1+0x20] ;  /* 0x0000200001307983 */ /* 0x000f280000100a00 */
[----:B------:R-:W-:Y:S04]  /*81e30*/  STL [R1+0x69a8], R2 ;  /* 0x0069a80201007387 */ /* 0x000fe80000100800 */
[----:B------:R-:W-:Y:S04]  /*81e40*/  STL [R1+0x69a4], R15 ;  /* 0x0069a40f01007387 */ /* 0x000fe80000100800 */
[----:B------:R0:W-:Y:S04]  /*81e50*/  STL.64 [R1+0x850], R20 ;  /* 0x0008501401007387 */ /* 0x0001e80000100a00 */
[----:B------:R1:W-:Y:S04]  /*81e60*/  STL [R1+0x858], R22 ;  /* 0x0008581601007387 */ /* 0x0003e80000100800 */
[----:B------:R-:W4:Y:S04]  /*81e70*/  LDL.LU R28, [R1+0x800] ;  /* 0x00080000011c7983 */ /* 0x000f280000300800 */
[----:B------:R-:W4:Y:S04]  /*81e80*/  LDL.LU R29, [R1+0x804] ;  /* 0x00080400011d7983 */ /* 0x000f280000300800 */
[----:B------:R-:W4:Y:S01]  /*81e90*/  LDL.LU R30, [R1+0x808] ;  /* 0x00080800011e7983 */ /* 0x000f220000300800 */
[----:B------:R-:W-:-:S03]  /*81ea0*/  IMAD.MOV.U32 R3, RZ, RZ, R23 ;  /* 0x000000ffff037224 */ /* 0x000fc600078e0017 */
[----:B------:R-:W4:Y:S04]  /*81eb0*/  LDL.LU R31, [R1+0x80c] ;  /* 0x00080c00011f7983 */ /* 0x000f280000300800 */
[----:B0-----:R-:W4:Y:S04]  /*81ec0*/  LDL.LU R20, [R1+0x810] ;  /* 0x0008100001147983 */ /* 0x001f280000300800 */
[----:B------:R-:W4:Y:S04]  /*81ed0*/  LDL.LU R21, [R1+0x814] ;  /* 0x0008140001157983 */ /* 0x000f280000300800 */
[----:B-1----:R-:W4:Y:S04]  /*81ee0*/  LDL.LU R22, [R1+0x818] ;  /* 0x0008180001167983 */ /* 0x002f280000300800 */
[----:B------:R-:W4:Y:S01]  /*81ef0*/  LDL.LU R23, [R1+0x81c] ;  /* 0x00081c0001177983 */ /* 0x000f220000300800 */
[----:B------:R-:W-:-:S03]  /*81f00*/  IMAD.MOV.U32 R0, RZ, RZ, R52 ;  /* 0x000000ffff007224 */ /* 0x000fc600078e0034 */
[----:B------:R-:W4:Y:S01]  /*81f10*/  LDL.64 R24, [R1+0x10] ;  /* 0x0000100001187983 */ /* 0x000f220000100a00 */
[----:B------:R-:W-:-:S03]  /*81f20*/  IMAD.MOV.U32 R60, RZ, RZ, R53 ;  /* 0x000000ffff3c7224 */ /* 0x000fc600078e0035 */
[----:B------:R-:W4:Y:S01]  /*81f30*/  LDL.64 R52, [R1] ;  /* 0x0000000001347983 */ /* 0x000f220000100a00 */
[----:B---3--:R-:W-:Y:S03]  /*81f40*/  HMMA.16816.F32 R56, R40, R44, R56 ;  /* 0x0000002c2838723c */ /* 0x008fe60000001838 */
[----:B------:R-:W-:Y:S04]  /*81f50*/  STL [R1+0x69b0], R60 ;  /* 0x0069b03c01007387 */ /* 0x000fe80000100800 */
[----:B------:R-:W-:Y:S04]  /*81f60*/  STL [R1+0x69ac], R0 ;  /* 0x0069ac0001007387 */ /* 0x000fe80000100800 */
[----:B------:R0:W-:Y:S01]  /*81f70*/  STL [R1+0x66a4], R3 ;  /* 0x0066a40301007387 */ /* 0x0001e20000100800 */
[----:B------:R-:W-:-:S02]  /*81f80*/  IMAD.MOV.U32 R61, RZ, RZ, R44 ;  /* 0x000000ffff3d7224 */ /* 0x000fc400078e002c */
[----:B0-----:R-:W-:-:S09]  /*81f90*/  IMAD.MOV.U32 R3, RZ, RZ, R45 ;  /* 0x000000ffff037224 */ /* 0x001fd200078e002d */
[----:B------:R-:W-:Y:S04]  /*81fa0*/  STL.64 [R1+0x840], R56 ;  /* 0x0008403801007387 */ /* 0x000fe80000100a00 */
[----:B------:R0:W-:Y:S04]  /*81fb0*/  STL.64 [R1+0x848], R58 ;  /* 0x0008483a01007387 */ /* 0x0001e80000100a00 */
[----:B0-----:R-:W3:Y:S04]  /*81fc0*/  LDL.LU.64 R58, [R1+0x6a98] ;  /* 0x006a9800013a7983 */ /* 0x001ee80000300a00 */
[----:B------:R-:W3:Y:S04]  /*81fd0*/  LDL.LU.64 R56, [R1+0x6a90] ;  /* 0x006a900001387983 */ /* 0x000ee80000300a00 */
[----:B------:R-:W3:Y:S04]  /*81fe0*/  LDL.LU R44, [R1+0x7f0] ;  /* 0x0007f000012c7983 */ /* 0x000ee80000300800 */
[----:B------:R-:W3:Y:S04]  /*81ff0*/  LDL.LU R45, [R1+0x7f4] ;  /* 0x0007f400012d7983 */ /* 0x000ee80000300800 */
[----:B------:R-:W3:Y:S04]  /*82000*/  LDL.LU R46, [R1+0x7f8] ;  /* 0x0007f800012e7983 */ /* 0x000ee80000300800 */
[----:B------:R-:W3:Y:S04]  /*82010*/  LDL.LU R47, [R1+0x7fc] ;  /* 0x0007fc00012f7983 */ /* 0x000ee80000300800 */
[----:B------:R-:W-:Y:S04]  /*82020*/  STL [R1+0x69b8], R3 ;  /* 0x0069b80301007387 */ /* 0x000fe80000100800 */
[----:B------:R-:W-:Y:S01]  /*82030*/  STL [R1+0x69b4], R61 ;  /* 0x0069b43d01007387 */ /* 0x000fe20000100800 */
[----:B--2---:R-:W-:Y:S01]  /*82040*/  HMMA.16816.F32 R16, R40, R32, R16 ;  /* 0x000000202810723c */ /* 0x004fe20000001810 */
[----:B------:R-:W-:-:S02]  /*82050*/  IMAD.MOV.U32 R2, RZ, RZ, R32 ;  /* 0x000000ffff027224 */ /* 0x000fc400078e0020 */
[----:B------:R-:W-:-:S05]  /*82060*/  IMAD.MOV.U32 R15, RZ, RZ, R33 ;  /* 0x000000ffff0f7224 */ /* 0x000fca00078e0021 */
[C---:B----4-:R-:W-:Y:S11]  /*82070*/  HMMA.16816.F32 R32, R40.reuse, R48, R36 ;  /* 0x000000302820723c */ /* 0x050ff60000001824 */
[----:B------:R-:W-:Y:S04]  /*82080*/  @!UPT UIADD3 URZ, URZ, URZ, URZ ;  /* 0x0000003f3f3ff290 */ /* 0x000fe8000fffe03f */
[----:B------:R-:W-:Y:S04]  /*82090*/  STL.64 [R1+0x830], R16 ;  /* 0x0008301001007387 */ /* 0x000fe80000100a00 */
[----:B------:R0:W-:Y:S01]  /*820a0*/  STL.64 [R1+0x838], R18 ;  /* 0x0008381201007387 */ /* 0x0001e20000100a00 */
[----:B------:R-:W-:Y:S02]  /*820b0*/  IMAD.MOV.U32 R60, RZ, RZ, R48 ;  /* 0x000000ffff3c7224 */ /* 0x000fe400078e0030 */
[----:B------:R-:W-:Y:S01]  /*820c0*/  IMAD.MOV.U32 R0, RZ, RZ, R49 ;  /* 0x000000ffff007224 */ /* 0x000fe200078e0031 */
[----:B0-----:R-:W2:Y:S04]  /*820d0*/  LDL.LU.64 R18, [R1+0x6a88] ;  /* 0x006a880001127983 */ /* 0x001ea80000300a00 */
[----:B------:R-:W4:Y:S04]  /*820e0*/  LDL.LU.64 R16, [R1+0x6a80] ;  /* 0x006a800001107983 */ /* 0x000f280000300a00 */
[----:B------:R-:W-:Y:S04]  /*820f0*/  STL [R1+0x69c0], R15 ;  /* 0x0069c00f01007387 */ /* 0x000fe80000100800 */
[----:B------:R-:W-:Y:S04]  /*82100*/  STL [R1+0x69bc], R2 ;  /* 0x0069bc0201007387 */ /* 0x000fe80000100800 */
[----:B------:R0:W-:Y:S04]  /*82110*/  STL.64 [R1+0x820], R32 ;  /* 0x0008202001007387 */ /* 0x0001e80000100a00 */
[----:B------:R1:W-:Y:S04]  /*82120*/  STL.64 [R1+0x828], R34 ;  /* 0x0008282201007387 */ /* 0x0003e80000100a00 */
[----:B------:R-:W2:Y:S04]  /*82130*/  LDL.LU R48, [R1+0x7e0] ;  /* 0x0007e00001307983 */ /* 0x000ea80000300800 */
[----:B------:R-:W2:Y:S04]  /*82140*/  LDL.LU R49, [R1+0x7e4] ;  /* 0x0007e40001317983 */ /* 0x000ea80000300800 */
[----:B------:R-:W2:Y:S01]  /*82150*/  LDL.LU R50, [R1+0x7e8] ;  /* 0x0007e80001327983 */ /* 0x000ea20000300800 */
[C---:B------:R-:W-:Y:S03]  /*82160*/  HMMA.16816.F32 R20, R40.reuse, R24, R20 ;  /* 0x000000182814723c */ /* 0x040fe60000001814 */
[----:B------:R-:W2:Y:S04]  /*82170*/  LDL.LU R51, [R1+0x7ec] ;  /* 0x0007ec0001337983 */ /* 0x000ea80000300800 */
[----:B0-----:R-:W2:Y:S01]  /*82180*/  LDL.LU R32, [R1+0x7c0] ;  /* 0x0007c00001207983 */ /* 0x001ea20000300800 */
[----:B------:R-:W-:Y:S03]  /*82190*/  HMMA.16816.F32 R28, R40, R52, R28 ;  /* 0x00000034281c723c */ /* 0x000fe6000000181c */
[----:B------:R-:W2:Y:S04]  /*821a0*/  LDL.LU R33, [R1+0x7c4] ;  /* 0x0007c40001217983 */ /* 0x000ea80000300800 */
[----:B-1----:R-:W2:Y:S04]  /*821b0*/  LDL.LU R34, [R1+0x7c8] ;  /* 0x0007c80001227983 */ /* 0x002ea80000300800 */
[----:B------:R-:W2:Y:S04]  /*821c0*/  LDL.LU R35, [R1+0x7cc] ;  /* 0x0007cc0001237983 */ /* 0x000ea80000300800 */
[----:B------:R-:W2:Y:S04]  /*821d0*/  LDL.LU R36, [R1+0x7d0] ;  /* 0x0007d00001247983 */ /* 0x000ea80000300800 */
[----:B------:R-:W2:Y:S04]  /*821e0*/  LDL.LU R37, [R1+0x7d4] ;  /* 0x0007d40001257983 */ /* 0x000ea80000300800 */
[----:B------:R-:W2:Y:S01]  /*821f0*/  LDL.LU R38, [R1+0x7d8] ;  /* 0x0007d80001267983 */ /* 0x000ea20000300800 */
[----:B------:R-:W-:-:S03]  /*82200*/  IMAD.MOV.U32 R3, RZ, RZ, R24 ;  /* 0x000000ffff037224 */ /* 0x000fc600078e0018 */
[----:B------:R-:W2:Y:S01]  /*82210*/  LDL.LU R39, [R1+0x7dc] ;  /* 0x0007dc0001277983 */ /* 0x000ea20000300800 */
[----:B------:R-:W-:-:S03]  /*82220*/  IMAD.MOV.U32 R61, RZ, RZ, R25 ;  /* 0x000000ffff3d7224 */ /* 0x000fc600078e0019 */
[----:B------:R0:W-:Y:S04]  /*82230*/  STL.64 [R1+0x810], R20 ;  /* 0x0008101401007387 */ /* 0x0001e80000100a00 */
[----:B------:R-:W-:Y:S01]  /*82240*/  STL.64 [R1+0x818], R22 ;  /* 0x0008181601007387 */ /* 0x000fe20000100a00 */
[----:B------:R-:W-:Y:S02]  /*82250*/  IMAD.MOV.U32 R15, RZ, RZ, R52 ;  /* 0x000000ffff0f7224 */ /* 0x000fe400078e0034 */
[----:B------:R-:W-:Y:S01]  /*82260*/  IMAD.MOV.U32 R2, RZ, RZ, R53 ;  /* 0x000000ffff027224 */ /* 0x000fe200078e0035 */
[----:B0-----:R-:W2:Y:S04]  /*82270*/  LDL.LU.64 R20, [R1+0x6a78] ;  /* 0x006a780001147983 */ /* 0x001ea80000300a00 */
[----:B------:R-:W2:Y:S04]  /*82280*/  LDL.LU.64 R24, [R1+0x6a70] ;  /* 0x006a700001187983 */ /* 0x000ea80000300a00 */
[----:B------:R0:W-:Y:S04]  /*82290*/  STL.64 [R1+0x800], R28 ;  /* 0x0008001c01007387 */ /* 0x0001e80000100a00 */
[----:B------:R-:W-:Y:S04]  /*822a0*/  STL.64 [R1+0x808], R30 ;  /* 0x0008081e01007387 */ /* 0x000fe80000100a00 */
[----:B0-----:R-:W2:Y:S04]  /*822b0*/  LDL.LU.64 R28, [R1+0x6a68] ;  /* 0x006a6800011c7983 */ /* 0x001ea80000300a00 */
[----:B------:R-:W2:Y:S04]  /*822c0*/  LDL.LU.64 R54, [R1+0x6a60] ;  /* 0x006a600001367983 */ /* 0x000ea80000300a00 */
[----:B------:R-:W2:Y:S01]  /*822d0*/  LDL.LU.64 R52, [R1+0x6a58] ;  /* 0x006a580001347983 */ /* 0x000ea20000300a00 */
[C---:B---3--:R-:W-:Y:S03]  /*822e0*/  HMMA.16816.F32 R44, R40.reuse, R56, R44 ;  /* 0x00000038282c723c */ /* 0x048fe6000000182c */
[----:B------:R-:W-:Y:S04]  /*822f0*/  STL [R1+0x6a30], R15 ;  /* 0x006a300f01007387 */ /* 0x000fe80000100800 */
[----:B------:R0:W-:Y:S04]  /*82300*/  STL.64 [R1+0x6a28], R12 ;  /* 0x006a280c01007387 */ /* 0x0001e80000100a00 */
[----:B0-----:R-:W3:Y:S04]  /*82310*/  LDL.LU R12, [R1+0x790] ;  /* 0x00079000010c7983 */ /* 0x001ee80000300800 */
[----:B------:R-:W3:Y:S04]  /*82320*/  LDL.LU R13, [R1+0x794] ;  /* 0x00079400010d7983 */ /* 0x000ee80000300800 */
[----:B------:R-:W3:Y:S04]  /*82330*/  LDL.LU R14, [R1+0x798] ;  /* 0x00079800010e7983 */ /* 0x000ee80000300800 */
[----:B------:R-:W3:Y:S04]  /*82340*/  LDL.LU R15, [R1+0x79c] ;  /* 0x00079c00010f7983 */ /* 0x000ee80000300800 */
[----:B------:R0:W-:Y:S04]  /*82350*/  STL.64 [R1+0x7f0], R44 ;  /* 0x0007f02c01007387 */ /* 0x0001e80000100a00 */
[----:B------:R1:W-:Y:S04]  /*82360*/  STL.64 [R1+0x7f8], R46 ;  /* 0x0007f82e01007387 */ /* 0x0003e80000100a00 */
[----:B0-----:R-:W3:Y:S04]  /*82370*/  LDL.LU R44, [R1+0x780] ;  /* 0x00078000012c7983 */ /* 0x001ee80000300800 */
[----:B------:R-:W3:Y:S04]  /*82380*/  LDL.LU R45, [R1+0x784] ;  /* 0x00078400012d7983 */ /* 0x000ee80000300800 */
[----:B-1----:R-:W3:Y:S04]  /*82390*/  LDL.LU R46, [R1+0x788] ;  /* 0x00078800012e7983 */ /* 0x002ee80000300800 */
[----:B------:R-:W3:Y:S04]  /*823a0*/  LDL.LU R47, [R1+0x78c] ;  /* 0x00078c00012f7983 */ /* 0x000ee80000300800 */
[----:B------:R-:W-:Y:S04]  /*823b0*/  STL.64 [R1+0x6860], R58 ;  /* 0x0068603a01007387 */ /* 0x000fe80000100a00 */
[----:B------:R0:W-:Y:S04]  /*823c0*/  STL.64 [R1+0x6858], R56 ;  /* 0x0068583801007387 */ /* 0x0001e80000100a00 */
[----:B0-----:R-:W3:Y:S04]  /*823d0*/  LDL.LU R56, [R1+0x7a0] ;  /* 0x0007a00001387983 */ /* 0x001ee80000300800 */
[----:B------:R-:W3:Y:S04]  /*823e0*/  LDL.LU R57, [R1+0x7a4] ;  /* 0x0007a40001397983 */ /* 0x000ee80000300800 */
[----:B------:R-:W3:Y:S04]  /*823f0*/  LDL.LU R58, [R1+0x7a8] ;  /* 0x0007a800013a7983 */ /* 0x000ee80000300800 */
[----:B------:R-:W3:Y:S01]  /*82400*/  LDL.LU R59, [R1+0x7ac] ;  /* 0x0007ac00013b7983 */ /* 0x000ee20000300800 */
[C---:B--2---:R-:W-:Y:S11]  /*82410*/  HMMA.16816.F32 R48, R40.reuse, R52, R48 ;  /* 0x000000342830723c */ /* 0x044ff60000001830 */
[----:B------:R-:W-:Y:S11]  /*82420*/  @!UPT UIADD3 URZ, URZ, URZ, URZ ;  /* 0x0000003f3f3ff290 */ /* 0x000ff6000fffe03f */
[----:B------:R-:W-:Y:S01]  /*82430*/  @!UPT UIADD3 URZ, URZ, URZ, URZ ;  /* 0x0000003f3f3ff290 */ /* 0x000fe2000fffe03f */
[----:B------:R0:W-:Y:S04]  /*82440*/  STL.64 [R1+0x7e0], R48 ;  /* 0x0007e03001007387 */ /* 0x0001e80000100a00 */
[----:B------:R-:W-:Y:S04]  /*82450*/  STL.64 [R1+0x7e8], R50 ;  /* 0x0007e83201007387 */ /* 0x000fe80000100a00 */
[----:B0-----:R-:W2:Y:S04]  /*82460*/  LDL.LU.64 R48, [R1+0x6a50] ;  /* 0x006a500001307983 */ /* 0x001ea80000300a00 */
        /* <DEDUP_REMOVED lines=11> */
[----:B0-----:R-:W2:Y:S02]  /*82520*/  LDL.LU.64 R36, [R1+0x6a48] ;  /* 0x006a480001247983 */ /* 0x001ea40000300a00 */
[C---:B--2---:R-:W-:Y:S11]  /*82530*/  HMMA.16816.F32 R32, R40.reuse, R36, R32 ;  /* 0x000000242820723c */ /* 0x044ff60000001820 */
[----:B------:R-:W-:Y:S11]  /*82540*/  @!UPT UIADD3 URZ, URZ, URZ, URZ ;  /* 0x0000003f3f3ff290 */ /* 0x000ff6000fffe03f */
[----:B------:R-:W-:Y:S01]  /*82550*/  @!UPT UIADD3 URZ, URZ, URZ, URZ ;  /* 0x0000003f3f3ff290 */ /* 0x000fe2000fffe03f */
[----:B------:R0:W-:Y:S04]  /*82560*/  STL.64 [R1+0x7c0], R32 ;  /* 0x0007c02001007387 */ /* 0x0001e80000100a00 */
[----:B------:R1:W-:Y:S04]  /*82570*/  STL.64 [R1+0x7c8], R34 ;  /* 0x0007c82201007387 */ /* 0x0003e80000100a00 */
[----:B0-----:R-:W2:Y:S01]  /*82580*/  LDL.LU.64 R32, [R1+0x6a40] ;  /* 0x006a400001207983 */ /* 0x001ea20000300a00 */
[C---:B---3--:R-:W-:Y:S11]  /*82590*/  HMMA.16816.F32 R12, R40.reuse, R24, R12 ;  /* 0x00000018280c723c */ /* 0x048ff6000000180c */
[----:B------:R-:W-:Y:S11]  /*825a0*/  @!UPT UIADD3 URZ, URZ, URZ, URZ ;  /* 0x0000003f3f3ff290 */ /* 0x000ff6000fffe03f */
[----:B------:R-:W-:Y:S02]  /*825b0*/  @!UPT UIADD3 URZ, URZ, URZ, URZ ;  /* 0x0000003f3f3ff290 */ /* 0x000fe4000fffe03f */
[----:B------:R-:W-:Y:S02]  /*825c0*/  IMAD.MOV.U32 R38, RZ, RZ, R14 ;  /* 0x000000ffff267224 */ /* 0x000fe400078e000e */
[----:B------:R-:W-:Y:S01]  /*825d0*/  IMAD.MOV.U32 R39, RZ, RZ, R15 ;  /* 0x000000ffff277224 */ /* 0x000fe200078e000f */
[C---:B--2---:R-:W-:Y:S11]  /*825e0*/  HMMA.16816.F32 R52, R40.reuse, R32, R52 ;  /* 0x000000202834723c */ /* 0x044ff60000001834 */
[----:B------:R-:W-:Y:S11]  /*825f0*/  @!UPT UIADD3 URZ, URZ, URZ, URZ ;  /* 0x0000003f3f3ff290 */ /* 0x000ff6000fffe03f */
[----:B------:R-:W-:Y:S02]  /*82600*/  @!UPT UIADD3 URZ, URZ, URZ, URZ ;  /* 0x0000003f3f3ff290 */ /* 0x000fe4000fffe03f */
[----:B------:R-:W-:Y:S02]  /*82610*/  IMAD.MOV.U32 R31, RZ, RZ, R52 ;  /* 0x000000ffff1f7224 */ /* 0x000fe400078e0034 */
[----:B------:R-:W-:Y:S02]  /*82620*/  IMAD.MOV.U32 R23, RZ, RZ, R53 ;  /* 0x000000ffff177224 */ /* 0x000fe400078e0035 */
[----:B------:R-:W-:Y:S02]  /*82630*/  IMAD.MOV.U32 R26, RZ, RZ, R54 ;  /* 0x000000ffff1a7224 */ /* 0x000fe400078e0036 */
[----:B------:R-:W-:Y:S02]  /*82640*/  IMAD.MOV.U32 R27, RZ, RZ, R55 ;  /* 0x000000ffff1b7224 */ /* 0x000fe400078e0037 */
[----:B------:R-:W-:Y:S01]  /*82650*/  HMMA.16816.F32 R52, R40, R28, R56 ;  /* 0x0000001c2834723c */ /* 0x000fe20000001838 */
[----:B------:R-:W-:Y:S06]  /*82660*/  STL [R1+0x6308], R23 ;  /* 0x0063081701007387 */ /* 0x000fec0000100800 */
[----:B------:R-:W-:-:S02]  /*82670*/  IMAD.MOV.U32 R56, RZ, RZ, R9 ;  /* 0x000000ffff387224 */ /* 0x000fc400078e0009 */
[----:B------:R-:W-:Y:S11]  /*82680*/  IMAD.MOV.U32 R57, RZ, RZ, R8 ;  /* 0x000000ffff397224 */ /* 0x000ff600078e0008 */
[----:B------:R-:W-:Y:S04]  /*82690*/  @!UPT UIADD3 URZ, URZ, URZ, URZ ;  /* 0x0000003f3f3ff290 */ /* 0x000fe8000fffe03f */
[----:B------:R-:W-:Y:S02]  /*826a0*/  IMAD.MOV.U32 R30, RZ, RZ, R53 ;  /* 0x000000ffff1e7224 */ /* 0x000fe400078e0035 */
[----:B-1----:R-:W-:Y:S02]  /*826b0*/  IMAD.MOV.U32 R34, RZ, RZ, R54 ;  /* 0x000000ffff227224 */ /* 0x002fe400078e0036 */
[----:B------:R-:W-:Y:S01]  /*826c0*/  IMAD.MOV.U32 R22, RZ, RZ, R52 ;  /* 0x000000ffff167224 */ /* 0x000fe200078e0034 */
[----:B------:R-:W-:Y:S04]  /*826d0*/  STL.64 [R1+0x6830], R30 ;  /* 0x0068301e01007387 */ /* 0x000fe80000100a00 */
[----:B------:R0:W-:Y:S04]  /*826e0*/  STL.64 [R1+0x6828], R28 ;  /* 0x0068281c01007387 */ /* 0x0001e80000100a00 */
[----:B------:R-:W-:Y:S04]  /*826f0*/  STL [R1+0x632c], R34 ;  /* 0x00632c2201007387 */ /* 0x000fe80000100800 */
[----:B------:R-:W-:Y:S04]  /*82700*/  STL [R1+0x6328], R22 ;  /* 0x0063281601007387 */ /* 0x000fe80000100800 */
[----:B------:R1:W-:Y:S04]  /*82710*/  STL [R1+0x790], R12 ;  /* 0x0007900c01007387 */ /* 0x0003e80000100800 */
[----:B------:R-:W-:Y:S04]  /*82720*/  STL.64 [R1+0x6850], R38 ;  /* 0x0068502601007387 */ /* 0x000fe80000100a00 */
[----:B------:R2:W-:Y:S04]  /*82730*/  STL.64 [R1+0x6848], R36 ;  /* 0x0068482401007387 */ /* 0x0005e80000100a00 */
[----:B------:R-:W-:Y:S04]  /*82740*/  STL.64 [R1+0x6820], R26 ;  /* 0x0068201a01007387 */ /* 0x000fe80000100a00 */
[----:B------:R3:W-:Y:S01]  /*82750*/  STL.64 [R1+0x6818], R24 ;  /* 0x0068181801007387 */ /* 0x0007e20000100a00 */
[----:B------:R-:W-:-:S03]  /*82760*/  IMAD.MOV.U32 R35, RZ, RZ, R55 ;  /* 0x000000ffff237224 */ /* 0x000fc600078e0037 */
[----:B------:R4:W-:Y:S04]  /*82770*/  STL.64 [R1+0x69c8], R56 ;  /* 0x0069c83801007387 */ /* 0x0009e80000100a00 */
[----:B------:R-:W2:Y:S04]  /*82780*/  LDL.LU R52, [R1+0x360] ;  /* 0x0003600001347983 */ /* 0x000ea80000300800 */
[----:B------:R-:W2:Y:S04]  /*82790*/  LDL.LU R53, [R1+0x364] ;  /* 0x0003640001357983 */ /* 0x000ea80000300800 */
[----:B------:R-:W2:Y:S04]  /*827a0*/  LDL.LU R54, [R1+0x368] ;  /* 0x0003680001367983 */ /* 0x000ea80000300800 */
[----:B------:R-:W2:Y:S01]  /*827b0*/  LDL.LU R55, [R1+0x36c] ;  /* 0x00036c0001377983 */ /* 0x000ea20000300800 */
[----:B0-----:R-:W-:-:S02]  /*827c0*/  IMAD.MOV.U32 R28, RZ, RZ, R7 ;  /* 0x000000ffff1c7224 */ /* 0x001fc400078e0007 */
[----:B------:R-:W-:Y:S02]  /*827d0*/  IMAD.MOV.U32 R29, RZ, RZ, R6 ;  /* 0x000000ffff1d7224 */ /* 0x000fe400078e0006 */
[----:B------:R-:W-:Y:S02]  /*827e0*/  IMAD.MOV.U32 R23, RZ, RZ, R13 ;  /* 0x000000ffff177224 */ /* 0x000fe400078e000d */
[----:B-1----:R-:W-:Y:S01]  /*827f0*/  HMMA.16816.F32 R12, R40, R20, R44 ;  /* 0x00000014280c723c */ /* 0x002fe2000000182c */
[----:B--2---:R-:W-:Y:S04]  /*82800*/  STL.64 [R1+0x69d8], R54 ;  /* 0x0069d83601007387 */ /* 0x004fe80000100a00 */
[----:B------:R-:W-:Y:S04]  /*82810*/  STL.64 [R1+0x69d0], R52 ;  /* 0x0069d03401007387 */ /* 0x000fe80000100a00 */
[----:B------:R0:W-:Y:S04]  /*82820*/  STL.64 [R1+0x69e0], R28 ;  /* 0x0069e01c01007387 */ /* 0x0001e80000100a00 */
[----:B------:R-:W2:Y:S04]  /*82830*/  LDL.LU R36, [R1+0x370] ;  /* 0x0003700001247983 */ /* 0x000ea80000300800 */
[----:B------:R-:W2:Y:S04]  /*82840*/  LDL.LU R37, [R1+0x374] ;  /* 0x0003740001257983 */ /* 0x000ea80000300800 */
[----:B------:R-:W2:Y:S04]  /*82850*/  LDL.LU R38, [R1+0x378] ;  /* 0x0003780001267983 */ /* 0x000ea80000300800 */
[----:B------:R-:W2:Y:S01]  /*82860*/  LDL.LU R39, [R1+0x37c] ;  /* 0x00037c0001277983 */ /* 0x000ea20000300800 */
[----:B------:R-:W-:-:S02]  /*82870*/  IMAD.MOV.U32 R34, RZ, RZ, R12 ;  /* 0x000000ffff227224 */ /* 0x000fc400078e000c */
[----:B------:R-:W-:Y:S02]  /*82880*/  IMAD.MOV.U32 R22, RZ, RZ, R13 ;  /* 0x000000ffff167224 */ /* 0x000fe400078e000d */
[----:B------:R-:W-:Y:S02]  /*82890*/  IMAD.MOV.U32 R50, RZ, RZ, R14 ;  /* 0x000000ffff327224 */ /* 0x000fe400078e000e */
[----:B------:R-:W-:Y:S02]  /*828a0*/  IMAD.MOV.U32 R51, RZ, RZ, R15 ;  /* 0x000000ffff337224 */ /* 0x000fe400078e000f */
[----:B---3--:R-:W-:Y:S02]  /*828b0*/  IMAD.MOV.U32 R25, RZ, RZ, R4 ;  /* 0x000000ffff197224 */ /* 0x008fe400078e0004 */
[----:B------:R-:W-:Y:S02]  /*828c0*/  IMAD.MOV.U32 R24, RZ, RZ, R5 ;  /* 0x000000ffff187224 */ /* 0x000fe400078e0005 */
[----:B----4-:R-:W-:-:S02]  /*828d0*/  IMAD.MOV.U32 R56, RZ, RZ, R16 ;  /* 0x000000ffff387224 */ /* 0x010fc400078e0010 */
[----:B------:R-:W-:Y:S01]  /*828e0*/  IMAD.MOV.U32 R57, RZ, RZ, R17 ;  /* 0x000000ffff397224 */ /* 0x000fe200078e0011 */
[----:B--2---:R-:W-:Y:S04]  /*828f0*/  STL.64 [R1+0x69f0], R38 ;  /* 0x0069f02601007387 */ /* 0x004fe80000100a00 */
[----:B------:R1:W-:Y:S04]  /*82900*/  STL.64 [R1+0x69e8], R36 ;  /* 0x0069e82401007387 */ /* 0x0003e80000100a00 */
        /* <DEDUP_REMOVED lines=14> */
[----:B------:R-:W2:Y:S04]  /*829f0*/  LDL.LU R6, [R1+0x758] ;  /* 0x0007580001067983 */ /* 0x000ea80000300800 */
[----:B------:R-:W2:Y:S04]  /*82a00*/  LDL.LU R7, [R1+0x75c] ;  /* 0x00075c0001077983 */ /* 0x000ea80000300800 */
[----:B------:R-:W4:Y:S04]  /*82a10*/  LDL.LU R16, [R1+0x6a38] ;  /* 0x006a380001107983 */ /* 0x000f280000300800 */
[----:B------:R-:W4:Y:S04]  /*82a20*/  LDL.LU R17, [R1+0x6a34] ;  /* 0x006a340001117983 */ /* 0x000f280000300800 */
[----:B0-----:R-:W2:Y:S04]  /*82a30*/  LDL R28, [R1+0x130] ;  /* 0x00013000011c7983 */ /* 0x001ea80000100800 */
        /* <DEDUP_REMOVED lines=9> */
[----:B------:R-:W-:Y:S04]  /*82ad0*/  STL.64 [R1+0x6890], R50 ;  /* 0x0068903201007387 */ /* 0x000fe80000100a00 */
[----:B------:R0:W-:Y:S04]  /*82ae0*/  STL.64 [R1+0x6888], R48 ;  /* 0x0068883001007387 */ /* 0x0001e80000100a00 */
[----:B0-----:R-:W2:Y:S04]  /*82af0*/  LDL.LU R48, [R1+0x380] ;  /* 0x0003800001307983 */ /* 0x001ea80000300800 */
[----:B------:R-:W2:Y:S04]  /*82b00*/  LDL.LU R49, [R1+0x384] ;  /* 0x0003840001317983 */ /* 0x000ea80000300800 */
[----:B------:R-:W2:Y:S04]  /*82b10*/  LDL.LU R50, [R1+0x388] ;  /* 0x0003880001327983 */ /* 0x000ea80000300800 */
[----:B------:R-:W2:Y:S04]  /*82b20*/  LDL.LU R51, [R1+0x38c] ;  /* 0x00038c0001337983 */ /* 0x000ea80000300800 */
[----:B------:R-:W-:Y:S04]  /*82b30*/  STL.64 [R1+0x6880], R22 ;  /* 0x0068801601007387 */ /* 0x000fe80000100a00 */
[----:B------:R-:W-:Y:S04]  /*82b40*/  STL.64 [R1+0x6878], R20 ;  /* 0x0068781401007387 */ /* 0x000fe80000100a00 */
[----:B------:R-:W-:Y:S04]  /*82b50*/  STL.64 [R1+0x6840], R34 ;  /* 0x0068402201007387 */ /* 0x000fe80000100a00 */
[----:B------:R0:W-:Y:S04]  /*82b60*/  STL.64 [R1+0x6838], R32 ;  /* 0x0068382001007387 */ /* 0x0001e80000100a00 */
[----:B0-----:R-:W2:Y:S04]  /*82b70*/  LDL.LU R32, [R1+0x390] ;  /* 0x0003900001207983 */ /* 0x001ea80000300800 */
[----:B------:R-:W2:Y:S04]  /*82b80*/  LDL.LU R33, [R1+0x394] ;  /* 0x0003940001217983 */ /* 0x000ea80000300800 */
[----:B------:R-:W2:Y:S04]  /*82b90*/  LDL.LU R34, [R1+0x398] ;  /* 0x0003980001227983 */ /* 0x000ea80000300800 */
[----:B------:R-:W2:Y:S01]  /*82ba0*/  LDL.LU R35, [R1+0x39c] ;  /* 0x00039c0001237983 */ /* 0x000ea20000300800 */
[C---:B----4-:R-:W-:Y:S11]  /*82bb0*/  HMMA.16816.F32 R12, R40.reuse, R16, R12 ;  /* 0x00000010280c723c */ /* 0x050ff6000000180c */
[----:B------:R-:W-:Y:S11]  /*82bc0*/  @!UPT UIADD3 URZ, URZ, URZ, URZ ;  /* 0x0000003f3f3ff290 */ /* 0x000ff6000fffe03f */
[----:B------:R-:W-:Y:S01]  /*82bd0*/  @!UPT UIADD3 URZ, URZ, URZ, URZ ;  /* 0x0000003f3f3ff290 */ /* 0x000fe2000fffe03f */
[----:B------:R-:W-:Y:S04]  /*82be0*/  STL.64 [R1+0x770], R12 ;  /* 0x0007700c01007387 */ /* 0x000fe80000100a00 */
[----:B------:R0:W-:Y:S04]  /*82bf0*/  STL.64 [R1+0x778], R14 ;  /* 0x0007780e01007387 */ /* 0x0001e80000100a00 */
[----:B0-----:R-:W4:Y:S04]  /*82c00*/  LDL.LU R15, [R1+0x6a30] ;  /* 0x006a3000010f7983 */ /* 0x001f280000300800 */
[----:B------:R-:W3:Y:S02]  /*82c10*/  LDL.LU.64 R12, [R1+0x6a28] ;  /* 0x006a2800010c7983 */ /* 0x000ee40000300a00 */
[C---:B---3--:R-:W-:Y:S11]  /*82c20*/  HMMA.16816.F32 R8, R40.reuse, R12, R8 ;  /* 0x0000000c2808723c */ /* 0x048ff60000001808 */
[----:B------:R-:W-:Y:S11]  /*82c30*/  @!UPT UIADD3 URZ, URZ, URZ, URZ ;  /* 0x0000003f3f3ff290 */ /* 0x000ff6000fffe03f */
[----:B------:R-:W-:Y:S01]  /*82c40*/  @!UPT UIADD3 URZ, URZ, URZ, URZ ;  /* 0x0000003f3f3ff290 */ /* 0x000fe2000fffe03f */
[----:B------:R-:W-:Y:S04]  /*82c50*/  STL.64 [R1+0x760], R8 ;  /* 0x0007600801007387 */ /* 0x000fe80000100a00 */
[----:B------:R0:W-:Y:S04]  /*82c60*/  STL.64 [R1+0x768], R10 ;  /* 0x0007680a01007387 */ /* 0x0001e80000100a00 */
[----:B0-----:R-:W3:Y:S04]  /*82c70*/  LDL.LU.64 R10, [R1+0x6a20] ;  /* 0x006a2000010a7983 */ /* 0x001ee80000300a00 */
        /* <DEDUP_REMOVED lines=8> */
[----:B--2---:R-:W-:Y:S02]  /*82d00*/  HMMA.16816.F32 R40, R40, R4, R44 ;  /* 0x000000042828723c */ /* 0x004fe4000000182c */
[----:B------:R-:W2:Y:S04]  /*82d10*/  LDL.LU.64 R46, [R1+0x6a00] ;  /* 0x006a0000012e7983 */ /* 0x000ea80000300a00 */
[----:B------:R-:W2:Y:S11]  /*82d20*/  LDL.LU.64 R44, [R1+0x69f8] ;  /* 0x0069f800012c7983 */ /* 0x000eb60000300a00 */
[----:B------:R-:W-:Y:S06]  /*82d30*/  @!UPT UIADD3 URZ, URZ, URZ, URZ ;  /* 0x0000003f3f3ff290 */ /* 0x000fec000fffe03f */
[----:B------:R-:W-:Y:S04]  /*82d40*/  STL.64 [R1+0x3d0], R40 ;  /* 0x0003d02801007387 */ /* 0x000fe80000100a00 */
[----:B------:R-:W-:Y:S04]  /*82d50*/  STL.64 [R1+0x3d8], R42 ;  /* 0x0003d82a01007387 */ /* 0x000fe80000100a00 */
[----:B------:R-:W-:Y:S04]  /*82d60*/  STL.64 [R1+0x68a0], R6 ;  /* 0x0068a00601007387 */ /* 0x000fe80000100a00 */
[----:B------:R0:W-:Y:S04]  /*82d70*/  STL.64 [R1+0x6898], R4 ;  /* 0x0068980401007387 */ /* 0x0001e80000100a00 */
[----:B0-----:R-:W3:Y:S04]  /*82d80*/  LDL.LU R4, [R1+0x3a0] ;  /* 0x0003a00001047983 */ /* 0x001ee80000300800 */
[----:B------:R-:W3:Y:S04]  /*82d90*/  LDL.LU R5, [R1+0x3a4] ;  /* 0x0003a40001057983 */ /* 0x000ee80000300800 */
[----:B------:R-:W3:Y:S04]  /*82da0*/  LDL.LU R6, [R1+0x3a8] ;  /* 0x0003a80001067983 */ /* 0x000ee80000300800 */
[----:B------:R-:W3:Y:S01]  /*82db0*/  LDL.LU R7, [R1+0x3ac] ;  /* 0x0003ac0001077983 */ /* 0x000ee20000300800 */
[----:B------:R-:W-:-:S02]  /*82dc0*/  IMAD.MOV.U32 R20, RZ, RZ, R19 ;  /* 0x000000ffff147224 */ /* 0x000fc400078e0013 */
[----:B------:R-:W-:Y:S01]  /*82dd0*/  IMAD.MOV.U32 R21, RZ, RZ, R18 ;  /* 0x000000ffff157224 */ /* 0x000fe200078e0012 */
[C---:B--2---:R-:W-:Y:S01]  /*82de0*/  HMMA.16816.F32 R28, R44.reuse, R28, R36 ;  /* 0x0000001c2c1c723c */ /* 0x044fe20000001824 */
[----:B------:R-:W2:Y:S04]  /*82df0*/  LDL.LU.64 R38, [R1+0x69f0] ;  /* 0x0069f00001267983 */ /* 0x000ea80000300a00 */
[----:B------:R-:W2:Y:S03]  /*82e00*/  LDL.LU.64 R36, [R1+0x69e8] ;  /* 0x0069e80001247983 */ /* 0x000ea60000300a00 */
[----:B------:R-:W-:Y:S11]  /*82e10*/  HMMA.16816.F32 R56, R44, R56, R52 ;  /* 0x000000382c38723c */ /* 0x000ff60000001834 */
[----:B------:R-:W-:Y:S05]  /*82e20*/  @!UPT UIADD3 URZ, URZ, URZ, URZ ;  /* 0x0000003f3f3ff290 */ /* 0x000fea000fffe03f */
[----:B------:R-:W-:Y:S02]  /*82e30*/  IMAD.MOV.U32 R14, RZ, RZ, R31 ;  /* 0x000000ffff0e7224 */ /* 0x000fe400078e001f */
[----:B------:R-:W-:Y:S01]  /*82e40*/  IMAD.MOV.U32 R19, RZ, RZ, R30 ;  /* 0x000000ffff137224 */ /* 0x000fe200078e001e */
[----:B------:R0:W-:Y:S01]  /*82e50*/  STL [R1+0x3c0], R28 ;  /* 0x0003c01c01007387 */ /* 0x0001e20000100800 */
[----:B------:R-:W-:-:S03]  /*82e60*/  IMAD.MOV.U32 R18, RZ, RZ, R29 ;  /* 0x000000ffff127224 */ /* 0x000fc600078e001d */
[----:B0-----:R-:W2:Y:S04]  /*82e70*/  LDL.LU.64 R28, [R1+0x69e0] ;  /* 0x0069e000011c7983 */ /* 0x001ea80000300a00 */
[----:B------:R-:W-:Y:S04]  /*82e80*/  STL [R1+0x62ac], R14 ;  /* 0x0062ac0e01007387 */ /* 0x000fe80000100800 */
[----:B------:R-:W-:Y:S04]  /*82e90*/  STL [R1+0x62a8], R19 ;  /* 0x0062a81301007387 */ /* 0x000fe80000100800 */
[----:B------:R-:W-:Y:S04]  /*82ea0*/  STL [R1+0x62a4], R18 ;  /* 0x0062a41201007387 */ /* 0x000fe80000100800 */
[----:B------:R-:W2:Y:S04]  /*82eb0*/  LDL.LU.64 R54, [R1+0x69d8] ;  /* 0x0069d80001367983 */ /* 0x000ea80000300a00 */
[----:B------:R-:W2:Y:S04]  /*82ec0*/  LDL.LU.64 R52, [R1+0x69d0] ;  /* 0x0069d00001347983 */ /* 0x000ea80000300a00 */
[----:B------:R0:W-:Y:S04]  /*82ed0*/  STL.64 [R1+0x3b0], R56 ;  /* 0x0003b03801007387 */ /* 0x0001e80000100a00 */
[----:B------:R-:W-:Y:S04]  /*82ee0*/  STL.64 [R1+0x3b8], R58 ;  /* 0x0003b83a01007387 */ /* 0x000fe80000100a00 */
[----:B0-----:R-:W2:Y:S01]  /*82ef0*/  LDL.LU.64 R56, [R1+0x69c8] ;  /* 0x0069c80001387983 */ /* 0x001ea20000300a00 */
[----:B---3--:R-:W-:-:S02]  /*82f00*/  IMAD.MOV.U32 R40, RZ, RZ, R11 ;  /* 0x000000ffff287224 */ /* 0x008fc400078e000b */
[----:B------:R-:W-:-:S07]  /*82f10*/  IMAD.MOV.U32 R41, RZ, RZ, R10 ;  /* 0x000000ffff297224 */ /* 0x000fce00078e000a */
[C---:B------:R-:W-:Y:S11]  /*82f20*/  HMMA.16816.F32 R4, R44.reuse, R40, R4 ;  /* 0x000000282c04723c */ /* 0x040ff60000001804 */
[----:B------:R-:W-:Y:S11]  /*82f30*/  @!UPT UIADD3 URZ, URZ, URZ, URZ ;  /* 0x0000003f3f3ff290 */ /* 0x000ff6000fffe03f */
[----:B------:R-:W-:Y:S01]  /*82f40*/  @!UPT UIADD3 URZ, URZ, URZ, URZ ;  /* 0x0000003f3f3ff290 */ /* 0x000fe2000fffe03f */
[----:B------:R0:W-:Y:S01]  /*82f50*/  STL [R1+0x3a0], R4 ;  /* 0x0003a00401007387 */ /* 0x0001e20000100800 */
[----:B------:R-:W-:Y:S02]  /*82f60*/  IMAD.MOV.U32 R14, RZ, RZ, R5 ;  /* 0x000000ffff0e7224 */ /* 0x000fe400078e0005 */
[----:B------:R-:W-:Y:S02]  /*82f70*/  IMAD.MOV.U32 R19, RZ, RZ, R6 ;  /* 0x000000ffff137224 */ /* 0x000fe400078e0006 */
[----:B------:R-:W-:Y:S02]  /*82f80*/  IMAD.MOV.U32 R18, RZ, RZ, R7 ;  /* 0x000000ffff127224 */ /* 0x000fe400078e0007 */
[----:B0-----:R-:W-:Y:S03]  /*82f90*/  HMMA.16816.F32 R4, R44, R20, R32 ;  /* 0x000000142c04723c */ /* 0x001fe60000001820 */
[----:B------:R-:W-:Y:S04]  /*82fa0*/  STL [R1+0x62b8], R18 ;  /* 0x0062b81201007387 */ /* 0x000fe80000100800 */
[----:B------:R-:W-:Y:S04]  /*82fb0*/  STL [R1+0x62b4], R19 ;  /* 0x0062b41301007387 */ /* 0x000fe80000100800 */
[----:B------:R0:W-:Y:S04]  /*82fc0*/  STL.64 [R1+0x6970], R16 ;  /* 0x0069701001007387 */ /* 0x0001e80000100a00 */
[----:B------:R-:W-:Y:S04]  /*82fd0*/  STL [R1+0x62b0], R14 ;  /* 0x0062b00e01007387 */ /* 0x000fe80000100800 */
[----:B------:R-:W-:Y:S05]  /*82fe0*/  STL.64 [R1+0x6968], R12 ;  /* 0x0069680c01007387 */ /* 0x000fea0000100a00 */
[----:B------:R-:W-:-:S02]  /*82ff0*/  IMAD.MOV.U32 R10, RZ, RZ, R6 ;  /* 0x000000ffff0a7224 */ /* 0x000fc400078e0006 */
[----:B------:R-:W-:Y:S01]  /*83000*/  IMAD.MOV.U32 R11, RZ, RZ, R7 ;  /* 0x000000ffff0b7224 */ /* 0x000fe200078e0007 */
[----:B------:R-:W-:Y:S01]  /*83010*/  STL.64 [R1+0x390], R4 ;  /* 0x0003900401007387 */ /* 0x000fe20000100a00 */
[----:B0-----:R-:W-:Y:S03]  /*83020*/  HMMA.16816.F32 R16, R44, R24, R48 ;  /* 0x000000182c10723c */ /* 0x001fe60000001830 */
[----:B------:R-:W-:Y:S04]  /*83030*/  STL.64 [R1+0x68b0], R10 ;  /* 0x0068b00a01007387 */ /* 0x000fe80000100a00 */
[----:B------:R2:W-:Y:S01]  /*83040*/  STL.64 [R1+0x68a8], R8 ;  /* 0x0068a80801007387 */ /* 0x0005e20000100a00 */
[----:B----4-:R-:W-:-:S02]  /*83050*/  IMAD.MOV.U32 R32, RZ, RZ, R15 ;  /* 0x000000ffff207224 */ /* 0x010fc400078e000f */
[----:B------:R-:W-:Y:S11]  /*83060*/  IMAD.MOV.U32 R33, RZ, RZ, R2 ;  /* 0x000000ffff217224 */ /* 0x000ff600078e0002 */
[----:B------:R-:W-:Y:S02]  /*83070*/  @!UPT UIADD3 URZ, URZ, URZ, URZ ;  /* 0x0000003f3f3ff290 */ /* 0x000fe4000fffe03f */
[----:B------:R-:W-:Y:S04]  /*83080*/  STL.64 [R1+0x380], R16 ;  /* 0x0003801001007387 */ /* 0x000fe80000100a00 */
[----:B------:R-:W-:Y:S01]  /*83090*/  STL.64 [R1+0x388], R18 ;  /* 0x0003881201007387 */ /* 0x000fe20000100a00 */
[C---:B--2---:R-:W-:Y:S08]  /*830a0*/  HMMA.16816.F32 R8, R44.reuse, R28, R36 ;  /* 0x0000001c2c08723c */ /* 0x044ff00000001824 */
[----:B------:R-:W-:Y:S11]  /*830b0*/  HMMA.16816.F32 R4, R44, R56, R52 ;  /* 0x000000382c04723c */ /* 0x000ff60000001834 */
[----:B------:R-:W-:Y:S04]  /*830c0*/  @!UPT UIADD3 URZ, URZ, URZ, URZ ;  /* 0x0000003f3f3ff290 */ /* 0x000fe8000fffe03f */
[----:B------:R0:W-:Y:S04]  /*830d0*/  STL.64 [R1+0x370], R8 ;  /* 0x0003700801007387 */ /* 0x0001e80000100a00 */
[----:B------:R1:W-:Y:S01]  /*830e0*/  STL.64 [R1+0x378], R10 ;  /* 0x0003780a01007387 */ /* 0x0003e20000100a00 */
[----:B------:R-:W-:-:S03]  /*830f0*/  IMAD.MOV.U32 R52, RZ, RZ, R3 ;  /* 0x000000ffff347224 */ /* 0x000fc600078e0003 */
[----:B------:R-:W2:Y:S01]  /*83100*/  LDL.LU R15, [R1+0x69c0] ;  /* 0x0069c000010f7983 */ /* 0x000ea20000300800 */
[----:B------:R-:W-:-:S03]  /*83110*/  IMAD.MOV.U32 R53, RZ, RZ, R61 ;  /* 0x000000ffff357224 */ /* 0x000fc600078e003d */
[----:B------:R-:W-:Y:S04]  /*83120*/  STL.64 [R1+0x360], R4 ;  /* 0x0003600401007387 */ /* 0x000fe80000100a00 */
[----:B------:R-:W-:Y:S04]  /*83130*/  STL.64 [R1+0x368], R6 ;  /* 0x0003680601007387 */ /* 0x000fe80000100a00 */
[----:B------:R-:W3:Y:S04]  /*83140*/  LDL.LU R2, [R1+0x69bc] ;  /* 0x0069bc0001027983 */ /* 0x000ee80000300800 */
[----:B------:R4:W-:Y:S04]  /*83150*/  STL.64 [R1+0x68b8], R32 ;  /* 0x0068b82001007387 */ /* 0x0009e80000100a00 */
[----:B------:R-:W4:Y:S04]  /*83160*/  LDL.LU R3, [R1+0x69b8] ;  /* 0x0069b80001037983 */ /* 0x000f280000300800 */
[----:B------:R-:W4:Y:S04]  /*83170*/  LDL.LU R61, [R1+0x69b4] ;  /* 0x0069b400013d7983 */ /* 0x000f280000300800 */
[----:B------:R-:W-:Y:S04]  /*83180*/  STL.64 [R1+0x68c0], R52 ;  /* 0x0068c03401007387 */ /* 0x000fe80000100a00 */
[----:B------:R-:W4:Y:S04]  /*83190*/  LDL.LU R20, [R1+0x690] ;  /* 0x0006900001147983 */ /* 0x000f280000300800 */
[----:B------:R-:W4:Y:S04]  /*831a0*/  LDL.LU R21, [R1+0x694] ;  /* 0x0006940001157983 */ /* 0x000f280000300800 */
[----:B------:R-:W4:Y:S04]  /*831b0*/  LDL.LU R22, [R1+0x698] ;  /* 0x0006980001167983 */ /* 0x000f280000300800 */
[----:B------:R-:W4:Y:S01]  /*831c0*/  LDL.LU R23, [R1+0x69c] ;  /* 0x00069c0001177983 */ /* 0x000f220000300800 */
[----:B------:R-:W-:-:S02]  /*831d0*/  IMAD.MOV.U32 R48, RZ, RZ, R60 ;  /* 0x000000ffff307224 */ /* 0x000fc400078e003c */
[----:B------:R-:W-:Y:S02]  /*831e0*/  IMAD.MOV.U32 R49, RZ, RZ, R0 ;  /* 0x000000ffff317224 */ /* 0x000fe400078e0000 */
[----:B--2---:R-:W-:Y:S02]  /*831f0*/  IMAD.MOV.U32 R37, RZ, RZ, R15 ;  /* 0x000000ffff257224 */ /* 0x004fe400078e000f */
[----:B---3--:R-:W-:Y:S01]  /*83200*/  IMAD.MOV.U32 R36, RZ, RZ, R2 ;  /* 0x000000ffff247224 */ /* 0x008fe200078e0002 */
[----:B----4-:R-:W-:Y:S04]  /*83210*/  STL.64 [R1+0x68d0], R22 ;  /* 0x0068d01601007387 */ /* 0x010fe80000100a00 */
[----:B------:R2:W-:Y:S04]  /*83220*/  STL.64 [R1+0x68c8], R20 ;  /* 0x0068c81401007387 */ /* 0x0005e80000100a00 */
[----:B------:R-:W2:Y:S04]  /*83230*/  LDL.LU R60, [R1+0x69b0] ;  /* 0x0069b000013c7983 */ /* 0x000ea80000300800 */
[----:B------:R-:W3:Y:S04]  /*83240*/  LDL.LU R0, [R1+0x69ac] ;  /* 0x0069ac0001007983 */ /* 0x000ee80000300800 */
[----:B------:R4:W-:Y:S04]  /*83250*/  STL.64 [R1+0x68d8], R48 ;  /* 0x0068d83001007387 */ /* 0x0009e80000100a00 */
[----:B------:R-:W4:Y:S04]  /*83260*/  LDL.LU R2, [R1+0x69a8] ;  /* 0x0069a80001027983 */ /* 0x000f280000300800 */
[----:B------:R-:W4:Y:S04]  /*83270*/  LDL.LU R15, [R1+0x69a4] ;  /* 0x0069a400010f7983 */ /* 0x000f280000300800 */
[----:B------:R1:W-:Y:S04]  /*83280*/  STL.64 [R1+0x68e0], R36 ;  /* 0x0068e02401007387 */ /* 0x0003e80000100a00 */
[----:B0-----:R-:W4:Y:S04]  /*83290*/  LDL.LU R8, [R1+0x6b0] ;  /* 0x0006b00001087983 */ /* 0x001f280000300800 */
[----:B------:R-:W4:Y:S04]  /*832a0*/  LDL.LU R9, [R1+0x6b4] ;  /* 0x0006b40001097983 */ /* 0x000f280000300800 */
[----:B-1----:R-:W4:Y:S04]  /*832b0*/  LDL.LU R10, [R1+0x6b8] ;  /* 0x0006b800010a7983 */ /* 0x002f280000300800 */
        /* <DEDUP_REMOVED lines=8> */
[----:B------:R1:W-:Y:S04]  /*83340*/  STL.64 [R1+0x68f8], R32 ;  /* 0x0068f82001007387 */ /* 0x0003e80000100a00 */
[----:B------:R-:W1:Y:S04]  /*83350*/  LDL.LU R0, [R1+0x699c] ;  /* 0x00699c0001007983 */ /* 0x000e680000300800 */
[----:B------:R-:W3:Y:S04]  /*83360*/  LDL.LU R60, [R1+0x6998] ;  /* 0x00699800013c7983 */ /* 0x000ee80000300800 */
[----:B------:R4:W-:Y:S04]  /*83370*/  STL.64 [R1+0x6900], R20 ;  /* 0x0069001401007387 */ /* 0x0009e80000100a00 */
[----:B------:R-:W2:Y:S04]  /*83380*/  LDL.LU R48, [R1+0x6d0] ;  /* 0x0006d00001307983 */ /* 0x000ea80000300800 */
[----:B------:R-:W2:Y:S04]  /*83390*/  LDL.LU R49, [R1+0x6d4] ;  /* 0x0006d40001317983 */ /* 0x000ea80000300800 */
[----:B------:R-:W2:Y:S04]  /*833a0*/  LDL.LU R50, [R1+0x6d8] ;  /* 0x0006d80001327983 */ /* 0x000ea80000300800 */
[----:B------:R-:W2:Y:S01]  /*833b0*/  LDL.LU R51, [R1+0x6dc] ;  /* 0x0006dc0001337983 */ /* 0x000ea20000300800 */
[----:B------:R-:W-:-:S02]  /*833c0*/  IMAD.MOV.U32 R36, RZ, RZ, R15 ;  /* 0x000000ffff247224 */ /* 0x000fc400078e000f */
[----:B------:R-:W-:Y:S01]  /*833d0*/  IMAD.MOV.U32 R37, RZ, RZ, R2 ;  /* 0x000000ffff257224 */ /* 0x000fe200078e0002 */
[----:B--2---:R-:W-:Y:S04]  /*833e0*/  STL.64 [R1+0x6910], R50 ;  /* 0x0069103201007387 */ /* 0x004fe80000100a00 */
[----:B------:R2:W-:Y:S04]  /*833f0*/  STL.64 [R1+0x6908], R48 ;  /* 0x0069083001007387 */ /* 0x0005e80000100a00 */
[----:B------:R-:W2:Y:S04]  /*83400*/  LDL.LU R15, [R1+0x6994] ;  /* 0x00699400010f7983 */ /* 0x000ea80000300800 */
[----:B------:R-:W2:Y:S04]  /*83410*/  LDL.LU R2, [R1+0x6990] ;  /* 0x0069900001027983 */ /* 0x000ea80000300800 */
[----:B------:R-:W-:Y:S04]  /*83420*/  STL.64 [R1+0x6918], R36 ;  /* 0x0069182401007387 */ /* 0x000fe80000100a00 */
[----:B0-----:R-:W2:Y:S04]  /*83430*/  LDL.LU R8, [R1+0x6e0] ;  /* 0x0006e00001087983 */ /* 0x001ea80000300800 */
[----:B------:R-:W2:Y:S04]  /*83440*/  LDL.LU R9, [R1+0x6e4] ;  /* 0x0006e40001097983 */ /* 0x000ea80000300800 */
[----:B------:R-:W2:Y:S04]  /*83450*/  LDL.LU R10, [R1+0x6e8] ;  /* 0x0006e800010a7983 */ /* 0x000ea80000300800 */
[----:B------:R-:W2:Y:S01]  /*83460*/  LDL.LU R11, [R1+0x6ec] ;  /* 0x0006ec00010b7983 */ /* 0x000ea20000300800 */
[----:B-1----:R-:W-:-:S02]  /*83470*/  IMAD.MOV.U32 R32, RZ, RZ, R0 ;  /* 0x000000ffff207224 */ /* 0x002fc400078e0000 */
[----:B------:R-:W-:Y:S01]  /*83480*/  IMAD.MOV.U32 R33, RZ, RZ, R61 ;  /* 0x000000ffff217224 */ /* 0x000fe200078e003d */
[----:B--2---:R-:W-:Y:S04]  /*83490*/  STL.64 [R1+0x6928], R10 ;  /* 0x0069280a01007387 */ /* 0x004fe80000100a00 */
[----:B------:R0:W-:Y:S04]  /*834a0*/  STL.64 [R1+0x6920], R8 ;  /* 0x0069200801007387 */ /* 0x0001e80000100a00 */
[----:B------:R-:W2:Y:S04]  /*834b0*/  LDL.LU R0, [R1+0x698c] ;  /* 0x00698c0001007983 */ /* 0x000ea80000300800 */
[----:B------:R-:W2:Y:S04]  /*834c0*/  LDL.LU R61, [R1+0x6988] ;  /* 0x00698800013d7983 */ /* 0x000ea80000300800 */
[----:B------:R1:W-:Y:S04]  /*834d0*/  STL.64 [R1+0x6930], R32 ;  /* 0x0069302001007387 */ /* 0x0003e80000100a00 */
[----:B----4-:R-:W4:Y:S04]  /*834e0*/  LDL.LU R20, [R1+0x6f0] ;  /* 0x0006f00001147983 */ /* 0x010f280000300800 */
[----:B------:R-:W4:Y:S04]  /*834f0*/  LDL.LU R21, [R1+0x6f4] ;  /* 0x0006f40001157983 */ /* 0x000f280000300800 */
[----:B------:R-:W4:Y:S04]  /*83500*/  LDL.LU R22, [R1+0x6f8] ;  /* 0x0006f80001167983 */ /* 0x000f280000300800 */
[----:B------:R-:W4:Y:S01]  /*83510*/  LDL.LU R23, [R1+0x6fc] ;  /* 0x0006fc0001177983 */ /* 0x000f220000300800 */
[----:B------:R-:W-:-:S02]  /*83520*/  IMAD.MOV.U32 R48, RZ, RZ, R15 ;  /* 0x000000ffff307224 */ /* 0x000fc400078e000f */
[----:B---3--:R-:W-:Y:S02]  /*83530*/  IMAD.MOV.U32 R49, RZ, RZ, R60 ;  /* 0x000000ffff317224 */ /* 0x008fe400078e003c */
[----:B0-----:R-:W-:Y:S02]  /*83540*/  IMAD.MOV.U32 R9, RZ, RZ, R2 ;  /* 0x000000ffff097224 */ /* 0x001fe400078e0002 */
[----:B--2---:R-:W-:Y:S01]  /*83550*/  IMAD.MOV.U32 R8, RZ, RZ, R0 ;  /* 0x000000ffff087224 */ /* 0x004fe200078e0000 */
[----:B----4-:R-:W-:Y:S04]  /*83560*/  STL.64 [R1+0x6940], R22 ;  /* 0x0069401601007387 */ /* 0x010fe80000100a00 */
[----:B------:R0:W-:Y:S04]  /*83570*/  STL.64 [R1+0x6938], R20 ;  /* 0x0069381401007387 */ /* 0x0001e80000100a00 */
[----:B------:R-:W2:Y:S04]  /*83580*/  LDL.LU R15, [R1+0x6984] ;  /* 0x00698400010f7983 */ /* 0x000ea80000300800 */
[----:B------:R-:W3:Y:S04]  /*83590*/  LDL.LU R60, [R1+0x6980] ;  /* 0x00698000013c7983 */ /* 0x000ee80000300800 */
[----:B------:R-:W-:Y:S04]  /*835a0*/  STL.64 [R1+0x6948], R48 ;  /* 0x0069483001007387 */ /* 0x000fe80000100a00 */
[----:B------:R-:W4:Y:S04]  /*835b0*/  LDL.LU R0, [R1+0x697c] ;  /* 0x00697c0001007983 */ /* 0x000f280000300800 */
[----:B------:R-:W2:Y:S04]  /*835c0*/  LDL.LU R2, [R1+0x6978] ;  /* 0x0069780001027983 */ /* 0x000ea80000300800 */
[----:B------:R-:W-:Y:S04]  /*835d0*/  STL.64 [R1+0x6950], R8 ;  /* 0x0069500801007387 */ /* 0x000fe80000100a00 */
[----:B-1----:R-:W2:Y:S04]  /*835e0*/  LDL.LU R32, [R1+0x710] ;  /* 0x0007100001207983 */ /* 0x002ea80000300800 */
[----:B------:R-:W2:Y:S04]  /*835f0*/  LDL.LU R33, [R1+0x714] ;  /* 0x0007140001217983 */ /* 0x000ea80000300800 */
[----:B------:R-:W2:Y:S04]  /*83600*/  LDL.LU R34, [R1+0x718] ;  /* 0x0007180001227983 */ /* 0x000ea80000300800 */
[----:B------:R-:W2:Y:S01]  /*83610*/  LDL.LU R35, [R1+0x71c] ;  /* 0x00071c0001237983 */ /* 0x000ea20000300800 */
[----:B0-----:R-:W-:-:S03]  /*83620*/  IMAD.MOV.U32 R21, RZ, RZ, R61 ;  /* 0x000000ffff157224 */ /* 0x001fc600078e003d */
[----:B--2---:R-:W-:Y:S04]  /*83630*/  STL.64 [R1+0x6960], R34 ;  /* 0x0069602201007387 */ /* 0x004fe80000100a00 */
[----:B------:R0:W-:Y:S04]  /*83640*/  STL.64 [R1+0x6958], R32 ;  /* 0x0069582001007387 */ /* 0x0001e80000100a00 */
[----:B------:R-:W2:Y:S04]  /*83650*/  LDL R20, [R1+0xa0] ;  /* 0x0000a00001147983 */ /* 0x000ea80000100800 */
[----:B------:R-:W2:Y:S04]  /*83660*/  LDL R61, [R1+0x1458] ;  /* 0x00145800013d7983 */ /* 0x000ea80000100800 */
[----:B------:R-:W2:Y:S04]  /*83670*/  LDL.LU R16, [R1+0x740] ;  /* 0x0007400001107983 */ /* 0x000ea80000300800 */
[----:B------:R-:W2:Y:S04]  /*83680*/  LDL.LU R17, [R1+0x744] ;  /* 0x0007440001117983 */ /* 0x000ea80000300800 */
[----:B------:R-:W2:Y:S04]  /*83690*/  LDL.LU R18, [R1+0x748] ;  /* 0x0007480001127983 */ /* 0x000ea80000300800 */
[----:B------:R-:W2:Y:S04]  /*836a0*/  LDL.LU R19, [R1+0x74c] ;  /* 0x00074c0001137983 */ /* 0x000ea80000300800 */
[----:B0-----:R-:W2:Y:S04]  /*836b0*/  LDL.LU R32, [R1+0x730] ;  /* 0x0007300001207983 */ /* 0x001ea80000300800 */
[----:B------:R-:W2:Y:S04]  /*836c0*/  LDL.LU R33, [R1+0x734] ;  /* 0x0007340001217983 */ /* 0x000ea80000300800 */
[----:B------:R-:W2:Y:S04]  /*836d0*/  LDL.LU R34, [R1+0x738] ;  /* 0x0007380001227983 */ /* 0x000ea80000300800 */
[----:B------:R-:W2:Y:S01]  /*836e0*/  LDL.LU R35, [R1+0x73c] ;  /* 0x00073c0001237983 */ /* 0x000ea20000300800 */
[----:B------:R-:W-:-:S02]  /*836f0*/  IMAD.MOV.U32 R12, RZ, RZ, R2 ;  /* 0x000000ffff0c7224 */ /* 0x000fc400078e0002 */
[----:B----4-:R-:W-:Y:S01]  /*83700*/  IMAD.MOV.U32 R13, RZ, RZ, R0 ;  /* 0x000000ffff0d7224 */ /* 0x010fe200078e0000 */
[----:B------:R-:W4:Y:S01]  /*83710*/  LDL.LU R48, [R1+0x720] ;  /* 0x0007200001307983 */ /* 0x000f220000300800 */
[----:B---3--:R-:W-:-:S03]  /*83720*/  IMAD.MOV.U32 R8, RZ, RZ, R60 ;  /* 0x000000ffff087224 */ /* 0x008fc600078e003c */
[----:B------:R-:W4:Y:S01]  /*83730*/  LDL.LU R49, [R1+0x724] ;  /* 0x0007240001317983 */ /* 0x000f220000300800 */
[----:B------:R-:W-:-:S03]  /*83740*/  IMAD.MOV.U32 R9, RZ, RZ, R15 ;  /* 0x000000ffff097224 */ /* 0x000fc600078e000f */
[----:B------:R-:W4:Y:S04]  /*83750*/  LDL.LU R50, [R1+0x728] ;  /* 0x0007280001327983 */ /* 0x000f280000300800 */
[----:B------:R-:W4:Y:S04]  /*83760*/  LDL.LU R51, [R1+0x72c] ;  /* 0x00072c0001337983 */ /* 0x000f280000300800 */
        /* <DEDUP_REMOVED lines=24> */
[----:B--2---:R-:W-:Y:S01]  /*838f0*/  LDSM.16.MT88.4 R40, [R61+0x11000] ;  /* 0x011000003d28783b */ /* 0x004fe20000004200 */
[C---:B------:R-:W-:Y:S03]  /*83900*/  HMMA.16816.F32 R12, R44.reuse, R12, R16 ;  /* 0x0000000c2c0c723c */ /* 0x040fe60000001810 */
[----:B------:R-:W2:Y:S05]  /*83910*/  LDL.LU.64 R16, [R1+0x6970] ;  /* 0x0069700001107983 */ /* 0x000eaa0000300a00 */
[----:B------:R-:W-:Y:S11]  /*83920*/  HMMA.16816.F32 R8, R44, R8, R32 ;  /* 0x000000082c08723c */ /* 0x000ff60000001820 */
[----:B------:R-:W-:Y:S04]  /*83930*/  @!UPT UIADD3 URZ, URZ, URZ, URZ ;  /* 0x0000003f3f3ff290 */ /* 0x000fe8000fffe03f */
[----:B------:R0:W-:Y:S01]  /*83940*/  STL [R1+0x740], R12 ;  /* 0x0007400c01007387 */ /* 0x0001e20000100800 */
[----:B------:R-:W-:-:S03]  /*83950*/  IMAD.MOV.U32 R18, RZ, RZ, R13 ;  /* 0x000000ffff127224 */ /* 0x000fc600078e000d */
[----:B0-----:R-:W2:Y:S04]  /*83960*/  LDL.LU.64 R12, [R1+0x6968] ;  /* 0x00696800010c7983 */ /* 0x001ea80000300a00 */
[----:B------:R-:W2:Y:S04]  /*83970*/  LDL.LU.64 R34, [R1+0x6960] ;  /* 0x0069600001227983 */ /* 0x000ea80000300a00 */
[----:B------:R-:W2:Y:S04]  /*83980*/  LDL.LU.64 R32, [R1+0x6958] ;  /* 0x0069580001207983 */ /* 0x000ea80000300a00 */
[----:B------:R0:W-:Y:S04]  /*83990*/  STL.64 [R1+0x730], R8 ;  /* 0x0007300801007387 */ /* 0x0001e80000100a00 */
[----:B------:R-:W-:Y:S04]  /*839a0*/  STL.64 [R1+0x738], R10 ;  /* 0x0007380a01007387 */ /* 0x000fe80000100a00 */
[----:B0-----:R-:W2:Y:S01]  /*839b0*/  LDL.LU.64 R8, [R1+0x6950] ;  /* 0x0069500001087983 */ /* 0x001ea20000300a00 */
[----:B----4-:R-:W-:Y:S03]  /*839c0*/  HMMA.16816.F32 R20, R44, R20, R48 ;  /* 0x000000142c14723c */ /* 0x010fe60000001830 */
[----:B------:R-:W3:Y:S01]  /*839d0*/  LDL.LU.64 R48, [R1+0x6948] ;  /* 0x0069480001307983 */ /* 0x000ee20000300a00 */
[----:B------:R-:W-:-:S02]  /*839e0*/  IMAD.MOV.U32 R19, RZ, RZ, R14 ;  /* 0x000000ffff137224 */ /* 0x000fc400078e000e */
[----:B------:R-:W-:Y:S11]  /*839f0*/  IMAD.MOV.U32 R14, RZ, RZ, R15 ;  /* 0x000000ffff0e7224 */ /* 0x000ff600078e000f */
[----:B------:R-:W-:Y:S06]  /*83a00*/  @!UPT UIADD3 URZ, URZ, URZ, URZ ;  /* 0x0000003f3f3ff290 */ /* 0x000fec000fffe03f */
[----:B------:R-:W-:Y:S01]  /*83a10*/  STL [R1+0x724], R21 ;  /* 0x0007241501007387 */ /* 0x000fe20000100800 */
[----:B------:R-:W-:-:S03]  /*83a20*/  IMAD.MOV.U32 R15, RZ, RZ, R20 ;  /* 0x000000ffff0f7224 */ /* 0x000fc600078e0014 */
[----:B------:R0:W-:Y:S04]  /*83a30*/  STL.64 [R1+0x728], R22 ;  /* 0x0007281601007387 */ /* 0x0001e80000100a00 */
[----:B0-----:R-:W4:Y:S04]  /*83a40*/  LDL.LU.64 R22, [R1+0x6940] ;  /* 0x0069400001167983 */ /* 0x001f280000300a00 */
[----:B------:R-:W4:Y:S04]  /*83a50*/  LDL.LU.64 R20, [R1+0x6938] ;  /* 0x0069380001147983 */ /* 0x000f280000300a00 */
[----:B------:R-:W-:Y:S01]  /*83a60*/  STL [R1+0x62a0], R15 ;  /* 0x0062a00f01007387 */ /* 0x000fe20000100800 */
[C---:B--2---:R-:W-:Y:S03]  /*83a70*/  HMMA.16816.F32 R8, R44.reuse, R8, R32 ;  /* 0x000000082c08723c */ /* 0x044fe60000001820 */
[----:B------:R-:W4:Y:S05]  /*83a80*/  LDL.LU.64 R32, [R1+0x6930] ;  /* 0x0069300001207983 */ /* 0x000f2a0000300a00 */
[C---:B---3--:R-:W-:Y:S11]  /*83a90*/  HMMA.16816.F32 R48, R44.reuse, R48, R36 ;  /* 0x000000302c30723c */ /* 0x048ff60000001824 */
[----:B------:R-:W-:Y:S04]  /*83aa0*/  @!UPT UIADD3 URZ, URZ, URZ, URZ ;  /* 0x0000003f3f3ff290 */ /* 0x000fe8000fffe03f */
[----:B------:R-:W-:Y:S04]  /*83ab0*/  STL.64 [R1+0x710], R8 ;  /* 0x0007100801007387 */ /* 0x000fe80000100a00 */
[----:B------:R0:W-:Y:S04]  /*83ac0*/  STL.64 [R1+0x718], R10 ;  /* 0x0007180a01007387 */ /* 0x0001e80000100a00 */
[----:B0-----:R-:W2:Y:S04]  /*83ad0*/  LDL.LU.64 R10, [R1+0x6928] ;  /* 0x00692800010a7983 */ /* 0x001ea80000300a00 */
[----:B------:R-:W2:Y:S04]  /*83ae0*/  LDL.LU.64 R8, [R1+0x6920] ;  /* 0x0069200001087983 */ /* 0x000ea80000300a00 */
[----:B------:R-:W2:Y:S04]  /*83af0*/  LDL.LU.64 R36, [R1+0x6918] ;  /* 0x0069180001247983 */ /* 0x000ea80000300a00 */
[----:B------:R-:W-:Y:S04]  /*83b00*/  STL.64 [R1+0x700], R48 ;  /* 0x0007003001007387 */ /* 0x000fe80000100a00 */
[----:B------:R0:W-:Y:S04]  /*83b10*/  STL.64 [R1+0x708], R50 ;  /* 0x0007083201007387 */ /* 0x0001e80000100a00 */
[----:B0-----:R-:W3:Y:S04]  /*83b20*/  LDL.LU.64 R50, [R1+0x6910] ;  /* 0x0069100001327983 */ /* 0x001ee80000300a00 */
[----:B------:R-:W3:Y:S01]  /*83b30*/  LDL.LU.64 R48, [R1+0x6908] ;  /* 0x0069080001307983 */ /* 0x000ee20000300a00 */
[C---:B----4-:R-:W-:Y:S03]  /*83b40*/  HMMA.16816.F32 R32, R44.reuse, R32, R20 ;  /* 0x000000202c20723c */ /* 0x050fe60000001814 */
[----:B------:R-:W3:Y:S11]  /*83b50*/  LDL.LU.64 R20, [R1+0x6900] ;  /* 0x0069000001147983 */ /* 0x000ef60000300a00 */
[----:B------:R-:W-:Y:S09]  /*83b60*/  @!UPT UIADD3 URZ, URZ, URZ, URZ ;  /* 0x0000003f3f3ff290 */ /* 0x000ff2000fffe03f */
[----:B------:R0:W-:Y:S04]  /*83b70*/  STL.64 [R1+0x6f0], R32 ;  /* 0x0006f02001007387 */ /* 0x0001e80000100a00 */
[----:B------:R-:W-:Y:S04]  /*83b80*/  STL.64 [R1+0x6f8], R34 ;  /* 0x0006f82201007387 */ /* 0x000fe80000100a00 */
[----:B0-----:R-:W4:Y:S01]  /*83b90*/  LDL.LU.64 R32, [R1+0x68f8] ;  /* 0x0068f80001207983 */ /* 0x001f220000300a00 */
[C---:B--2---:R-:W-:Y:S03]  /*83ba0*/  HMMA.16816.F32 R36, R44.reuse, R36, R8 ;  /* 0x000000242c24723c */ /* 0x044fe60000001808 */
[----:B------:R-:W2:Y:S04]  /*83bb0*/  LDL.LU.64 R10, [R1+0x68f0] ;  /* 0x0068f000010a7983 */ /* 0x000ea80000300a00 */
[----:B------:R-:W2:Y:S11]  /*83bc0*/  LDL.LU.64 R8, [R1+0x68e8] ;  /* 0x0068e80001087983 */ /* 0x000eb60000300a00 */
[----:B------:R-:W-:Y:S05]  /*83bd0*/  @!UPT UIADD3 URZ, URZ, URZ, URZ ;  /* 0x0000003f3f3ff290 */ /* 0x000fea000fffe03f */
[----:B------:R0:W-:Y:S04]  /*83be0*/  STL.64 [R1+0x6e0], R36 ;  /* 0x0006e02401007387 */ /* 0x0001e80000100a00 */
[----:B------:R-:W-:Y:S04]  /*83bf0*/  STL.64 [R1+0x6e8], R38 ;  /* 0x0006e82601007387 */ /* 0x000fe80000100a00 */
[----:B0-----:R-:W2:Y:S01]  /*83c00*/  LDL.LU.64 R36, [R1+0x68e0] ;  /* 0x0068e00001247983 */ /* 0x001ea20000300a00 */
[C---:B---3--:R-:W-:Y:S03]  /*83c10*/  HMMA.16816.F32 R20, R44.reuse, R20, R48 ;  /* 0x000000142c14723c */ /* 0x048fe60000001830 */
[----:B------:R-:W3:Y:S11]  /*83c20*/  LDL.LU.64 R48, [R1+0x68d8] ;  /* 0x0068d80001307983 */ /* 0x000ef60000300a00 */
[----:B------:R-:W-:Y:S09]  /*83c30*/  @!UPT UIADD3 URZ, URZ, URZ, URZ ;  /* 0x0000003f3f3ff290 */ /* 0x000ff2000fffe03f */
[----:B------:R-:W-:Y:S04]  /*83c40*/  STL.64 [R1+0x6d0], R20 ;  /* 0x0006d01401007387 */ /* 0x000fe80000100a00 */
[----:B------:R0:W-:Y:S01]  /*83c50*/  STL.64 [R1+0x6d8], R22 ;  /* 0x0006d81601007387 */ /* 0x0001e20000100a00 */
[C---:B----4-:R-:W-:Y:S03]  /*83c60*/  HMMA.16816.F32 R32, R44.reuse, R32, R52 ;  /* 0x000000202c20723c */ /* 0x050fe60000001834 */
[----:B0-----:R-:W4:Y:S04]  /*83c70*/  LDL.LU.64 R22, [R1+0x68d0] ;  /* 0x0068d00001167983 */ /* 0x001f280000300a00 */
[----:B------:R-:W4:Y:S04]  /*83c80*/  LDL.LU.64 R20, [R1+0x68c8] ;  /* 0x0068c80001147983 */ /* 0x000f280000300a00 */
[----:B------:R-:W4:Y:S11]  /*83c90*/  LDL.LU.64 R52, [R1+0x68c0] ;  /* 0x0068c00001347983 */ /* 0x000f360000300a00 */
[----:B------:R-:W-:Y:S01]  /*83ca0*/  @!UPT UIADD3 URZ, URZ, URZ, URZ ;  /* 0x0000003f3f3ff290 */ /* 0x000fe2000fffe03f */
        /* <DEDUP_REMOVED lines=8> */
[----:B------:R1:W-:Y:S04]  /*83d30*/  STL.64 [R1+0x6b8], R38 ;  /* 0x0006b82601007387 */ /* 0x0003e80000100a00 */
[----:B0-----:R-:W2:Y:S04]  /*83d40*/  LDL.LU R36, [R1+0x650] ;  /* 0x0006500001247983 */ /* 0x001ea80000300800 */
[----:B------:R-:W2:Y:S04]  /*83d50*/  LDL.LU R37, [R1+0x654] ;  /* 0x0006540001257983 */ /* 0x000ea80000300800 */
[----:B-1----:R-:W2:Y:S04]  /*83d60*/  LDL.LU R38, [R1+0x658] ;  /* 0x0006580001267983 */ /* 0x002ea80000300800 */
[----:B------:R-:W2:Y:S01]  /*83d70*/  LDL.LU R39, [R1+0x65c] ;  /* 0x00065c0001277983 */ /* 0x000ea20000300800 */
[C---:B---3--:R-:W-:Y:S03]  /*83d80*/  HMMA.16816.F32 R48, R44.reuse, R48, R4 ;  /* 0x000000302c30723c */ /* 0x048fe60000001804 */
[----:B------:R-:W3:Y:S04]  /*83d90*/  LDL.LU.64 R6, [R1+0x68a0] ;  /* 0x0068a00001067983 */ /* 0x000ee80000300a00 */
[----:B------:R-:W2:Y:S11]  /*83da0*/  LDL.LU.64 R4, [R1+0x6898] ;  /* 0x0068980001047983 */ /* 0x000eb60000300a00 */
[----:B------:R-:W-:Y:S05]  /*83db0*/  @!UPT UIADD3 URZ, URZ, URZ, URZ ;  /* 0x0000003f3f3ff290 */ /* 0x000fea000fffe03f */
[----:B------:R-:W-:Y:S04]  /*83dc0*/  STL.64 [R1+0x6a0], R48 ;  /* 0x0006a03001007387 */ /* 0x000fe80000100a00 */
[----:B------:R0:W-:Y:S04]  /*83dd0*/  STL.64 [R1+0x6a8], R50 ;  /* 0x0006a83201007387 */ /* 0x0001e80000100a00 */
[----:B0-----:R-:W2:Y:S04]  /*83de0*/  LDL.LU.64 R50, [R1+0x6890] ;  /* 0x0068900001327983 */ /* 0x001ea80000300a00 */
[----:B------:R-:W2:Y:S01]  /*83df0*/  LDL.LU.64 R48, [R1+0x6888] ;  /* 0x0068880001307983 */ /* 0x000ea20000300a00 */
[C---:B----4-:R-:W-:Y:S03]  /*83e00*/  HMMA.16816.F32 R52, R44.reuse, R52, R20 ;  /* 0x000000342c34723c */ /* 0x050fe60000001814 */
[----:B------:R-:W4:Y:S04]  /*83e10*/  LDL.LU.64 R22, [R1+0x6880] ;  /* 0x0068800001167983 */ /* 0x000f280000300a00 */
[----:B------:R-:W3:Y:S11]  /*83e20*/  LDL.LU.64 R20, [R1+0x6878] ;  /* 0x0068780001147983 */ /* 0x000ef60000300a00 */
[----:B------:R-:W-:Y:S05]  /*83e30*/  @!UPT UIADD3 URZ, URZ, URZ, URZ ;  /* 0x0000003f3f3ff290 */ /* 0x000fea000fffe03f */
[----:B------:R-:W-:Y:S01]  /*83e40*/  STL.64 [R1+0x690], R52 ;  /* 0x0006903401007387 */ /* 0x000fe20000100a00 */
[C---:B------:R-:W-:Y:S03]  /*83e50*/  HMMA.16816.F32 R32, R44.reuse, R32, R56 ;  /* 0x000000202c20723c */ /* 0x040fe60000001838 */
[----:B------:R0:W-:Y:S04]  /*83e60*/  STL.64 [R1+0x698], R54 ;  /* 0x0006983601007387 */ /* 0x0001e80000100a00 */
[----:B0-----:R-:W3:Y:S04]  /*83e70*/  LDL.LU.64 R54, [R1+0x6870] ;  /* 0x0068700001367983 */ /* 0x001ee80000300a00 */
[----:B------:R-:W3:Y:S04]  /*83e80*/  LDL.LU.64 R52, [R1+0x6868] ;  /* 0x0068680001347983 */ /* 0x000ee80000300a00 */
[----:B------:R-:W3:Y:S04]  /*83e90*/  LDL.LU.64 R58, [R1+0x6860] ;  /* 0x00686000013a7983 */ /* 0x000ee80000300a00 */
[----:B------:R-:W3:Y:S04]  /*83ea0*/  LDL.LU.64 R56, [R1+0x6858] ;  /* 0x0068580001387983 */ /* 0x000ee80000300a00 */
[----:B------:R0:W-:Y:S04]  /*83eb0*/  STL.64 [R1+0x680], R32 ;  /* 0x0006802001007387 */ /* 0x0001e80000100a00 */
[----:B------:R1:W-:Y:S04]  /*83ec0*/  STL.64 [R1+0x688], R34 ;  /* 0x0006882201007387 */ /* 0x0003e80000100a00 */
[----:B0-----:R-:W4:Y:S04]  /*83ed0*/  LDL.LU R32, [R1+0x640] ;  /* 0x0006400001207983 */ /* 0x001f280000300800 */
[----:B------:R-:W4:Y:S04]  /*83ee0*/  LDL.LU R33, [R1+0x644] ;  /* 0x0006440001217983 */ /* 0x000f280000300800 */
[----:B-1----:R-:W4:Y:S04]  /*83ef0*/  LDL.LU R34, [R1+0x648] ;  /* 0x0006480001227983 */ /* 0x002f280000300800 */
[----:B------:R-:W4:Y:S01]  /*83f00*/  LDL.LU R35, [R1+0x64c] ;  /* 0x00064c0001237983 */ /* 0x000f220000300800 */
[C---:B--2---:R-:W-:Y:S08]  /*83f10*/  HMMA.16816.F32 R36, R44.reuse, R48, R36 ;  /* 0x000000302c24723c */ /* 0x044ff00000001824 */
[C---:B---3--:R-:W-:Y:S11]  /*83f20*/  HMMA.16816.F32 R28, R44.reuse, R56, R28 ;  /* 0x000000382c1c723c */ /* 0x048ff6000000181c */
[----:B------:R-:W-:Y:S11]  /*83f30*/  @!UPT UIADD3 URZ, URZ, URZ, URZ ;  /* 0x0000003f3f3ff290 */ /* 0x000ff6000fffe03f */
[----:B------:R-:W-:Y:S01]  /*83f40*/  @!UPT UIADD3 URZ, URZ, URZ, URZ ;  /* 0x0000003f3f3ff290 */ /* 0x000fe2000fffe03f */
[----:B------:R0:W-:Y:S04]  /*83f50*/  STL.64 [R1+0x670], R28 ;  /* 0x0006701c01007387 */ /* 0x0001e80000100a00 */
[----:B------:R1:W-:Y:S04]  /*83f60*/  STL.64 [R1+0x678], R30 ;  /* 0x0006781e01007387 */ /* 0x0003e80000100a00 */
[----:B0-----:R-:W2:Y:S04]  /*83f70*/  LDL.LU R28, [R1+0x630] ;  /* 0x00063000011c7983 */ /* 0x001ea80000300800 */
[----:B------:R-:W2:Y:S04]  /*83f80*/  LDL.LU R29, [R1+0x634] ;  /* 0x00063400011d7983 */ /* 0x000ea80000300800 */
[----:B-1----:R-:W2:Y:S04]  /*83f90*/  LDL.LU R30, [R1+0x638] ;  /* 0x00063800011e7983 */ /* 0x002ea80000300800 */
[----:B------:R-:W2:Y:S04]  /*83fa0*/  LDL.LU R31, [R1+0x63c] ;  /* 0x00063c00011f7983 */ /* 0x000ea80000300800 */
[----:B------:R-:W-:Y:S04]  /*83fb0*/  STL.64 [R1+0x6780], R58 ;  /* 0x0067803a01007387 */ /* 0x000fe80000100a00 */
[----:B------:R0:W-:Y:S02]  /*83fc0*/  STL.64 [R1+0x6778], R56 ;  /* 0x0067783801007387 */ /* 0x0001e40000100a00 */
[C---:B0-----:R-:W-:Y:S02]  /*83fd0*/  HMMA.16816.F32 R56, R44.reuse, R52, R24 ;  /* 0x000000342c38723c */ /* 0x041fe40000001818 */
[----:B------:R-:W3:Y:S11]  /*83fe0*/  LDL.LU R24, [R1+0x620] ;  /* 0x0006200001187983 */ /* 0x000ef60000300800 */
[----:B------:R-:W-:Y:S10]  /*83ff0*/  @!UPT UIADD3 URZ, URZ, URZ, URZ ;  /* 0x0000003f3f3ff290 */ /* 0x000ff4000fffe03f */
[----:B------:R0:W-:Y:S04]  /*84000*/  STL.64 [R1+0x660], R56 ;  /* 0x0006603801007387 */ /* 0x0001e80000100a00 */
[----:B------:R1:W-:Y:S04]  /*84010*/  STL.64 [R1+0x668], R58 ;  /* 0x0006683a01007387 */ /* 0x0003e80000100a00 */
[----:B------:R-:W3:Y:S04]  /*84020*/  LDL.LU R25, [R1+0x624] ;  /* 0x0006240001197983 */ /* 0x000ee80000300800 */
[----:B------:R-:W3:Y:S04]  /*84030*/  LDL.LU R26, [R1+0x628] ;  /* 0x00062800011a7983 */ /* 0x000ee80000300800 */
[----:B------:R-:W3:Y:S04]  /*84040*/  LDL.LU R27, [R1+0x62c] ;  /* 0x00062c00011b7983 */ /* 0x000ee80000300800 */
[----:B0-----:R-:W2:Y:S04]  /*84050*/  LDL.LU R56, [R1+0x350] ;  /* 0x0003500001387983 */ /* 0x001ea80000300800 */
[----:B------:R-:W2:Y:S04]  /*84060*/  LDL.LU R57, [R1+0x354] ;  /* 0x0003540001397983 */ /* 0x000ea80000300800 */
[----:B-1----:R-:W2:Y:S04]  /*84070*/  LDL.LU R58, [R1+0x358] ;  /* 0x00035800013a7983 */ /* 0x002ea80000300800 */
[----:B------:R-:W2:Y:S04]  /*84080*/  LDL.LU R59, [R1+0x35c] ;  /* 0x00035c00013b7983 */ /* 0x000ea80000300800 */
[----:B------:R-:W2:Y:S04]  /*84090*/  LDL R61, [R1+0x1454] ;  /* 0x00145400013d7983 */ /* 0x000ea80000100800 */
        /* <DEDUP_REMOVED lines=8> */
[----:B0-----:R-:W2:Y:S04]  /*84120*/  LDL.LU.64 R38, [R1+0x6850] ;  /* 0x0068500001267983 */ /* 0x001ea80000300a00 */
[----:B------:R-:W4:Y:S04]  /*84130*/  LDL.LU.64 R36, [R1+0x6848] ;  /* 0x0068480001247983 */ /* 0x000f280000300a00 */
        /* <DEDUP_REMOVED lines=12> */
[----:B------:R-:W3:Y:S04]  /*84200*/  LDL.LU.64 R32, [R1+0x6838] ;  /* 0x0068380001207983 */ /* 0x000ee80000300a00 */
[----:B--2---:R-:W-:Y:S04]  /*84210*/  STL.64 [R1+0x6770], R38 ;  /* 0x0067702601007387 */ /* 0x004fe80000100a00 */
[----:B------:R0:W-:Y:S04]  /*84220*/  STL.64 [R1+0x6768], R36 ;  /* 0x0067682401007387 */ /* 0x0001e80000100a00 */
[----:B0-----:R-:W2:Y:S04]  /*84230*/  LDL.LU R36, [R1+0x5f0] ;  /* 0x0005f00001247983 */ /* 0x001ea80000300800 */
[----:B------:R-:W2:Y:S04]  /*84240*/  LDL.LU R37, [R1+0x5f4] ;  /* 0x0005f40001257983 */ /* 0x000ea80000300800 */
[----:B------:R-:W2:Y:S04]  /*84250*/  LDL.LU R38, [R1+0x5f8] ;  /* 0x0005f80001267983 */ /* 0x000ea80000300800 */
[----:B------:R-:W2:Y:S01]  /*84260*/  LDL.LU R39, [R1+0x5fc] ;  /* 0x0005fc0001277983 */ /* 0x000ea20000300800 */
[C---:B---3--:R-:W-:Y:S11]  /*84270*/  HMMA.16816.F32 R28, R44.reuse, R32, R28 ;  /* 0x000000202c1c723c */ /* 0x048ff6000000181c */
[----:B------:R-:W-:Y:S11]  /*84280*/  @!UPT UIADD3 URZ, URZ, URZ, URZ ;  /* 0x0000003f3f3ff290 */ /* 0x000ff6000fffe03f */
[----:B------:R-:W-:Y:S01]  /*84290*/  @!UPT UIADD3 URZ, URZ, URZ, URZ ;  /* 0x0000003f3f3ff290 */ /* 0x000fe2000fffe03f */
[----:B------:R-:W-:Y:S04]  /*842a0*/  STL.64 [R1+0x630], R28 ;  /* 0x0006301c01007387 */ /* 0x000fe80000100a00 */
[----:B------:R0:W-:Y:S04]  /*842b0*/  STL.64 [R1+0x638], R30 ;  /* 0x0006381e01007387 */ /* 0x0001e80000100a00 */
[----:B0-----:R-:W3:Y:S04]  /*842c0*/  LDL.LU.64 R30, [R1+0x6830] ;  /* 0x00683000011e7983 */ /* 0x001ee80000300a00 */
[----:B------:R-:W2:Y:S04]  /*842d0*/  LDL.LU.64 R28, [R1+0x6828] ;  /* 0x00682800011c7983 */ /* 0x000ea80000300a00 */
[----:B----4-:R-:W-:Y:S04]  /*842e0*/  STL.64 [R1+0x6760], R34 ;  /* 0x0067602201007387 */ /* 0x010fe80000100a00 */
[----:B------:R0:W-:Y:S04]  /*842f0*/  STL.64 [R1+0x6758], R32 ;  /* 0x0067582001007387 */ /* 0x0001e80000100a00 */
        /* <DEDUP_REMOVED lines=13> */
[----:B0-----:R-:W3:Y:S04]  /*843d0*/  LDL.LU R28, [R1+0x610] ;  /* 0x00061000011c7983 */ /* 0x001ee80000300800 */
[----:B------:R-:W3:Y:S04]  /*843e0*/  LDL.LU R29, [R1+0x614] ;  /* 0x00061400011d7983 */ /* 0x000ee80000300800 */
[----:B------:R-:W3:Y:S04]  /*843f0*/  LDL.LU R30, [R1+0x618] ;  /* 0x00061800011e7983 */ /* 0x000ee80000300800 */
[----:B------:R-:W3:Y:S04]  /*84400*/  LDL.LU R31, [R1+0x61c] ;  /* 0x00061c00011f7983 */ /* 0x000ee80000300800 */
        /* <DEDUP_REMOVED lines=18> */
[----:B------:R-:W-:Y:S04]  /*84530*/  STL [R1+0x67c0], R14 ;  /* 0x0067c00e01007387 */ /* 0x000fe80000100800 */
[----:B------:R0:W-:Y:S04]  /*84540*/  STL.64 [R1+0x67b8], R12 ;  /* 0x0067b80c01007387 */ /* 0x0001e80000100a00 */
[----:B------:R-:W-:Y:S04]  /*84550*/  STL.64 [R1+0x5e0], R16 ;  /* 0x0005e01001007387 */ /* 0x000fe80000100a00 */
[----:B------:R-:W-:Y:S01]  /*84560*/  STL.64 [R1+0x5e8], R18 ;  /* 0x0005e81201007387 */ /* 0x000fe20000100a00 */
[C---:B0-----:R-:W-:Y:S03]  /*84570*/  HMMA.16816.F32 R12, R44.reuse, R8, R52 ;  /* 0x000000082c0c723c */ /* 0x041fe60000001834 */
[----:B------:R-:W-:Y:S04]  /*84580*/  STL.64 [R1+0x67d0], R10 ;  /* 0x0067d00a01007387 */ /* 0x000fe80000100a00 */
[----:B------:R0:W-:Y:S02]  /*84590*/  STL.64 [R1+0x67c8], R8 ;  /* 0x0067c80801007387 */ /* 0x0001e40000100a00 */
[----:B0-----:R-:W-:Y:S02]  /*845a0*/  HMMA.16816.F32 R8, R44, R4, R56 ;  /* 0x000000042c08723c */ /* 0x001fe40000001838 */
[----:B------:R-:W0:Y:S11]  /*845b0*/  LDSM.16.MT88.4 R44, [R61+0x11000] ;  /* 0x011000003d2c783b */ /* 0x000e360000004200 */
[----:B------:R-:W-:Y:S01]  /*845c0*/  @!UPT UIADD3 URZ, URZ, URZ, URZ ;  /* 0x0000003f3f3ff290 */ /* 0x000fe2000fffe03f */
[----:B------:R-:W-:Y:S04]  /*845d0*/  STL.64 [R1+0x5d0], R12 ;  /* 0x0005d00c01007387 */ /* 0x000fe80000100a00 */
[----:B------:R-:W-:Y:S04]  /*845e0*/  STL.64 [R1+0x5d8], R14 ;  /* 0x0005d80e01007387 */ /* 0x000fe80000100a00 */
[----:B------:R-:W-:Y:S04]  /*845f0*/  STL.64 [R1+0x67e0], R6 ;  /* 0x0067e00601007387 */ /* 0x000fe80000100a00 */
[----:B------:R1:W-:Y:S04]  /*84600*/  STL.64 [R1+0x67d8], R4 ;  /* 0x0067d80401007387 */ /* 0x0003e80000100a00 */
[----:B------:R-:W-:Y:S04]  /*84610*/  STL.64 [R1+0x350], R8 ;  /* 0x0003500801007387 */ /* 0x000fe80000100a00 */
[----:B------:R-:W-:Y:S04]  /*84620*/  STL.64 [R1+0x358], R10 ;  /* 0x0003580a01007387 */ /* 0x000fe80000100a00 */
[----:B------:R-:W2:Y:S04]  /*84630*/  LDL.LU R20, [R1+0x5c0] ;  /* 0x0005c00001147983 */ /* 0x000ea80000300800 */
[----:B------:R-:W2:Y:S04]  /*84640*/  LDL.LU R21, [R1+0x5c4] ;  /* 0x0005c40001157983 */ /* 0x000ea80000300800 */
[----:B------:R-:W2:Y:S04]  /*84650*/  LDL.LU R22, [R1+0x5c8] ;  /* 0x0005c80001167983 */ /* 0x000ea80000300800 */
[----:B------:R-:W2:Y:S04]  /*84660*/  LDL.LU R23, [R1+0x5cc] ;  /* 0x0005cc0001177983 */ /* 0x000ea80000300800 */
[----:B-1----:R-:W3:Y:S04]  /*84670*/  LDL.LU.64 R4, [R1+0x120] ;  /* 0x0001200001047983 */ /* 0x002ee80000300a00 */
[----:B---3--:R1:W-:Y:S04]  /*84680*/  STL.64 [R1+0x6810], R4 ;  /* 0x0068100401007387 */ /* 0x0083e80000100a00 */
[----:B-1----:R-:W2:Y:S04]  /*84690*/  LDL.LU.64 R4, [R1+0x130] ;  /* 0x0001300001047983 */ /* 0x002ea80000300a00 */
[----:B------:R-:W3:Y:S04]  /*846a0*/  LDL.LU R8, [R1+0x5a0] ;  /* 0x0005a00001087983 */ /* 0x000ee80000300800 */
[----:B------:R-:W3:Y:S04]  /*846b0*/  LDL.LU R9, [R1+0x5a4] ;  /* 0x0005a40001097983 */ /* 0x000ee80000300800 */
[----:B------:R-:W3:Y:S04]  /*846c0*/  LDL.LU R10, [R1+0x5a8] ;  /* 0x0005a800010a7983 */ /* 0x000ee80000300800 */
[----:B------:R-:W3:Y:S04]  /*846d0*/  LDL.LU R11, [R1+0x5ac] ;  /* 0x0005ac00010b7983 */ /* 0x000ee80000300800 */
[----:B------:R-:W4:Y:S04]  /*846e0*/  LDL.LU.64 R12, [R1+0x110] ;  /* 0x00011000010c7983 */ /* 0x000f280000300a00 */
        /* <DEDUP_REMOVED lines=20> */
[----:B0-----:R-:W-:Y:S04]  /*84830*/  STL.64 [R1+0x67f0], R46 ;  /* 0x0067f02e01007387 */ /* 0x001fe80000100a00 */
[----:B------:R0:W-:Y:S04]  /*84840*/  STL.64 [R1+0x67e8], R44 ;  /* 0x0067e82c01007387 */ /* 0x0001e80000100a00 */
[----:B0-----:R-:W3:Y:S04]  /*84850*/  LDL.LU R44, [R1+0x5b0] ;  /* 0x0005b000012c7983 */ /* 0x001ee80000300800 */
[----:B------:R-:W3:Y:S04]  /*84860*/  LDL.LU R45, [R1+0x5b4] ;  /* 0x0005b400012d7983 */ /* 0x000ee80000300800 */
[----:B------:R-:W3:Y:S04]  /*84870*/  LDL.LU R46, [R1+0x5b8] ;  /* 0x0005b800012e7983 */ /* 0x000ee80000300800 */
[----:B------:R-:W3:Y:S01]  /*84880*/  LDL.LU R47, [R1+0x5bc] ;  /* 0x0005bc00012f7983 */ /* 0x000ee20000300800 */
[----:B--2---:R-:W-:Y:S11]  /*84890*/  HMMA.16816.F32 R20, R40, R4, R20 ;  /* 0x000000042814723c */ /* 0x004ff60000001814 */
[----:B------:R-:W-:Y:S11]  /*848a0*/  @!UPT UIADD3 URZ, URZ, URZ, URZ ;  /* 0x0000003f3f3ff290 */ /* 0x000ff6000fffe03f */
[----:B------:R-:W-:Y:S01]  /*848b0*/  @!UPT UIADD3 URZ, URZ, URZ, URZ ;  /* 0x0000003f3f3ff290 */ /* 0x000fe2000fffe03f */
[----:B------:R0:W-:Y:S04]  /*848c0*/  STL.64 [R1+0x5c0], R20 ;  /* 0x0005c01401007387 */ /* 0x0001e80000100a00 */
[----:B------:R-:W-:Y:S01]  /*848d0*/  STL.64 [R1+0x5c8], R22 ;  /* 0x0005c81601007387 */ /* 0x000fe20000100a00 */
[----:B0-----:R-:W-:Y:S02]  /*848e0*/  IMAD.MOV.U32 R21, RZ, RZ, R4 ;  /* 0x000000ffff157224 */ /* 0x001fe400078e0004 */
[----:B------:R-:W-:Y:S02]  /*848f0*/  IMAD.MOV.U32 R20, RZ, RZ, R5 ;  /* 0x000000ffff147224 */ /* 0x000fe400078e0005 */
[----:B------:R-:W2:Y:S04]  /*84900*/  LDL.LU.64 R4, [R1+0x6810] ;  /* 0x0068100001047983 */ /* 0x000ea80000300a00 */
[----:B------:R2:W-:Y:S01]  /*84910*/  STL.64 [R1+0x67f8], R20 ;  /* 0x0067f81401007387 */ /* 0x0005e20000100a00 */
[----:B----4-:R-:W-:-:S02]  /*84920*/  IMAD.MOV.U32 R2, RZ, RZ, R13 ;  /* 0x000000ffff027224 */ /* 0x010fc400078e000d */
[----:B------:R-:W-:Y:S02]  /*84930*/  IMAD.MOV.U32 R60, RZ, RZ, R12 ;  /* 0x000000ffff3c7224 */ /* 0x000fe400078e000c */
[----:B---3--:R-:W-:Y:S01]  /*84940*/  IMAD.MOV.U32 R3, RZ, RZ, R25 ;  /* 0x000000ffff037224 */ /* 0x008fe200078e0019 */
[----:B--2---:R-:W-:Y:S01]  /*84950*/  HMMA.16816.F32 R20, R40, R4, R44 ;  /* 0x000000042814723c */ /* 0x004fe2000000182c */
[----:B------:R-:W-:Y:S02]  /*84960*/  IMAD.MOV.U32 R61, RZ, RZ, R4 ;  /* 0x000000ffff3d7224 */ /* 0x000fe400078e0004 */
[----:B------:R-:W-:-:S05]  /*84970*/  IMAD.MOV.U32 R0, RZ, RZ, R5 ;  /* 0x000000ffff007224 */ /* 0x000fca00078e0005 */
[C---:B------:R-:W-:Y:S11]  /*84980*/  HMMA.16816.F32 R4, R40.reuse, R12, R8 ;  /* 0x0000000c2804723c */ /* 0x040ff60000001808 */
[----:B------:R-:W-:Y:S04]  /*84990*/  @!UPT UIADD3 URZ, URZ, URZ, URZ ;  /* 0x0000003f3f3ff290 */ /* 0x000fe8000fffe03f */
[----:B------:R-:W-:Y:S04]  /*849a0*/  STL.64 [R1+0x5b0], R20 ;  /* 0x0005b01401007387 */ /* 0x000fe80000100a00 */
[----:B------:R-:W-:Y:S04]  /*849b0*/  STL.64 [R1+0x5b8], R22 ;  /* 0x0005b81601007387 */ /* 0x000fe80000100a00 */
[----:B------:R-:W-:Y:S04]  /*849c0*/  STL [R1+0x66ac], R0 ;  /* 0x0066ac0001007387 */ /* 0x000fe80000100800 */
[----:B------:R-:W-:Y:S04]  /*849d0*/  STL [R1+0x66a8], R61 ;  /* 0x0066a83d01007387 */ /* 0x000fe80000100800 */
[----:B------:R-:W-:Y:S04]  /*849e0*/  STL.64 [R1+0x5a0], R4 ;  /* 0x0005a00401007387 */ /* 0x000fe80000100a00 */
[----:B------:R0:W-:Y:S02]  /*849f0*/  STL.64 [R1+0x5a8], R6 ;  /* 0x0005a80601007387 */ /* 0x0001e40000100a00 */
[C---:B0-----:R-:W-:Y:S02]  /*84a00*/  HMMA.16816.F32 R4, R40.reuse, R24, R16 ;  /* 0x000000182804723c */ /* 0x041fe40000001810 */
[----:B------:R-:W-:Y:S04]  /*84a10*/  STL [R1+0x66b4], R2 ;  /* 0x0066b40201007387 */ /* 0x000fe80000100800 */
[----:B------:R-:W-:Y:S11]  /*84a20*/  STL [R1+0x66b0], R60 ;  /* 0x0066b03c01007387 */ /* 0x000ff60000100800 */
[----:B------:R-:W-:Y:S06]  /*84a30*/  @!UPT UIADD3 URZ, URZ, URZ, URZ ;  /* 0x0000003f3f3ff290 */ /* 0x000fec000fffe03f */
[----:B------:R-:W-:Y:S04]  /*84a40*/  STL.64 [R1+0x590], R4 ;  /* 0x0005900401007387 */ /* 0x000fe80000100a00 */
[----:B------:R0:W-:Y:S02]  /*84a50*/  STL.64 [R1+0x598], R6 ;  /* 0x0005980601007387 */ /* 0x0001e40000100a00 */
[C---:B0-----:R-:W-:Y:S01]  /*84a60*/  HMMA.16816.F32 R4, R40.reuse, R32, R28 ;  /* 0x000000202804723c */ /* 0x041fe2000000181c */
[----:B------:R-:W-:Y:S01]  /*84a70*/  IMAD.MOV.U32 R61, RZ, RZ, R24 ;  /* 0x000000ffff3d7224 */ /* 0x000fe200078e0018 */
[----:B------:R-:W-:Y:S04]  /*84a80*/  STL [R1+0x66bc], R3 ;  /* 0x0066bc0301007387 */ /* 0x000fe80000100800 */
[----:B------:R-:W-:Y:S11]  /*84a90*/  STL [R1+0x66b8], R61 ;  /* 0x0066b83d01007387 */ /* 0x000ff60000100800 */
[----:B------:R-:W-:Y:S06]  /*84aa0*/  @!UPT UIADD3 URZ, URZ, URZ, URZ ;  /* 0x0000003f3f3ff290 */ /* 0x000fec000fffe03f */
[----:B------:R-:W-:Y:S04]  /*84ab0*/  STL.64 [R1+0x580], R4 ;  /* 0x0005800401007387 */ /* 0x000fe80000100a00 */
[----:B------:R0:W-:Y:S02]  /*84ac0*/  STL.64 [R1+0x588], R6 ;  /* 0x0005880601007387 */ /* 0x0001e40000100a00 */
[----:B0-----:R-:W-:Y:S01]  /*84ad0*/  HMMA.16816.F32 R4, R40, R48, R36 ;  /* 0x000000302804723c */ /* 0x001fe20000001824 */
[----:B------:R-:W-:Y:S02]  /*84ae0*/  IMAD.MOV.U32 R0, RZ, RZ, R33 ;  /* 0x000000ffff007224 */ /* 0x000fe400078e0021 */
[----:B------:R-:W-:-:S03]  /*84af0*/  IMAD.MOV.U32 R60, RZ, RZ, R32 ;  /* 0x000000ffff3c7224 */ /* 0x000fc600078e0020 */
[----:B------:R-:W-:Y:S04]  /*84b00*/  STL [R1+0x66c4], R0 ;  /* 0x0066c40001007387 */ /* 0x000fe80000100800 */
[----:B------:R-:W-:Y:S11]  /*84b10*/  STL [R1+0x66c0], R60 ;  /* 0x0066c03c01007387 */ /* 0x000ff60000100800 */
[----:B------:R-:W-:Y:S02]  /*84b20*/  @!UPT UIADD3 URZ, URZ, URZ, URZ ;  /* 0x0000003f3f3ff290 */ /* 0x000fe4000fffe03f */
        /* <DEDUP_REMOVED lines=9> */
[----:B------:R-:W-:Y:S04]  /*84bc0*/  STL.64 [R1+0x568], R6 ;  /* 0x0005680601007387 */ /* 0x000fe80000100a00 */
[----:B------:R-:W2:Y:S04]  /*84bd0*/  LDL.LU.64 R20, [R1+0xc0] ;  /* 0x0000c00001147983 */ /* 0x000ea80000300a00 */
[----:B------:R-:W3:Y:S04]  /*84be0*/  LDL.LU R44, [R1+0x540] ;  /* 0x00054000012c7983 */ /* 0x000ee80000300800 */
[----:B------:R-:W3:Y:S04]  /*84bf0*/  LDL.LU R45, [R1+0x544] ;  /* 0x00054400012d7983 */ /* 0x000ee80000300800 */
[----:B------:R-:W4:Y:S04]  /*84c00*/  LDL.LU R46, [R1+0x548] ;  /* 0x00054800012e7983 */ /* 0x000f280000300800 */
[----:B------:R-:W4:Y:S04]  /*84c10*/  LDL.LU R47, [R1+0x54c] ;  /* 0x00054c00012f7983 */ /* 0x000f280000300800 */
[----:B----4-:R-:W-:Y:S04]  /*84c20*/  STL.64 [R1+0x6808], R46 ;  /* 0x0068082e01007387 */ /* 0x010fe80000100a00 */
[----:B---3--:R0:W-:Y:S04]  /*84c30*/  STL.64 [R1+0x6800], R44 ;  /* 0x0068002c01007387 */ /* 0x0081e80000100a00 */
[----:B0-----:R-:W2:Y:S04]  /*84c40*/  LDL.LU R44, [R1+0x550] ;  /* 0x00055000012c7983 */ /* 0x001ea80000300800 */
[----:B------:R-:W2:Y:S04]  /*84c50*/  LDL.LU R45, [R1+0x554] ;  /* 0x00055400012d7983 */ /* 0x000ea80000300800 */
[----:B------:R-:W2:Y:S04]  /*84c60*/  LDL.LU R46, [R1+0x558] ;  /* 0x00055800012e7983 */ /* 0x000ea80000300800 */
[----:B------:R-:W2:Y:S04]  /*84c70*/  LDL.LU R47, [R1+0x55c] ;  /* 0x00055c00012f7983 */ /* 0x000ea80000300800 */
[----:B------:R-:W3:Y:S04]  /*84c80*/  LDL.LU.64 R4, [R1+0xb0] ;  /* 0x0000b00001047983 */ /* 0x000ee80000300a00 */
        /* <DEDUP_REMOVED lines=9> */
[----:B------:R-:W3:Y:S04]  /*84d20*/  LDL.LU.64 R24, [R1+0x90] ;  /* 0x0000900001187983 */ /* 0x000ee80000300a00 */
[----:B------:R-:W3:Y:S04]  /*84d30*/  LDL.LU R28, [R1+0x510] ;  /* 0x00051000011c7983 */ /* 0x000ee80000300800 */
[----:B------:R-:W4:Y:S04]  /*84d40*/  LDL.LU R29, [R1+0x514] ;  /* 0x00051400011d7983 */ /* 0x000f280000300800 */
[----:B------:R-:W4:Y:S04]  /*84d50*/  LDL.LU R30, [R1+0x518] ;  /* 0x00051800011e7983 */ /* 0x000f280000300800 */
[----:B------:R-:W4:Y:S04]  /*84d60*/  LDL.LU R31, [R1+0x51c] ;  /* 0x00051c00011f7983 */ /* 0x000f280000300800 */
[----:B------:R-:W4:Y:S04]  /*84d70*/  LDL.LU.64 R32, [R1+0x80] ;  /* 0x0000800001207983 */ /* 0x000f280000300a00 */
[----:B------:R-:W4:Y:S04]  /*84d80*/  LDL.LU R36, [R1+0x500] ;  /* 0x0005000001247983 */ /* 0x000f280000300800 */
[----:B------:R-:W4:Y:S01]  /*84d90*/  LDL.LU R37, [R1+0x504] ;  /* 0x0005040001257983 */ /* 0x000f220000300800 */
[----:B------:R-:W-:-:S03]  /*84da0*/  IMAD.MOV.U32 R3, RZ, RZ, R57 ;  /* 0x000000ffff037224 */ /* 0x000fc600078e0039 */
[----:B------:R-:W4:Y:S01]  /*84db0*/  LDL.LU R38, [R1+0x508] ;  /* 0x0005080001267983 */ /* 0x000f220000300800 */
[----:B------:R-:W-:-:S03]  /*84dc0*/  IMAD.MOV.U32 R60, RZ, RZ, R56 ;  /* 0x000000ffff3c7224 */ /* 0x000fc600078e0038 */
[----:B------:R-:W4:Y:S04]  /*84dd0*/  LDL.LU R39, [R1+0x50c] ;  /* 0x00050c0001277983 */ /* 0x000f280000300800 */
[----:B------:R-:W4:Y:S04]  /*84de0*/  LDL.LU.64 R48, [R1+0x70] ;  /* 0x0000700001307983 */ /* 0x000f280000300a00 */
[----:B------:R-:W4:Y:S04]  /*84df0*/  LDL.LU R52, [R1+0x4f0] ;  /* 0x0004f00001347983 */ /* 0x000f280000300800 */
[----:B------:R-:W4:Y:S04]  /*84e00*/  LDL.LU R53, [R1+0x4f4] ;  /* 0x0004f40001357983 */ /* 0x000f280000300800 */
[----:B------:R-:W4:Y:S04]  /*84e10*/  LDL.LU R54, [R1+0x4f8] ;  /* 0x0004f80001367983 */ /* 0x000f280000300800 */
[----:B------:R-:W4:Y:S04]  /*84e20*/  LDL.LU R55, [R1+0x4fc] ;  /* 0x0004fc0001377983 */ /* 0x000f280000300800 */
[----:B------:R-:W4:Y:S04]  /*84e30*/  LDL.LU.64 R56, [R1+0x60] ;  /* 0x0000600001387983 */ /* 0x000f280000300a00 */
[----:B------:R-:W-:Y:S04]  /*84e40*/  STL [R1+0x66d4], R3 ;  /* 0x0066d40301007387 */ /* 0x000fe80000100800 */
[----:B------:R-:W-:Y:S01]  /*84e50*/  STL [R1+0x66d0], R60 ;  /* 0x0066d03c01007387 */ /* 0x000fe20000100800 */
[----:B--2---:R-:W-:Y:S11]  /*84e60*/  HMMA.16816.F32 R44, R40, R20, R44 ;  /* 0x00000014282c723c */ /* 0x004ff6000000182c */
[----:B------:R-:W-:Y:S11]  /*84e70*/  @!UPT UIADD3 URZ, URZ, URZ, URZ ;  /* 0x0000003f3f3ff290 */ /* 0x000ff6000fffe03f */
[----:B------:R-:W-:Y:S01]  /*84e80*/  @!UPT UIADD3 URZ, URZ, URZ, URZ ;  /* 0x0000003f3f3ff290 */ /* 0x000fe2000fffe03f */
[----:B------:R-:W-:Y:S04]  /*84e90*/  STL.64 [R1+0x550], R44 ;  /* 0x0005502c01007387 */ /* 0x000fe80000100a00 */
[----:B------:R0:W-:Y:S04]  /*84ea0*/  STL.64 [R1+0x558], R46 ;  /* 0x0005582e01007387 */ /* 0x0001e80000100a00 */
[----:B0-----:R-:W2:Y:S04]  /*84eb0*/  LDL.LU.64 R46, [R1+0x6808] ;  /* 0x00680800012e7983 */ /* 0x001ea80000300a00 */
[----:B------:R-:W2:Y:S01]  /*84ec0*/  LDL.LU.64 R44, [R1+0x6800] ;  /* 0x00680000012c7983 */ /* 0x000ea20000300a00 */
[----:B------:R-:W-:-:S02]  /*84ed0*/  IMAD.MOV.U32 R61, RZ, RZ, R20 ;  /* 0x000000ffff3d7224 */ /* 0x000fc400078e0014 */
[----:B------:R-:W-:Y:S02]  /*84ee0*/  IMAD.MOV.U32 R0, RZ, RZ, R21 ;  /* 0x000000ffff007224 */ /* 0x000fe400078e0015 */
[----:B---3--:R-:W-:Y:S02]  /*84ef0*/  IMAD.MOV.U32 R60, RZ, RZ, R4 ;  /* 0x000000ffff3c7224 */ /* 0x008fe400078e0004 */
[----:B------:R-:W-:Y:S01]  /*84f00*/  IMAD.MOV.U32 R2, RZ, RZ, R5 ;  /* 0x000000ffff027224 */ /* 0x000fe200078e0005 */
[----:B------:R-:W-:Y:S04]  /*84f10*/  STL [R1+0x66dc], R0 ;  /* 0x0066dc0001007387 */ /* 0x000fe80000100800 */
[----:B------:R0:W-:Y:S01]  /*84f20*/  STL [R1+0x66d8], R61 ;  /* 0x0066d83d01007387 */ /* 0x0001e20000100800 */
[----:B------:R-:W-:-:S02]  /*84f30*/  IMAD.MOV.U32 R3, RZ, RZ, R13 ;  /* 0x000000ffff037224 */ /* 0x000fc400078e000d */
[----:B0-----:R-:W-:Y:S02]  /*84f40*/  IMAD.MOV.U32 R61, RZ, RZ, R12 ;  /* 0x000000ffff3d7224 */ /* 0x001fe400078e000c */
[----:B------:R-:W-:Y:S01]  /*84f50*/  IMAD.MOV.U32 R0, RZ, RZ, R25 ;  /* 0x000000ffff007224 */ /* 0x000fe200078e0019 */
[C---:B--2---:R-:W-:Y:S08]  /*84f60*/  HMMA.16816.F32 R20, R40.reuse, R4, R44 ;  /* 0x000000042814723c */ /* 0x044ff0000000182c */
[C---:B----4-:R-:W-:Y:S11]  /*84f70*/  HMMA.16816.F32 R4, R40.reuse, R12, R8 ;  /* 0x0000000c2804723c */ /* 0x050ff60000001808 */
        /* <DEDUP_REMOVED lines=34> */
[----:B------:R0:W-:Y:S04]  /*851a0*/  STL.64 [R1+0x4f0], R4 ;  /* 0x0004f00401007387 */ /* 0x0001e80000100a00 */
[----:B------:R-:W-:Y:S04]  /*851b0*/  STL.64 [R1+0x4f8], R6 ;  /* 0x0004f80601007387 */ /* 0x000fe80000100a00 */
[----:B------:R-:W2:Y:S04]  /*851c0*/  LDL.LU R20, [R1+0x4e0] ;  /* 0x0004e00001147983 */ /* 0x000ea80000300800 */
[----:B------:R-:W2:Y:S04]  /*851d0*/  LDL.LU R21, [R1+0x4e4] ;  /* 0x0004e40001157983 */ /* 0x000ea80000300800 */
[----:B------:R-:W2:Y:S04]  /*851e0*/  LDL.LU R22, [R1+0x4e8] ;  /* 0x0004e80001167983 */ /* 0x000ea80000300800 */
[----:B------:R-:W2:Y:S04]  /*851f0*/  LDL.LU R23, [R1+0x4ec] ;  /* 0x0004ec0001177983 */ /* 0x000ea80000300800 */
[----:B------:R-:W2:Y:S04]  /*85200*/  LDL.LU.64 R28, [R1+0x50] ;  /* 0x00005000011c7983 */ /* 0x000ea80000300a00 */
        /* <DEDUP_REMOVED lines=8> */
[----:B0-----:R-:W4:Y:S04]  /*85290*/  LDL.LU.64 R4, [R1+0x40] ;  /* 0x0000400001047983 */ /* 0x001f280000300a00 */
        /* <DEDUP_REMOVED lines=10> */
[----:B------:R-:W3:Y:S01]  /*85340*/  LDL.LU.64 R36, [R1+0x10] ;  /* 0x0000100001247983 */ /* 0x000ee20000300a00 */
[----:B------:R-:W-:-:S03]  /*85350*/  IMAD.MOV.U32 R61, RZ, RZ, R56 ;  /* 0x000000ffff3d7224 */ /* 0x000fc600078e0038 */
[----:B------:R-:W3:Y:S01]  /*85360*/  LDL.LU R32, [R1+0x480] ;  /* 0x0004800001207983 */ /* 0x000ee20000300800 */
[----:B------:R-:W-:-:S03]  /*85370*/  IMAD.MOV.U32 R0, RZ, RZ, R57 ;  /* 0x000000ffff007224 */ /* 0x000fc600078e0039 */
[----:B------:R-:W3:Y:S04]  /*85380*/  LDL.LU R33, [R1+0x484] ;  /* 0x0004840001217983 */ /* 0x000ee80000300800 */
[----:B------:R-:W3:Y:S04]  /*85390*/  LDL.LU R34, [R1+0x488] ;  /* 0x0004880001227983 */ /* 0x000ee80000300800 */
[----:B------:R-:W3:Y:S04]  /*853a0*/  LDL.LU R35, [R1+0x48c] ;  /* 0x00048c0001237983 */ /* 0x000ee80000300800 */
[----:B------:R-:W3:Y:S04]  /*853b0*/  LDL.LU R56, [R1+0x490] ;  /* 0x0004900001387983 */ /* 0x000ee80000300800 */
[----:B------:R-:W3:Y:S04]  /*853c0*/  LDL.LU R57, [R1+0x494] ;  /* 0x0004940001397983 */ /* 0x000ee80000300800 */
[----:B------:R-:W3:Y:S04]  /*853d0*/  LDL.LU R58, [R1+0x498] ;  /* 0x00049800013a7983 */ /* 0x000ee80000300800 */
[----:B------:R-:W3:Y:S04]  /*853e0*/  LDL.LU R59, [R1+0x49c] ;  /* 0x00049c00013b7983 */ /* 0x000ee80000300800 */
[----:B------:R-:W3:Y:S04]  /*853f0*/  LDL.LU.64 R24, [R1] ;  /* 0x0000000001187983 */ /* 0x000ee80000300a00 */
[----:B------:R-:W-:Y:S04]  /*85400*/  STL [R1+0x670c], R0 ;  /* 0x00670c0001007387 */ /* 0x000fe80000100800 */
[----:B------:R-:W-:Y:S01]  /*85410*/  STL [R1+0x6708], R61 ;  /* 0x0067083d01007387 */ /* 0x000fe20000100800 */
[----:B--2---:R-:W-:Y:S01]  /*85420*/  HMMA.16816.F32 R20, R40, R28, R20 ;  /* 0x0000001c2814723c */ /* 0x004fe20000001814 */
[----:B------:R-:W-:-:S02]  /*85430*/  IMAD.MOV.U32 R2, RZ, RZ, R28 ;  /* 0x000000ffff027224 */ /* 0x000fc400078e001c */
[----:B------:R-:W-:-:S05]  /*85440*/  IMAD.MOV.U32 R60, RZ, RZ, R29 ;  /* 0x000000ffff3c7224 */ /* 0x000fca00078e001d */
[C---:B----4-:R-:W-:Y:S11]  /*85450*/  HMMA.16816.F32 R44, R40.reuse, R4, R44 ;  /* 0x00000004282c723c */ /* 0x050ff6000000182c */
[----:B------:R-:W-:Y:S04]  /*85460*/  @!UPT UIADD3 URZ, URZ, URZ, URZ ;  /* 0x0000003f3f3ff290 */ /* 0x000fe8000fffe03f */
[----:B------:R0:W-:Y:S04]  /*85470*/  STL.64 [R1+0x4e0], R20 ;  /* 0x0004e01401007387 */ /* 0x0001e80000100a00 */
[----:B------:R-:W-:Y:S04]  /*85480*/  STL.64 [R1+0x4e8], R22 ;  /* 0x0004e81601007387 */ /* 0x000fe80000100a00 */
[----:B0-----:R-:W2:Y:S04]  /*85490*/  LDL.LU.64 R20, [R1+0x67f8] ;  /* 0x0067f80001147983 */ /* 0x001ea80000300a00 */
[----:B------:R-:W4:Y:S01]  /*854a0*/  LDL.LU R28, [R1+0x470] ;  /* 0x00047000011c7983 */ /* 0x000f220000300800 */
[----:B---3--:R-:W-:Y:S03]  /*854b0*/  HMMA.16816.F32 R8, R40, R12, R8 ;  /* 0x0000000c2808723c */ /* 0x008fe60000001808 */
[----:B------:R-:W4:Y:S04]  /*854c0*/  LDL.LU R29, [R1+0x474] ;  /* 0x00047400011d7983 */ /* 0x000f280000300800 */
[----:B------:R-:W4:Y:S04]  /*854d0*/  LDL.LU R30, [R1+0x478] ;  /* 0x00047800011e7983 */ /* 0x000f280000300800 */
[----:B------:R-:W4:Y:S01]  /*854e0*/  LDL.LU R31, [R1+0x47c] ;  /* 0x00047c00011f7983 */ /* 0x000f220000300800 */
[----:B------:R-:W-:-:S03]  /*854f0*/  IMAD.MOV.U32 R3, RZ, RZ, R5 ;  /* 0x000000ffff037224 */ /* 0x000fc600078e0005 */
[----:B------:R-:W-:Y:S01]  /*85500*/  STL [R1+0x6714], R60 ;  /* 0x0067143c01007387 */ /* 0x000fe20000100800 */
[----:B------:R-:W-:Y:S03]  /*85510*/  HMMA.16816.F32 R16, R40, R48, R16 ;  /* 0x000000302810723c */ /* 0x000fe60000001810 */
[----:B------:R0:W-:Y:S01]  /*85520*/  STL [R1+0x6710], R2 ;  /* 0x0067100201007387 */ /* 0x0001e20000100800 */
[----:B------:R-:W-:-:S03]  /*85530*/  IMAD.MOV.U32 R61, RZ, RZ, R4 ;  /* 0x000000ffff3d7224 */ /* 0x000fc600078e0004 */
[----:B------:R-:W-:Y:S01]  /*85540*/  STL.64 [R1+0x4d0], R44 ;  /* 0x0004d02c01007387 */ /* 0x000fe20000100a00 */
[C---:B------:R-:W-:Y:S03]  /*85550*/  HMMA.16816.F32 R52, R40.reuse, R36, R52 ;  /* 0x000000242834723c */ /* 0x040fe60000001834 */
[----:B------:R1:W-:Y:S01]  /*85560*/  STL.64 [R1+0x4d8], R46 ;  /* 0x0004d82e01007387 */ /* 0x0003e20000100a00 */
[----:B------:R-:W-:Y:S02]  /*85570*/  IMAD.MOV.U32 R0, RZ, RZ, R13 ;  /* 0x000000ffff007224 */ /* 0x000fe400078e000d */
[----:B0-----:R-:W-:Y:S01]  /*85580*/  IMAD.MOV.U32 R2, RZ, RZ, R12 ;  /* 0x000000ffff027224 */ /* 0x001fe200078e000c */
[----:B-1----:R-:W3:Y:S04]  /*85590*/  LDL.LU.64 R46, [R1+0x67f0] ;  /* 0x0067f000012e7983 */ /* 0x002ee80000300a00 */
[----:B------:R-:W3:Y:S04]  /*855a0*/  LDL.LU.64 R44, [R1+0x67e8] ;  /* 0x0067e800012c7983 */ /* 0x000ee80000300a00 */
[----:B------:R-:W2:Y:S04]  /*855b0*/  LDL.LU.64 R6, [R1+0x67e0] ;  /* 0x0067e00001067983 */ /* 0x000ea80000300a00 */
[----:B------:R-:W2:Y:S04]  /*855c0*/  LDL.LU.64 R4, [R1+0x67d8] ;  /* 0x0067d80001047983 */ /* 0x000ea80000300a00 */
[----:B------:R-:W-:Y:S01]  /*855d0*/  STL [R1+0x671c], R3 ;  /* 0x00671c0301007387 */ /* 0x000fe20000100800 */
[----:B------:R-:W-:Y:S03]  /*855e0*/  HMMA.16816.F32 R56, R40, R24, R56 ;  /* 0x000000182838723c */ /* 0x000fe60000001838 */
[----:B------:R-:W-:Y:S04]  /*855f0*/  STL [R1+0x6718], R61 ;  /* 0x0067183d01007387 */ /* 0x000fe80000100800 */
[----:B------:R-:W-:Y:S04]  /*85600*/  STL.64 [R1+0x4c0], R8 ;  /* 0x0004c00801007387 */ /* 0x000fe80000100a00 */
[----:B------:R0:W-:Y:S01]  /*85610*/  STL.64 [R1+0x4c8], R10 ;  /* 0x0004c80a01007387 */ /* 0x0001e20000100a00 */
[----:B------:R-:W-:-:S03]  /*85620*/  IMAD.MOV.U32 R60, RZ, RZ, R49 ;  /* 0x000000ffff3c7224 */ /* 0x000fc600078e0031 */
[----:B0-----:R-:W2:Y:S04]  /*85630*/  LDL.LU.64 R10, [R1+0x67d0] ;  /* 0x0067d000010a7983 */ /* 0x001ea80000300a00 */
[----:B------:R-:W2:Y:S04]  /*85640*/  LDL.LU.64 R8, [R1+0x67c8] ;  /* 0x0067c80001087983 */ /* 0x000ea80000300a00 */
[----:B------:R-:W2:Y:S04]  /*85650*/  LDL.LU R14, [R1+0x67c0] ;  /* 0x0067c000010e7983 */ /* 0x000ea80000300800 */
[----:B------:R-:W2:Y:S04]  /*85660*/  LDL.LU.64 R12, [R1+0x67b8] ;  /* 0x0067b800010c7983 */ /* 0x000ea80000300a00 */
[----:B------:R-:W-:Y:S04]  /*85670*/  STL [R1+0x6724], R0 ;  /* 0x0067240001007387 */ /* 0x000fe80000100800 */
[----:B------:R0:W-:Y:S04]  /*85680*/  STL [R1+0x6720], R2 ;  /* 0x0067200201007387 */ /* 0x0001e80000100800 */
[----:B------:R-:W-:Y:S01]  /*85690*/  STL.64 [R1+0x4b0], R16 ;  /* 0x0004b01001007387 */ /* 0x000fe20000100a00 */
[----:B------:R-:W-:-:S03]  /*856a0*/  IMAD.MOV.U32 R61, RZ, RZ, R48 ;  /* 0x000000ffff3d7224 */ /* 0x000fc600078e0030 */
        /* <DEDUP_REMOVED lines=10> */
[----:B------:R-:W4:Y:S04]  /*85750*/  LDL.LU.64 R52, [R1+0x6788] ;  /* 0x0067880001347983 */ /* 0x000f280000300a00 */
[----:B------:R-:W2:Y:S04]  /*85760*/  LDL.LU R36, [R1+0x460] ;  /* 0x0004600001247983 */ /* 0x000ea80000300800 */
[----:B------:R-:W2:Y:S04]  /*85770*/  LDL.LU R37, [R1+0x464] ;  /* 0x0004640001257983 */ /* 0x000ea80000300800 */
[----:B------:R-:W2:Y:S04]  /*85780*/  LDL.LU R38, [R1+0x468] ;  /* 0x0004680001267983 */ /* 0x000ea80000300800 */
[----:B------:R-:W2:Y:S04]  /*85790*/  LDL.LU R39, [R1+0x46c] ;  /* 0x00046c0001277983 */ /* 0x000ea80000300800 */
[----:B------:R-:W-:Y:S04]  /*857a0*/  STL.64 [R1+0x490], R56 ;  /* 0x0004903801007387 */ /* 0x000fe80000100a00 */
[----:B------:R0:W-:Y:S04]  /*857b0*/  STL.64 [R1+0x498], R58 ;  /* 0x0004983a01007387 */ /* 0x0001e80000100a00 */
[----:B0-----:R-:W2:Y:S04]  /*857c0*/  LDL.LU.64 R58, [R1+0x6780] ;  /* 0x00678000013a7983 */ /* 0x001ea80000300a00 */
[----:B------:R-:W2:Y:S01]  /*857d0*/  LDL.LU.64 R56, [R1+0x6778] ;  /* 0x0067780001387983 */ /* 0x000ea20000300a00 */
[----:B------:R-:W-:-:S02]  /*857e0*/  IMAD.MOV.U32 R0, RZ, RZ, R24 ;  /* 0x000000ffff007224 */ /* 0x000fc400078e0018 */
[----:B------:R-:W-:Y:S02]  /*857f0*/  IMAD.MOV.U32 R15, RZ, RZ, R25 ;  /* 0x000000ffff0f7224 */ /* 0x000fe400078e0019 */
[C---:B--2---:R-:W-:Y:S01]  /*85800*/  HMMA.16816.F32 R24, R40.reuse, R56, R32 ;  /* 0x000000382818723c */ /* 0x044fe20000001820 */
[----:B------:R-:W2:Y:S11]  /*85810*/  LDL.LU R32, [R1+0x450] ;  /* 0x0004500001207983 */ /* 0x000eb60000300800 */
[----:B------:R-:W-:Y:S11]  /*85820*/  @!UPT UIADD3 URZ, URZ, URZ, URZ ;  /* 0x0000003f3f3ff290 */ /* 0x000ff6000fffe03f */
[----:B------:R-:W-:Y:S04]  /*85830*/  STL.64 [R1+0x480], R24 ;  /* 0x0004801801007387 */ /* 0x000fe80000100a00 */
[----:B------:R4:W-:Y:S01]  /*85840*/  STL.64 [R1+0x488], R26 ;  /* 0x0004881a01007387 */ /* 0x0009e20000100a00 */
[C---:B------:R-:W-:Y:S03]  /*85850*/  HMMA.16816.F32 R36, R40.reuse, R48, R36 ;  /* 0x000000302824723c */ /* 0x040fe60000001824 */
[----:B------:R-:W2:Y:S04]  /*85860*/  LDL.LU R33, [R1+0x454] ;  /* 0x0004540001217983 */ /* 0x000ea80000300800 */
[----:B------:R-:W2:Y:S01]  /*85870*/  LDL.LU R34, [R1+0x458] ;  /* 0x0004580001227983 */ /* 0x000ea20000300800 */
[----:B----4-:R-:W-:Y:S03]  /*85880*/  HMMA.16816.F32 R24, R40, R52, R28 ;  /* 0x000000342818723c */ /* 0x010fe6000000181c */
[----:B------:R-:W2:Y:S04]  /*85890*/  LDL.LU R35, [R1+0x45c] ;  /* 0x00045c0001237983 */ /* 0x000ea80000300800 */
[----:B------:R-:W-:Y:S04]  /*858a0*/  STL.64 [R1+0x64d8], R58 ;  /* 0x0064d83a01007387 */ /* 0x000fe80000100a00 */
[----:B------:R0:W-:Y:S04]  /*858b0*/  STL.64 [R1+0x64d0], R56 ;  /* 0x0064d03801007387 */ /* 0x0001e80000100a00 */
[----:B------:R-:W4:Y:S08]  /*858c0*/  LDL.LU R28, [R1+0x440] ;  /* 0x00044000011c7983 */ /* 0x000f300000300800 */
[----:B------:R1:W-:Y:S04]  /*858d0*/  STL.64 [R1+0x470], R24 ;  /* 0x0004701801007387 */ /* 0x0003e80000100a00 */
[----:B------:R0:W-:Y:S04]  /*858e0*/  STL.64 [R1+0x478], R26 ;  /* 0x0004781a01007387 */ /* 0x0001e80000100a00 */
[----:B------:R-:W4:Y:S04]  /*858f0*/  LDL.LU R29, [R1+0x444] ;  /* 0x00044400011d7983 */ /* 0x000f280000300800 */
[----:B------:R-:W4:Y:S04]  /*85900*/  LDL.LU R30, [R1+0x448] ;  /* 0x00044800011e7983 */ /* 0x000f280000300800 */
[----:B------:R-:W4:Y:S01]  /*85910*/  LDL.LU R31, [R1+0x44c] ;  /* 0x00044c00011f7983 */ /* 0x000f220000300800 */
[----:B0-----:R-:W-:-:S03]  /*85920*/  IMAD.MOV.U32 R57, RZ, RZ, R20 ;  /* 0x000000ffff397224 */ /* 0x001fc600078e0014 */
[----:B-1----:R-:W2:Y:S01]  /*85930*/  LDL.LU R24, [R1+0x430] ;  /* 0x0004300001187983 */ /* 0x002ea20000300800 */
[----:B------:R-:W-:-:S03]  /*85940*/  IMAD.MOV.U32 R56, RZ, RZ, R21 ;  /* 0x000000ffff387224 */ /* 0x000fc600078e0015 */
        /* <DEDUP_REMOVED lines=9> */
[----:B0-----:R-:W3:Y:S04]  /*859e0*/  LDL.LU R52, [R1+0x330] ;  /* 0x0003300001347983 */ /* 0x001ee80000300800 */
[----:B------:R-:W3:Y:S04]  /*859f0*/  LDL.LU R53, [R1+0x334] ;  /* 0x0003340001357983 */ /* 0x000ee80000300800 */
[----:B------:R-:W3:Y:S04]  /*85a00*/  LDL.LU R54, [R1+0x338] ;  /* 0x0003380001367983 */ /* 0x000ee80000300800 */
[----:B------:R-:W3:Y:S04]  /*85a10*/  LDL.LU R55, [R1+0x33c] ;  /* 0x00033c0001377983 */ /* 0x000ee80000300800 */
[----:B------:R-:W-:Y:S04]  /*85a20*/  STL.64 [R1+0x460], R36 ;  /* 0x0004602401007387 */ /* 0x000fe80000100a00 */
[----:B------:R0:W-:Y:S04]  /*85a30*/  STL.64 [R1+0x468], R38 ;  /* 0x0004682601007387 */ /* 0x0001e80000100a00 */
[----:B0-----:R-:W2:Y:S04]  /*85a40*/  LDL.LU.64 R38, [R1+0x6770] ;  /* 0x0067700001267983 */ /* 0x001ea80000300a00 */
[----:B------:R-:W2:Y:S04]  /*85a50*/  LDL.LU.64 R36, [R1+0x6768] ;  /* 0x0067680001247983 */ /* 0x000ea80000300a00 */
        /* <DEDUP_REMOVED lines=68> */
[----:B------:R-:W-:Y:S04]  /*85ea0*/  STL.64 [R1+0x400], R20 ;  /* 0x0004001401007387 */ /* 0x000fe80000100a00 */
[----:B------:R-:W-:Y:S04]  /*85eb0*/  STL.64 [R1+0x408], R22 ;  /* 0x0004081601007387 */ /* 0x000fe80000100a00 */
[----:B------:R-:W-:Y:S04]  /*85ec0*/  STL [R1+0x64e8], R14 ;  /* 0x0064e80e01007387 */ /* 0x000fe80000100800 */
[----:B------:R-:W-:Y:S09]  /*85ed0*/  STL.64 [R1+0x64e0], R12 ;  /* 0x0064e00c01007387 */ /* 0x000ff20000100a00 */
[----:B------:R-:W-:Y:S04]  /*85ee0*/  STL.64 [R1+0x3f0], R16 ;  /* 0x0003f01001007387 */ /* 0x000fe80000100a00 */
[----:B------:R0:W-:Y:S02]  /*85ef0*/  STL.64 [R1+0x3f8], R18 ;  /* 0x0003f81201007387 */ /* 0x0001e40000100a00 */
[C---:B0-----:R-:W-:Y:S02]  /*85f00*/  HMMA.16816.F32 R16, R40.reuse, R8, R36 ;  /* 0x000000082810723c */ /* 0x041fe40000001824 */
[----:B------:R-:W-:Y:S04]  /*85f10*/  STL.64 [R1+0x64f8], R10 ;  /* 0x0064f80a01007387 */ /* 0x000fe80000100a00 */
[----:B------:R0:W-:Y:S02]  /*85f20*/  STL.64 [R1+0x64f0], R8 ;  /* 0x0064f00801007387 */ /* 0x0001e40000100a00 */
[----:B0-----:R-:W-:Y:S11]  /*85f30*/  HMMA.16816.F32 R8, R40, R4, R48 ;  /* 0x000000042808723c */ /* 0x001ff60000001830 */
[----:B------:R-:W-:Y:S04]  /*85f40*/  @!UPT UIADD3 URZ, URZ, URZ, URZ ;  /* 0x0000003f3f3ff290 */ /* 0x000fe8000fffe03f */
[----:B------:R-:W-:Y:S04]  /*85f50*/  STL.64 [R1+0x3e0], R16 ;  /* 0x0003e01001007387 */ /* 0x000fe80000100a00 */
[----:B------:R-:W-:Y:S04]  /*85f60*/  STL.64 [R1+0x3e8], R18 ;  /* 0x0003e81201007387 */ /* 0x000fe80000100a00 */
[----:B------:R-:W-:Y:S04]  /*85f70*/  STL.64 [R1+0x6508], R6 ;  /* 0x0065080601007387 */ /* 0x000fe80000100a00 */
[----:B------:R0:W-:Y:S02]  /*85f80*/  STL.64 [R1+0x6500], R4 ;  /* 0x0065000401007387 */ /* 0x0001e40000100a00 */
[----:B0-----:R-:W-:Y:S02]  /*85f90*/  HMMA.16816.F32 R4, R44, R56, R52 ;  /* 0x000000382c04723c */ /* 0x001fe40000001834 */
[----:B------:R0:W-:Y:S04]  /*85fa0*/  STL.64 [R1+0x340], R8 ;  /* 0x0003400801007387 */ /* 0x0001e80000100a00 */
[----:B------:R-:W-:Y:S04]  /*85fb0*/  STL.64 [R1+0x348], R10 ;  /* 0x0003480a01007387 */ /* 0x000fe80000100a00 */
[----:B------:R-:W2:Y:S11]  /*85fc0*/  LDL.LU R24, [R1+0x1a0] ;  /* 0x0001a00001187983 */ /* 0x000eb60000300800 */
[----:B------:R-:W-:Y:S02]  /*85fd0*/  @!UPT UIADD3 URZ, URZ, URZ, URZ ;  /* 0x0000003f3f3ff290 */ /* 0x000fe4000fffe03f */
[----:B------:R-:W-:Y:S04]  /*85fe0*/  STL.64 [R1+0x330], R4 ;  /* 0x0003300401007387 */ /* 0x000fe80000100a00 */
[----:B------:R-:W-:Y:S04]  /*85ff0*/  STL.64 [R1+0x338], R6 ;  /* 0x0003380601007387 */ /* 0x000fe80000100a00 */
[----:B------:R-:W2:Y:S04]  /*86000*/  LDL.LU R25, [R1+0x1a4] ;  /* 0x0001a40001197983 */ /* 0x000ea80000300800 */
[----:B------:R-:W3:Y:S04]  /*86010*/  LDL.LU R26, [R1+0x1a8] ;  /* 0x0001a800011a7983 */ /* 0x000ee80000300800 */
[----:B------:R-:W3:Y:S04]  /*86020*/  LDL.LU R27, [R1+0x1ac] ;  /* 0x0001ac00011b7983 */ /* 0x000ee80000300800 */
[----:B---3--:R-:W-:Y:S04]  /*86030*/  STL.64 [R1+0x6518], R26 ;  /* 0x0065181a01007387 */ /* 0x008fe80000100a00 */
[----:B--2---:R1:W-:Y:S04]  /*86040*/  STL.64 [R1+0x6510], R24 ;  /* 0x0065101801007387 */ /* 0x0043e80000100a00 */
[----:B------:R-:W2:Y:S04]  /*86050*/  LDL.LU R28, [R1+0x1b0] ;  /* 0x0001b000011c7983 */ /* 0x000ea80000300800 */
[----:B------:R-:W2:Y:S04]  /*86060*/  LDL.LU R29, [R1+0x1b4] ;  /* 0x0001b400011d7983 */ /* 0x000ea80000300800 */
[----:B------:R-:W3:Y:S04]  /*86070*/  LDL.LU R30, [R1+0x1b8] ;  /* 0x0001b800011e7983 */ /* 0x000ee80000300800 */
[----:B------:R-:W3:Y:S04]  /*86080*/  LDL.LU R31, [R1+0x1bc] ;  /* 0x0001bc00011f7983 */ /* 0x000ee80000300800 */
[----:B---3--:R-:W-:Y:S04]  /*86090*/  STL.64 [R1+0x6528], R30 ;  /* 0x0065281e01007387 */ /* 0x008fe80000100a00 */
[----:B--2---:R2:W-:Y:S04]  /*860a0*/  STL.64 [R1+0x6520], R28 ;  /* 0x0065201c01007387 */ /* 0x0045e80000100a00 */
[----:B------:R-:W3:Y:S04]  /*860b0*/  LDL.LU R32, [R1+0x1c0] ;  /* 0x0001c00001207983 */ /* 0x000ee80000300800 */
[----:B------:R-:W3:Y:S04]  /*860c0*/  LDL.LU R33, [R1+0x1c4] ;  /* 0x0001c40001217983 */ /* 0x000ee80000300800 */
[----:B------:R-:W4:Y:S04]  /*860d0*/  LDL.LU R34, [R1+0x1c8] ;  /* 0x0001c80001227983 */ /* 0x000f280000300800 */
[----:B------:R-:W4:Y:S04]  /*860e0*/  LDL.LU R35, [R1+0x1cc] ;  /* 0x0001cc0001237983 */ /* 0x000f280000300800 */
[----:B----4-:R-:W-:Y:S04]  /*860f0*/  STL.64 [R1+0x6538], R34 ;  /* 0x0065382201007387 */ /* 0x010fe80000100a00 */
[----:B---3--:R3:W-:Y:S04]  /*86100*/  STL.64 [R1+0x6530], R32 ;  /* 0x0065302001007387 */ /* 0x0087e80000100a00 */
[----:B------:R-:W4:Y:S04]  /*86110*/  LDL.LU R48, [R1+0x1e0] ;  /* 0x0001e00001307983 */ /* 0x000f280000300800 */
[----:B------:R-:W4:Y:S04]  /*86120*/  LDL.LU R49, [R1+0x1e4] ;  /* 0x0001e40001317983 */ /* 0x000f280000300800 */
[----:B------:R-:W2:Y:S04]  /*86130*/  LDL.LU R50, [R1+0x1e8] ;  /* 0x0001e80001327983 */ /* 0x000ea80000300800 */
[----:B------:R-:W2:Y:S04]  /*86140*/  LDL.LU R51, [R1+0x1ec] ;  /* 0x0001ec0001337983 */ /* 0x000ea80000300800 */
[----:B--2---:R-:W-:Y:S04]  /*86150*/  STL.64 [R1+0x6548], R50 ;  /* 0x0065483201007387 */ /* 0x004fe80000100a00 */
[----:B----4-:R2:W-:Y:S04]  /*86160*/  STL.64 [R1+0x6540], R48 ;  /* 0x0065403001007387 */ /* 0x0105e80000100a00 */
[----:B------:R-:W4:Y:S04]  /*86170*/  LDL.LU R52, [R1+0x1f0] ;  /* 0x0001f00001347983 */ /* 0x000f280000300800 */
[----:B------:R-:W4:Y:S04]  /*86180*/  LDL.LU R53, [R1+0x1f4] ;  /* 0x0001f40001357983 */ /* 0x000f280000300800 */
[----:B------:R-:W2:Y:S04]  /*86190*/  LDL.LU R54, [R1+0x1f8] ;  /* 0x0001f80001367983 */ /* 0x000ea80000300800 */
[----:B------:R-:W2:Y:S01]  /*861a0*/  LDL.LU R55, [R1+0x1fc] ;  /* 0x0001fc0001377983 */ /* 0x000ea20000300800 */
[----:B------:R-:W-:-:S02]  /*861b0*/  IMAD.MOV.U32 R56, RZ, RZ, R0 ;  /* 0x000000ffff387224 */ /* 0x000fc400078e0000 */
[----:B------:R-:W-:Y:S01]  /*861c0*/  IMAD.MOV.U32 R57, RZ, RZ, R15 ;  /* 0x000000ffff397224 */ /* 0x000fe200078e000f */
[----:B--2---:R-:W-:Y:S04]  /*861d0*/  STL.64 [R1+0x6558], R54 ;  /* 0x0065583601007387 */ /* 0x004fe80000100a00 */
[----:B----4-:R2:W-:Y:S04]  /*861e0*/  STL.64 [R1+0x6550], R52 ;  /* 0x0065503401007387 */ /* 0x0105e80000100a00 */
[----:B------:R-:W3:Y:S04]  /*861f0*/  LDL.LU R0, [R1+0x6724] ;  /* 0x0067240001007983 */ /* 0x000ee80000300800 */
[----:B------:R4:W-:Y:S04]  /*86200*/  STL.64 [R1+0x6560], R56 ;  /* 0x0065603801007387 */ /* 0x0009e80000100a00 */
[----:B------:R-:W2:Y:S04]  /*86210*/  LDL.LU R12, [R1+0x200] ;  /* 0x00020000010c7983 */ /* 0x000ea80000300800 */
[----:B------:R-:W2:Y:S04]  /*86220*/  LDL.LU R13, [R1+0x204] ;  /* 0x00020400010d7983 */ /* 0x000ea80000300800 */
[----:B------:R-:W2:Y:S04]  /*86230*/  LDL.LU R14, [R1+0x208] ;  /* 0x00020800010e7983 */ /* 0x000ea80000300800 */
[----:B------:R-:W2:Y:S01]  /*86240*/  LDL.LU R15, [R1+0x20c] ;  /* 0x00020c00010f7983 */ /* 0x000ea20000300800 */
[----:B0-----:R-:W-:-:S02]  /*86250*/  IMAD.MOV.U32 R8, RZ, RZ, R2 ;  /* 0x000000ffff087224 */ /* 0x001fc400078e0002 */
[----:B------:R-:W-:Y:S02]  /*86260*/  IMAD.MOV.U32 R9, RZ, RZ, R3 ;  /* 0x000000ffff097224 */ /* 0x000fe400078e0003 */
[----:B-1----:R-:W-:Y:S02]  /*86270*/  IMAD.MOV.U32 R24, RZ, RZ, R61 ;  /* 0x000000ffff187224 */ /* 0x002fe400078e003d */
[----:B------:R-:W-:Y:S01]  /*86280*/  IMAD.MOV.U32 R25, RZ, RZ, R60 ;  /* 0x000000ffff197224 */ /* 0x000fe200078e003c */
[----:B--2---:R-:W-:Y:S04]  /*86290*/  STL.64 [R1+0x6570], R14 ;  /* 0x0065700e01007387 */ /* 0x004fe80000100a00 */
[----:B------:R0:W-:Y:S04]  /*862a0*/  STL.64 [R1+0x6568], R12 ;  /* 0x0065680c01007387 */ /* 0x0001e80000100a00 */
[----:B------:R-:W2:Y:S04]  /*862b0*/  LDL.LU R2, [R1+0x6720] ;  /* 0x0067200001027983 */ /* 0x000ea80000300800 */
[----:B------:R-:W4:Y:S04]  /*862c0*/  LDL.LU R3, [R1+0x671c] ;  /* 0x00671c0001037983 */ /* 0x000f280000300800 */
[----:B------:R-:W-:Y:S04]  /*862d0*/  STL.64 [R1+0x6578], R8 ;  /* 0x0065780801007387 */ /* 0x000fe80000100a00 */
[----:B------:R-:W4:Y:S04]  /*862e0*/  LDL.LU R61, [R1+0x6718] ;  /* 0x00671800013d7983 */ /* 0x000f280000300800 */
[----:B------:R-:W4:Y:S04]  /*862f0*/  LDL.LU R60, [R1+0x6714] ;  /* 0x00671400013c7983 */ /* 0x000f280000300800 */
[----:B------:R1:W-:Y:S04]  /*86300*/  STL.64 [R1+0x6580], R24 ;  /* 0x0065801801007387 */ /* 0x0003e80000100a00 */
[----:B------:R-:W4:Y:S04]  /*86310*/  LDL.LU R28, [R1+0x220] ;  /* 0x00022000011c7983 */ /* 0x000f280000300800 */
[----:B------:R-:W4:Y:S04]  /*86320*/  LDL.LU R29, [R1+0x224] ;  /* 0x00022400011d7983 */ /* 0x000f280000300800 */
[----:B------:R-:W4:Y:S04]  /*86330*/  LDL.LU R30, [R1+0x228] ;  /* 0x00022800011e7983 */ /* 0x000f280000300800 */
[----:B------:R-:W4:Y:S01]  /*86340*/  LDL.LU R31, [R1+0x22c] ;  /* 0x00022c00011f7983 */ /* 0x000f220000300800 */
[----:B---3--:R-:W-:-:S02]  /*86350*/  IMAD.MOV.U32 R33, RZ, RZ, R0 ;  /* 0x000000ffff217224 */ /* 0x008fc400078e0000 */
[----:B--2---:R-:W-:Y:S01]  /*86360*/  IMAD.MOV.U32 R32, RZ, RZ, R2 ;  /* 0x000000ffff207224 */ /* 0x004fe200078e0002 */
[----:B----4-:R-:W-:Y:S04]  /*86370*/  STL.64 [R1+0x6590], R30 ;  /* 0x0065901e01007387 */ /* 0x010fe80000100a00 */
[----:B------:R2:W-:Y:S04]  /*86380*/  STL.64 [R1+0x6588], R28 ;  /* 0x0065881c01007387 */ /* 0x0005e80000100a00 */
[----:B------:R-:W0:Y:S04]  /*86390*/  LDL.LU R2, [R1+0x6710] ;  /* 0x0067100001027983 */ /* 0x000e280000300800 */
[----:B------:R-:W1:Y:S04]  /*863a0*/  LDL.LU R0, [R1+0x670c] ;  /* 0x00670c0001007983 */ /* 0x000e680000300800 */
[----:B------:R3:W-:Y:S04]  /*863b0*/  STL.64 [R1+0x6598], R32 ;  /* 0x0065982001007387 */ /* 0x0007e80000100a00 */
        /* <DEDUP_REMOVED lines=8> */
[----:B------:R-:W4:Y:S04]  /*86440*/  LDL.LU R61, [R1+0x6708] ;  /* 0x00670800013d7983 */ /* 0x000f280000300800 */
        /* <DEDUP_REMOVED lines=9> */
[----:B----4-:R-:W-:Y:S01]  /*864e0*/  IMAD.MOV.U32 R24, RZ, RZ, R61 ;  /* 0x000000ffff187224 */ /* 0x010fe200078e003d */
[----:B--2---:R-:W-:Y:S04]  /*864f0*/  STL.64 [R1+0x65c0], R58 ;  /* 0x0065c03a01007387 */ /* 0x004fe80000100a00 */
[----:B------:R0:W-:Y:S04]  /*86500*/  STL.64 [R1+0x65b8], R56 ;  /* 0x0065b83801007387 */ /* 0x0001e80000100a00 */
[----:B------:R-:W2:Y:S04]  /*86510*/  LDL.LU R2, [R1+0x6700] ;  /* 0x0067000001027983 */ /* 0x000ea80000300800 */
[----:B------:R-:W4:Y:S04]  /*86520*/  LDL.LU R60, [R1+0x66fc] ;  /* 0x0066fc00013c7983 */ /* 0x000f280000300800 */
        /* <DEDUP_REMOVED lines=12> */
[----:B------:R-:W1:Y:S04]  /*865f0*/  LDL.LU R2, [R1+0x66f0] ;  /* 0x0066f00001027983 */ /* 0x000e680000300800 */
        /* <DEDUP_REMOVED lines=21> */
[----:B------:R-:W2:Y:S01]  /*86750*/  LDL.LU R2, [R1+0x66e0] ;  /* 0x0066e00001027983 */ /* 0x000ea20000300800 */
[----:B----4-:R-:W-:-:S02]  /*86760*/  IMAD.MOV.U32 R28, RZ, RZ, R61 ;  /* 0x000000ffff1c7224 */ /* 0x010fc400078e003d */
[----:B---3--:R-:W-:Y:S01]  /*86770*/  IMAD.MOV.U32 R29, RZ, RZ, R3 ;  /* 0x000000ffff1d7224 */ /* 0x008fe200078e0003 */
[----:B------:R-:W3:Y:S01]  /*86780*/  LDL.LU R0, [R1+0x66dc] ;  /* 0x0066dc0001007983 */ /* 0x000ee20000300800 */
[----:B------:R-:W-:-:S03]  /*86790*/  IMAD.MOV.U32 R16, RZ, RZ, R60 ;  /* 0x000000ffff107224 */ /* 0x000fc600078e003c */
[----:B------:R1:W-:Y:S04]  /*867a0*/  STL.64 [R1+0x6620], R12 ;  /* 0x0066200c01007387 */ /* 0x0003e80000100a00 */
[----:B------:R-:W4:Y:S04]  /*867b0*/  LDL.LU R61, [R1+0x66d8] ;  /* 0x0066d800013d7983 */ /* 0x000f280000300800 */
[----:B------:R-:W3:Y:S04]  /*867c0*/  LDL.LU R3, [R1+0x66d4] ;  /* 0x0066d40001037983 */ /* 0x000ee80000300800 */
[----:B------:R0:W-:Y:S04]  /*867d0*/  STL.64 [R1+0x6628], R28 ;  /* 0x0066281c01007387 */ /* 0x0001e80000100a00 */
[----:B------:R-:W0:Y:S01]  /*867e0*/  LDL.LU R60, [R1+0x66d0] ;  /* 0x0066d000013c7983 */ /* 0x000e220000300800 */
[----:B--2---:R-:W-:-:S03]  /*867f0*/  IMAD.MOV.U32 R17, RZ, RZ, R2 ;  /* 0x000000ffff117224 */ /* 0x004fc600078e0002 */
[----:B------:R-:W2:Y:S04]  /*86800*/  LDL.LU R2, [R1+0x66cc] ;  /* 0x0066cc0001027983 */ /* 0x000ea80000300800 */
[----:B------:R0:W-:Y:S04]  /*86810*/  STL.64 [R1+0x6630], R16 ;  /* 0x0066301001007387 */ /* 0x0001e80000100a00 */
[----:B------:R-:W2:Y:S04]  /*86820*/  LDL.LU R48, [R1+0x2b0] ;  /* 0x0002b00001307983 */ /* 0x000ea80000300800 */
[----:B------:R-:W2:Y:S04]  /*86830*/  LDL.LU R49, [R1+0x2b4] ;  /* 0x0002b40001317983 */ /* 0x000ea80000300800 */
[----:B------:R-:W2:Y:S04]  /*86840*/  LDL.LU R50, [R1+0x2b8] ;  /* 0x0002b80001327983 */ /* 0x000ea80000300800 */
[----:B------:R-:W2:Y:S01]  /*86850*/  LDL.LU R51, [R1+0x2bc] ;  /* 0x0002bc0001337983 */ /* 0x000ea20000300800 */
[----:B----4-:R-:W-:-:S02]  /*86860*/  IMAD.MOV.U32 R40, RZ, RZ, R61 ;  /* 0x000000ffff287224 */ /* 0x010fc400078e003d */
[----:B---3--:R-:W-:Y:S02]  /*86870*/  IMAD.MOV.U32 R41, RZ, RZ, R0 ;  /* 0x000000ffff297224 */ /* 0x008fe400078e0000 */
[----:B0-----:R-:W-:Y:S02]  /*86880*/  IMAD.MOV.U32 R56, RZ, RZ, R60 ;  /* 0x000000ffff387224 */ /* 0x001fe400078e003c */
[----:B------:R-:W-:Y:S01]  /*86890*/  IMAD.MOV.U32 R57, RZ, RZ, R3 ;  /* 0x000000ffff397224 */ /* 0x000fe200078e0003 */
[----:B--2---:R-:W-:Y:S04]  /*868a0*/  STL.64 [R1+0x6640], R50 ;  /* 0x0066403201007387 */ /* 0x004fe80000100a00 */
[----:B------:R0:W-:Y:S04]  /*868b0*/  STL.64 [R1+0x6638], R48 ;  /* 0x0066383001007387 */ /* 0x0001e80000100a00 */
[----:B------:R-:W2:Y:S04]  /*868c0*/  LDL.LU R61, [R1+0x66c8] ;  /* 0x0066c800013d7983 */ /* 0x000ea80000300800 */
[----:B------:R-:W3:Y:S04]  /*868d0*/  LDL.LU R0, [R1+0x66c4] ;  /* 0x0066c40001007983 */ /* 0x000ee80000300800 */
[----:B------:R4:W-:Y:S04]  /*868e0*/  STL.64 [R1+0x6648], R40 ;  /* 0x0066482801007387 */ /* 0x0009e80000100a00 */
[----:B------:R-:W0:Y:S04]  /*868f0*/  LDL.LU R60, [R1+0x66c0] ;  /* 0x0066c000013c7983 */ /* 0x000e280000300800 */
[----:B------:R-:W3:Y:S04]  /*86900*/  LDL.LU R3, [R1+0x66bc] ;  /* 0x0066bc0001037983 */ /* 0x000ee80000300800 */
[----:B------:R0:W-:Y:S04]  /*86910*/  STL.64 [R1+0x6650], R56 ;  /* 0x0066503801007387 */ /* 0x0001e80000100a00 */
[----:B-1----:R-:W3:Y:S04]  /*86920*/  LDL.LU R12, [R1+0x2d0] ;  /* 0x0002d000010c7983 */ /* 0x002ee80000300800 */
[----:B------:R-:W3:Y:S04]  /*86930*/  LDL.LU R13, [R1+0x2d4] ;  /* 0x0002d400010d7983 */ /* 0x000ee80000300800 */
[----:B------:R-:W3:Y:S04]  /*86940*/  LDL.LU R14, [R1+0x2d8] ;  /* 0x0002d800010e7983 */ /* 0x000ee80000300800 */
[----:B------:R-:W3:Y:S01]  /*86950*/  LDL.LU R15, [R1+0x2dc] ;  /* 0x0002dc00010f7983 */ /* 0x000ee20000300800 */
[----:B------:R-:W-:-:S02]  /*86960*/  IMAD.MOV.U32 R29, RZ, RZ, R2 ;  /* 0x000000ffff1d7224 */ /* 0x000fc400078e0002 */
[----:B--2---:R-:W-:Y:S01]  /*86970*/  IMAD.MOV.U32 R28, RZ, RZ, R61 ;  /* 0x000000ffff1c7224 */ /* 0x004fe200078e003d */
[----:B---3--:R-:W-:Y:S04]  /*86980*/  STL.64 [R1+0x6660], R14 ;  /* 0x0066600e01007387 */ /* 0x008fe80000100a00 */
[----:B------:R-:W-:Y:S04]  /*86990*/  STL.64 [R1+0x6658], R12 ;  /* 0x0066580c01007387 */ /* 0x000fe80000100a00 */
[----:B------:R-:W2:Y:S04]  /*869a0*/  LDL.LU R61, [R1+0x66b8] ;  /* 0x0066b800013d7983 */ /* 0x000ea80000300800 */
[----:B------:R-:W3:Y:S04]  /*869b0*/  LDL.LU R2, [R1+0x66b4] ;  /* 0x0066b40001027983 */ /* 0x000ee80000300800 */
[----:B------:R1:W-:Y:S04]  /*869c0*/  STL.64 [R1+0x6668], R28 ;  /* 0x0066681c01007387 */ /* 0x0003e80000100a00 */
[----:B------:R-:W2:Y:S04]  /*869d0*/  LDL.LU R16, [R1+0x2e0] ;  /* 0x0002e00001107983 */ /* 0x000ea80000300800 */
[----:B------:R-:W2:Y:S04]  /*869e0*/  LDL.LU R17, [R1+0x2e4] ;  /* 0x0002e40001117983 */ /* 0x000ea80000300800 */
[----:B------:R-:W2:Y:S04]  /*869f0*/  LDL.LU R18, [R1+0x2e8] ;  /* 0x0002e80001127983 */ /* 0x000ea80000300800 */
[----:B------:R-:W2:Y:S01]  /*86a00*/  LDL.LU R19, [R1+0x2ec] ;  /* 0x0002ec0001137983 */ /* 0x000ea20000300800 */
[----:B0-----:R-:W-:-:S02]  /*86a10*/  IMAD.MOV.U32 R48, RZ, RZ, R60 ;  /* 0x000000ffff307224 */ /* 0x001fc400078e003c */
[----:B------:R-:W-:Y:S01]  /*86a20*/  IMAD.MOV.U32 R49, RZ, RZ, R0 ;  /* 0x000000ffff317224 */ /* 0x000fe200078e0000 */
[----:B--2---:R-:W-:Y:S04]  /*86a30*/  STL.64 [R1+0x6678], R18 ;  /* 0x0066781201007387 */ /* 0x004fe80000100a00 */
[----:B------:R0:W-:Y:S04]  /*86a40*/  STL.64 [R1+0x6670], R16 ;  /* 0x0066701001007387 */ /* 0x0001e80000100a00 */
[----:B------:R-:W1:Y:S04]  /*86a50*/  LDL.LU R60, [R1+0x66b0] ;  /* 0x0066b000013c7983 */ /* 0x000e680000300800 */
[----:B------:R-:W2:Y:S04]  /*86a60*/  LDL.LU R0, [R1+0x66ac] ;  /* 0x0066ac0001007983 */ /* 0x000ea80000300800 */
[----:B------:R0:W-:Y:S04]  /*86a70*/  STL.64 [R1+0x6680], R48 ;  /* 0x0066803001007387 */ /* 0x0001e80000100a00 */
[----:B----4-:R-:W4:Y:S04]  /*86a80*/  LDL.LU R40, [R1+0x2f0] ;  /* 0x0002f00001287983 */ /* 0x010f280000300800 */
[----:B------:R-:W4:Y:S04]  /*86a90*/  LDL.LU R41, [R1+0x2f4] ;  /* 0x0002f40001297983 */ /* 0x000f280000300800 */
[----:B------:R-:W2:Y:S04]  /*86aa0*/  LDL.LU R42, [R1+0x2f8] ;  /* 0x0002f800012a7983 */ /* 0x000ea80000300800 */
[----:B------:R-:W2:Y:S01]  /*86ab0*/  LDL.LU R43, [R1+0x2fc] ;  /* 0x0002fc00012b7983 */ /* 0x000ea20000300800 */
[----:B------:R-:W-:-:S02]  /*86ac0*/  IMAD.MOV.U32 R56, RZ, RZ, R61 ;  /* 0x000000ffff387224 */ /* 0x000fc400078e003d */
[----:B------:R-:W-:Y:S01]  /*86ad0*/  IMAD.MOV.U32 R57, RZ, RZ, R3 ;  /* 0x000000ffff397224 */ /* 0x000fe200078e0003 */
[----:B--2---:R-:W-:Y:S04]  /*86ae0*/  STL.64 [R1+0x6690], R42 ;  /* 0x0066902a01007387 */ /* 0x004fe80000100a00 */
[----:B----4-:R2:W-:Y:S04]  /*86af0*/  STL.64 [R1+0x6688], R40 ;  /* 0x0066882801007387 */ /* 0x0105e80000100a00 */
[----:B------:R-:W4:Y:S01]  /*86b00*/  LDL.LU R61, [R1+0x66a8] ;  /* 0x0066a800013d7983 */ /* 0x000f220000300800 */
[----:B-1----:R-:W-:-:S02]  /*86b10*/  IMAD.MOV.U32 R28, RZ, RZ, R60 ;  /* 0x000000ffff1c7224 */ /* 0x002fc400078e003c */
[----:B---3--:R-:W-:Y:S01]  /*86b20*/  IMAD.MOV.U32 R29, RZ, RZ, R2 ;  /* 0x000000ffff1d7224 */ /* 0x008fe200078e0002 */
[----:B------:R-:W3:Y:S04]  /*86b30*/  LDL.LU R3, [R1+0x66a4] ;  /* 0x0066a40001037983 */ /* 0x000ee80000300800 */
[----:B------:R-:W3:Y:S04]  /*86b40*/  LDL.LU R60, [R1+0x66a0] ;  /* 0x0066a000013c7983 */ /* 0x000ee80000300800 */
[----:B------:R-:W3:Y:S04]  /*86b50*/  LDL.LU R2, [R1+0x669c] ;  /* 0x00669c0001027983 */ /* 0x000ee80000300800 */
[----:B0-----:R-:W3:Y:S04]  /*86b60*/  LDL.LU R16, [R1+0x310] ;  /* 0x0003100001107983 */ /* 0x001ee80000300800 */
[----:B------:R-:W3:Y:S04]  /*86b70*/  LDL.LU R17, [R1+0x314] ;  /* 0x0003140001117983 */ /* 0x000ee80000300800 */
[----:B------:R-:W3:Y:S04]  /*86b80*/  LDL.LU R18, [R1+0x318] ;  /* 0x0003180001127983 */ /* 0x000ee80000300800 */
[----:B------:R-:W3:Y:S01]  /*86b90*/  LDL.LU R19, [R1+0x31c] ;  /* 0x00031c0001137983 */ /* 0x000ee20000300800 */
[----:B----4-:R-:W-:-:S03]  /*86ba0*/  IMAD.MOV.U32 R48, RZ, RZ, R61 ;  /* 0x000000ffff307224 */ /* 0x010fc600078e003d */
[----:B------:R-:W4:Y:S04]  /*86bb0*/  LDL.LU R61, [R1+0x6698] ;  /* 0x00669800013d7983 */ /* 0x000f280000300800 */
[----:B--2---:R-:W2:Y:S04]  /*86bc0*/  LDL.LU R40, [R1+0x320] ;  /* 0x0003200001287983 */ /* 0x004ea80000300800 */
[----:B------:R-:W2:Y:S04]  /*86bd0*/  LDL.LU R41, [R1+0x324] ;  /* 0x0003240001297983 */ /* 0x000ea80000300800 */
[----:B------:R-:W2:Y:S04]  /*86be0*/  LDL.LU R42, [R1+0x328] ;  /* 0x00032800012a7983 */ /* 0x000ea80000300800 */
[----:B------:R-:W2:Y:S04]  /*86bf0*/  LDL.LU R43, [R1+0x32c] ;  /* 0x00032c00012b7983 */ /* 0x000ea80000300800 */
[----:B------:R-:W3:Y:S04]  /*86c00*/  LDL.LU R12, [R1+0x300] ;  /* 0x00030000010c7983 */ /* 0x000ee80000300800 */
[----:B------:R-:W3:Y:S04]  /*86c10*/  LDL.LU R13, [R1+0x304] ;  /* 0x00030400010d7983 */ /* 0x000ee80000300800 */
[----:B------:R-:W3:Y:S04]  /*86c20*/  LDL.LU R14, [R1+0x308] ;  /* 0x00030800010e7983 */ /* 0x000ee80000300800 */
[----:B------:R-:W3:Y:S01]  /*86c30*/  LDL.LU R15, [R1+0x30c] ;  /* 0x00030c00010f7983 */ /* 0x000ee20000300800 */
[----:B------:R-:W-:-:S03]  /*86c40*/  IMAD.MOV.U32 R49, RZ, RZ, R0 ;  /* 0x000000ffff317224 */ /* 0x000fc600078e0000 */
[----:B------:R-:W3:Y:S04]  /*86c50*/  LDL.LU R52, [R1+0x2c0] ;  /* 0x0002c00001347983 */ /* 0x000ee80000300800 */
        /* <DEDUP_REMOVED lines=35> */
[----:B------:R-:W3:Y:S04]  /*86e90*/  LDL.LU.64 R18, [R1+0x6678] ;  /* 0x0066780001127983 */ /* 0x000ee80000300a00 */
[----:B------:R-:W3:Y:S01]  /*86ea0*/  LDL.LU.64 R16, [R1+0x6670] ;  /* 0x0066700001107983 */ /* 0x000ee20000300a00 */
[C---:B------:R-:W-:Y:S11]  /*86eb0*/  HMMA.16816.F32 R56, R44.reuse, R56, R12 ;  /* 0x000000382c38723c */ /* 0x040ff6000000180c */
[----:B------:R-:W-:Y:S04]  /*86ec0*/  @!UPT UIADD3 URZ, URZ, URZ, URZ ;  /* 0x0000003f3f3ff290 */ /* 0x000fe8000fffe03f */
[----:B------:R0:W-:Y:S04]  /*86ed0*/  STL.64 [R1+0x310], R28 ;  /* 0x0003101c01007387 */ /* 0x0001e80000100a00 */
[----:B------:R-:W-:Y:S04]  /*86ee0*/  STL.64 [R1+0x318], R30 ;  /* 0x0003181e01007387 */ /* 0x000fe80000100a00 */
[----:B0-----:R-:W3:Y:S04]  /*86ef0*/  LDL.LU.64 R28, [R1+0x6668] ;  /* 0x00666800011c7983 */ /* 0x001ee80000300a00 */
[----:B------:R-:W4:Y:S04]  /*86f00*/  LDL.LU.64 R14, [R1+0x6660] ;  /* 0x00666000010e7983 */ /* 0x000f280000300a00 */
[----:B------:R-:W4:Y:S04]  /*86f10*/  LDL.LU.64 R12, [R1+0x6658] ;  /* 0x00665800010c7983 */ /* 0x000f280000300a00 */
[----:B------:R0:W-:Y:S04]  /*86f20*/  STL.64 [R1+0x300], R56 ;  /* 0x0003003801007387 */ /* 0x0001e80000100a00 */
[----:B------:R-:W-:Y:S04]  /*86f30*/  STL.64 [R1+0x308], R58 ;  /* 0x0003083a01007387 */ /* 0x000fe80000100a00 */
[----:B0-----:R-:W4:Y:S01]  /*86f40*/  LDL.LU.64 R56, [R1+0x6650] ;  /* 0x0066500001387983 */ /* 0x001f220000300a00 */
[C---:B--2---:R-:W-:Y:S03]  /*86f50*/  HMMA.16816.F32 R48, R44.reuse, R48, R40 ;  /* 0x000000302c30723c */ /* 0x044fe60000001828 */
[----:B------:R-:W2:Y:S05]  /*86f60*/  LDL.LU.64 R40, [R1+0x6648] ;  /* 0x0066480001287983 */ /* 0x000eaa0000300a00 */
[C---:B---3--:R-:W-:Y:S11]  /*86f70*/  HMMA.16816.F32 R28, R44.reuse, R28, R16 ;  /* 0x0000001c2c1c723c */ /* 0x048ff60000001810 */
[----:B------:R-:W-:Y:S04]  /*86f80*/  @!UPT UIADD3 URZ, URZ, URZ, URZ ;  /* 0x0000003f3f3ff290 */ /* 0x000fe8000fffe03f */
[----:B------:R-:W-:Y:S04]  /*86f90*/  STL.64 [R1+0x2f0], R48 ;  /* 0x0002f03001007387 */ /* 0x000fe80000100a00 */
[----:B------:R0:W-:Y:S04]  /*86fa0*/  STL.64 [R1+0x2f8], R50 ;  /* 0x0002f83201007387 */ /* 0x0001e80000100a00 */
[----:B0-----:R-:W3:Y:S04]  /*86fb0*/  LDL.LU.64 R50, [R1+0x6640] ;  /* 0x0066400001327983 */ /* 0x001ee80000300a00 */
[----:B------:R-:W3:Y:S04]  /*86fc0*/  LDL.LU.64 R48, [R1+0x6638] ;  /* 0x0066380001307983 */ /* 0x000ee80000300a00 */
[----:B------:R-:W3:Y:S04]  /*86fd0*/  LDL.LU.64 R16, [R1+0x6630] ;  /* 0x0066300001107983 */ /* 0x000ee80000300a00 */
[----:B------:R0:W-:Y:S04]  /*86fe0*/  STL.64 [R1+0x2e0], R28 ;  /* 0x0002e01c01007387 */ /* 0x0001e80000100a00 */
[----:B------:R-:W-:Y:S04]  /*86ff0*/  STL.64 [R1+0x2e8], R30 ;  /* 0x0002e81e01007387 */ /* 0x000fe80000100a00 */
[----:B0-----:R-:W3:Y:S01]  /*87000*/  LDL.LU.64 R28, [R1+0x6628] ;  /* 0x00662800011c7983 */ /* 0x001ee20000300a00 */
[C---:B----4-:R-:W-:Y:S03]  /*87010*/  HMMA.16816.F32 R56, R44.reuse, R56, R12 ;  /* 0x000000382c38723c */ /* 0x050fe6000000180c */
[----:B------:R-:W4:Y:S11]  /*87020*/  LDL.LU.64 R12, [R1+0x6620] ;  /* 0x00662000010c7983 */ /* 0x000f360000300a00 */
[----:B------:R-:W-:Y:S09]  /*87030*/  @!UPT UIADD3 URZ, URZ, URZ, URZ ;  /* 0x0000003f3f3ff290 */ /* 0x000ff2000fffe03f */
        /* <DEDUP_REMOVED lines=8> */
[----:B------:R-:W-:Y:S04]  /*870c0*/  STL.64 [R1+0x2c8], R42 ;  /* 0x0002c82a01007387 */ /* 0x000fe80000100a00 */
[----:B------:R0:W1:Y:S04]  /*870d0*/  LDSM.16.MT88.4 R40, [R2+0x11800] ;  /* 0x011800000228783b */ /* 0x0000680000004200 */
[----:B0-----:R-:W2:Y:S01]  /*870e0*/  LDL.LU R2, [R1+0x6600] ;  /* 0x0066000001027983 */ /* 0x001ea20000300800 */
[C---:B---3--:R-:W-:Y:S03]  /*870f0*/  HMMA.16816.F32 R16, R44.reuse, R16, R48 ;  /* 0x000000102c10723c */ /* 0x048fe60000001830 */
[----:B------:R-:W3:Y:S04]  /*87100*/  LDL.LU.64 R50, [R1+0x65f8] ;  /* 0x0065f80001327983 */ /* 0x000ee80000300a00 */
[----:B------:R-:W3:Y:S01]  /*87110*/  LDL.LU.64 R48, [R1+0x65f0] ;  /* 0x0065f00001307983 */ /* 0x000ee20000300a00 */
[C---:B------:R-:W-:Y:S08]  /*87120*/  HMMA.16816.F32 R28, R44.reuse, R28, R32 ;  /* 0x0000001c2c1c723c */ /* 0x040ff00000001820 */
[C---:B----4-:R-:W-:Y:S07]  /*87130*/  HMMA.16816.F32 R12, R44.reuse, R12, R24 ;  /* 0x0000000c2c0c723c */ /* 0x050fee0000001818 */
[----:B------:R0:W-:Y:S04]  /*87140*/  STL.64 [R1+0x2b0], R16 ;  /* 0x0002b01001007387 */ /* 0x0001e80000100a00 */
[----:B------:R4:W-:Y:S04]  /*87150*/  STL.64 [R1+0x2b8], R18 ;  /* 0x0002b81201007387 */ /* 0x0009e80000100a00 */
[----:B0-----:R-:W3:Y:S04]  /*87160*/  LDL.LU R16, [R1+0x180] ;  /* 0x0001800001107983 */ /* 0x001ee80000300800 */
[----:B------:R-:W3:Y:S04]  /*87170*/  LDL.LU R17, [R1+0x184] ;  /* 0x0001840001117983 */ /* 0x000ee80000300800 */
[----:B----4-:R-:W4:Y:S04]  /*87180*/  LDL.LU R18, [R1+0x188] ;  /* 0x0001880001127983 */ /* 0x010f280000300800 */
[----:B------:R-:W3:Y:S04]  /*87190*/  LDL.LU.64 R32, [R1+0x65e8] ;  /* 0x0065e80001207983 */ /* 0x000ee80000300a00 */
[----:B------:R-:W-:Y:S04]  /*871a0*/  STL.64 [R1+0x2a0], R28 ;  /* 0x0002a01c01007387 */ /* 0x000fe80000100a00 */
[----:B------:R0:W-:Y:S04]  /*871b0*/  STL.64 [R1+0x2a8], R30 ;  /* 0x0002a81e01007387 */ /* 0x0001e80000100a00 */
[----:B0-----:R-:W4:Y:S04]  /*871c0*/  LDL.LU.64 R30, [R1+0x65e0] ;  /* 0x0065e000011e7983 */ /* 0x001f280000300a00 */
[----:B------:R-:W4:Y:S04]  /*871d0*/  LDL.LU.64 R28, [R1+0x65d8] ;  /* 0x0065d800011c7983 */ /* 0x000f280000300a00 */
[----:B------:R-:W4:Y:S04]  /*871e0*/  LDL.LU.64 R24, [R1+0x65d0] ;  /* 0x0065d00001187983 */ /* 0x000f280000300a00 */
        /* <DEDUP_REMOVED lines=13> */
[C---:B----4-:R-:W-:Y:S11]  /*872c0*/  HMMA.16816.F32 R24, R44.reuse, R24, R28 ;  /* 0x000000182c18723c */ /* 0x050ff6000000181c */
[----:B------:R-:W-:Y:S04]  /*872d0*/  @!UPT UIADD3 URZ, URZ, URZ, URZ ;  /* 0x0000003f3f3ff290 */ /* 0x000fe8000fffe03f */
[----:B------:R0:W-:Y:S04]  /*872e0*/  STL.64 [R1+0x270], R32 ;  /* 0x0002702001007387 */ /* 0x0001e80000100a00 */
[----:B------:R-:W-:Y:S04]  /*872f0*/  STL.64 [R1+0x278], R34 ;  /* 0x0002782201007387 */ /* 0x000fe80000100a00 */
[----:B0-----:R-:W3:Y:S01]  /*87300*/  LDL.LU.64 R32, [R1+0x6598] ;  /* 0x0065980001207983 */ /* 0x001ee20000300a00 */
[C---:B------:R-:W-:Y:S03]  /*87310*/  HMMA.16816.F32 R12, R44.reuse, R12, R8 ;  /* 0x0000000c2c0c723c */ /* 0x040fe60000001808 */
[----:B------:R-:W4:Y:S04]  /*87320*/  LDL.LU.64 R30, [R1+0x6590] ;  /* 0x00659000011e7983 */ /* 0x000f280000300a00 */
[----:B------:R-:W4:Y:S04]  /*87330*/  LDL.LU.64 R28, [R1+0x6588] ;  /* 0x00658800011c7983 */ /* 0x000f280000300a00 */
[----:B------:R0:W-:Y:S04]  /*87340*/  STL.64 [R1+0x260], R24 ;  /* 0x0002601801007387 */ /* 0x0001e80000100a00 */
[----:B------:R-:W-:Y:S04]  /*87350*/  STL.64 [R1+0x268], R26 ;  /* 0x0002681a01007387 */ /* 0x000fe80000100a00 */
[----:B0-----:R-:W4:Y:S04]  /*87360*/  LDL.LU.64 R24, [R1+0x6580] ;  /* 0x0065800001187983 */ /* 0x001f280000300a00 */
        /* <DEDUP_REMOVED lines=13> */
[----:B------:R-:W3:Y:S04]  /*87440*/  LDL.LU.64 R50, [R1+0x6548] ;  /* 0x0065480001327983 */ /* 0x000ee80000300a00 */
[----:B------:R-:W3:Y:S01]  /*87450*/  LDL.LU.64 R48, [R1+0x6540] ;  /* 0x0065400001307983 */ /* 0x000ee20000300a00 */
[C---:B----4-:R-:W-:Y:S08]  /*87460*/  HMMA.16816.F32 R24, R44.reuse, R24, R28 ;  /* 0x000000182c18723c */ /* 0x050ff0000000181c */
[C---:B------:R-:W-:Y:S07]  /*87470*/  HMMA.16816.F32 R8, R44.reuse, R8, R4 ;  /* 0x000000082c08723c */ /* 0x040fee0000001804 */
[----:B------:R-:W-:Y:S04]  /*87480*/  STL.64 [R1+0x230], R32 ;  /* 0x0002302001007387 */ /* 0x000fe80000100a00 */
[----:B------:R0:W-:Y:S04]  /*87490*/  STL.64 [R1+0x238], R34 ;  /* 0x0002382201007387 */ /* 0x0001e80000100a00 */
[----:B0-----:R-:W4:Y:S04]  /*874a0*/  LDL.LU.64 R34, [R1+0x6538] ;  /* 0x0065380001227983 */ /* 0x001f280000300a00 */
[----:B------:R-:W4:Y:S04]  /*874b0*/  LDL.LU.64 R32, [R1+0x6530] ;  /* 0x0065300001207983 */ /* 0x000f280000300a00 */
[----:B------:R-:W3:Y:S04]  /*874c0*/  LDL.LU.64 R30, [R1+0x6528] ;  /* 0x00652800011e7983 */ /* 0x000ee80000300a00 */
[----:B------:R-:W3:Y:S04]  /*874d0*/  LDL.LU.64 R28, [R1+0x6520] ;  /* 0x00652000011c7983 */ /* 0x000ee80000300a00 */
[----:B------:R-:W-:Y:S04]  /*874e0*/  STL.64 [R1+0x220], R24 ;  /* 0x0002201801007387 */ /* 0x000fe80000100a00 */
[----:B------:R0:W-:Y:S04]  /*874f0*/  STL.64 [R1+0x228], R26 ;  /* 0x0002281a01007387 */ /* 0x0001e80000100a00 */
[----:B0-----:R-:W3:Y:S04]  /*87500*/  LDL.LU.64 R26, [R1+0x6518] ;  /* 0x00651800011a7983 */ /* 0x001ee80000300a00 */
[----:B------:R-:W3:Y:S04]  /*87510*/  LDL.LU.64 R24, [R1+0x6510] ;  /* 0x0065100001187983 */ /* 0x000ee80000300a00 */
[----:B------:R-:W3:Y:S04]  /*87520*/  LDL.LU.64 R6, [R1+0x6508] ;  /* 0x0065080001067983 */ /* 0x000ee80000300a00 */
[----:B------:R-:W3:Y:S04]  /*87530*/  LDL.LU.64 R4, [R1+0x6500] ;  /* 0x0065000001047983 */ /* 0x000ee80000300a00 */
[----:B------:R-:W-:Y:S04]  /*87540*/  STL.64 [R1+0x210], R8 ;  /* 0x0002100801007387 */ /* 0x000fe80000100a00 */
[----:B------:R0:W-:Y:S04]  /*87550*/  STL.64 [R1+0x218], R10 ;  /* 0x0002180a01007387 */ /* 0x0001e80000100a00 */
[----:B0-----:R-:W3:Y:S04]  /*87560*/  LDL.LU.64 R10, [R1+0x64f8] ;  /* 0x0064f800010a7983 */ /* 0x001ee80000300a00 */
[----:B------:R-:W3:Y:S01]  /*87570*/  LDL.LU.64 R8, [R1+0x64f0] ;  /* 0x0064f00001087983 */ /* 0x000ee20000300a00 */
[C---:B--2---:R-:W-:Y:S03]  /*87580*/  HMMA.16816.F32 R56, R44.reuse, R56, R12 ;  /* 0x000000382c38723c */ /* 0x044fe6000000180c */
[----:B------:R-:W2:Y:S04]  /*87590*/  LDL.LU R14, [R1+0x64e8] ;  /* 0x0064e800010e7983 */ /* 0x000ea80000300800 */
        /* <DEDUP_REMOVED lines=26> */
[----:B------:R-:W4:Y:S02]  /*87740*/  LDL.LU.64 R36, [R1+0x64a0] ;  /* 0x0064a00001247983 */ /* 0x000f240000300a00 */
[C---:B----4-:R-:W-:Y:S11]  /*87750*/  HMMA.16816.F32 R32, R44.reuse, R36, R32 ;  /* 0x000000242c20723c */ /* 0x050ff60000001820 */
[----:B------:R-:W-:Y:S11]  /*87760*/  @!UPT UIADD3 URZ, URZ, URZ, URZ ;  /* 0x0000003f3f3ff290 */ /* 0x000ff6000fffe03f */
[----:B------:R-:W-:Y:S01]  /*87770*/  @!UPT UIADD3 URZ, URZ, URZ, URZ ;  /* 0x0000003f3f3ff290 */ /* 0x000fe2000fffe03f */
[----:B------:R-:W-:Y:S04]  /*87780*/  STL.64 [R1+0x1c0], R32 ;  /* 0x0001c02001007387 */ /* 0x000fe80000100a00 */
[----:B------:R0:W-:Y:S04]  /*87790*/  STL.64 [R1+0x1c8], R34 ;  /* 0x0001c82201007387 */ /* 0x0001e80000100a00 */
[----:B0-----:R-:W4:Y:S04]  /*877a0*/  LDL.LU.64 R34, [R1+0x6498] ;  /* 0x0064980001227983 */ /* 0x001f280000300a00 */
        /* <DEDUP_REMOVED lines=15> */
[----:B------:R-:W-:Y:S01]  /*878a0*/  IMAD.MOV.U32 R19, RZ, RZ, R2 ;  /* 0x000000ffff137224 */ /* 0x000fe200078e0002 */
        /* <DEDUP_REMOVED lines=11> */
[----:B0-----:R-:W3:Y:S04]  /*87960*/  LDL.LU R24, [R1+0x170] ;  /* 0x0001700001187983 */ /* 0x001ee80000300800 */
[----:B------:R-:W3:Y:S04]  /*87970*/  LDL.LU R25, [R1+0x174] ;  /* 0x0001740001197983 */ /* 0x000ee80000300800 */
[----:B------:R-:W3:Y:S04]  /*87980*/  LDL.LU R26, [R1+0x178] ;  /* 0x00017800011a7983 */ /* 0x000ee80000300800 */
[----:B------:R-:W3:Y:S04]  /*87990*/  LDL.LU R27, [R1+0x17c] ;  /* 0x00017c00011b7983 */ /* 0x000ee80000300800 */
[----:B------:R-:W-:Y:S04]  /*879a0*/  STL [R1+0x5dbc], R0 ;  /* 0x005dbc0001007387 */ /* 0x000fe80000100800 */
[----:B------:R-:W-:Y:S01]  /*879b0*/  STL [R1+0x5db8], R2 ;  /* 0x005db80201007387 */ /* 0x000fe20000100800 */
        /* <DEDUP_REMOVED lines=8> */
[----:B------:R-:W3:Y:S04]  /*87a40*/  LDL.LU.64 R16, [R1+0x6450] ;  /* 0x0064500001107983 */ /* 0x000ee80000300a00 */
[----:B------:R-:W-:Y:S04]  /*87a50*/  STL.64 [R1+0x62f8], R30 ;  /* 0x0062f81e01007387 */ /* 0x000fe80000100a00 */
[----:B------:R0:W-:Y:S04]  /*87a60*/  STL.64 [R1+0x62f0], R28 ;  /* 0x0062f01c01007387 */ /* 0x0001e80000100a00 */
[----:B0-----:R-:W2:Y:S04]  /*87a70*/  LDL.LU R28, [R1+0x150] ;  /* 0x00015000011c7983 */ /* 0x001ea80000300800 */
[----:B------:R-:W2:Y:S04]  /*87a80*/  LDL.LU R29, [R1+0x154] ;  /* 0x00015400011d7983 */ /* 0x000ea80000300800 */
[----:B------:R-:W2:Y:S04]  /*87a90*/  LDL.LU R30, [R1+0x158] ;  /* 0x00015800011e7983 */ /* 0x000ea80000300800 */
[----:B------:R-:W2:Y:S04]  /*87aa0*/  LDL.LU R31, [R1+0x15c] ;  /* 0x00015c00011f7983 */ /* 0x000ea80000300800 */
[----:B------:R-:W-:Y:S04]  /*87ab0*/  STL [R1+0x5fbc], R21 ;  /* 0x005fbc1501007387 */ /* 0x000fe80000100800 */
[----:B------:R-:W-:Y:S04]  /*87ac0*/  STL.64 [R1+0x6428], R22 ;  /* 0x0064281601007387 */ /* 0x000fe80000100a00 */
[----:B------:R0:W-:Y:S04]  /*87ad0*/  STL [R1+0x6420], R20 ;  /* 0x0064201401007387 */ /* 0x0001e80000100800 */
[----:B0-----:R-:W2:Y:S04]  /*87ae0*/  LDL.LU R20, [R1+0x160] ;  /* 0x0001600001147983 */ /* 0x001ea80000300800 */
[----:B------:R-:W2:Y:S04]  /*87af0*/  LDL.LU R21, [R1+0x164] ;  /* 0x0001640001157983 */ /* 0x000ea80000300800 */
[----:B------:R-:W2:Y:S04]  /*87b00*/  LDL.LU R22, [R1+0x168] ;  /* 0x0001680001167983 */ /* 0x000ea80000300800 */
[----:B------:R-:W2:Y:S01]  /*87b10*/  LDL.LU R23, [R1+0x16c] ;  /* 0x00016c0001177983 */ /* 0x000ea20000300800 */
[----:B---3--:R-:W-:Y:S11]  /*87b20*/  HMMA.16816.F32 R24, R44, R16, R24 ;  /* 0x000000102c18723c */ /* 0x008ff60000001818 */
[----:B------:R-:W-:Y:S11]  /*87b30*/  @!UPT UIADD3 URZ, URZ, URZ, URZ ;  /* 0x0000003f3f3ff290 */ /* 0x000ff6000fffe03f */
[----:B------:R-:W-:Y:S02]  /*87b40*/  @!UPT UIADD3 URZ, URZ, URZ, URZ ;  /* 0x0000003f3f3ff290 */ /* 0x000fe4000fffe03f */
[----:B------:R-:W-:Y:S02]  /*87b50*/  IMAD.MOV.U32 R36, RZ, RZ, R24 ;  /* 0x000000ffff247224 */ /* 0x000fe400078e0018 */
[----:B------:R-:W-:Y:S01]  /*87b60*/  IMAD.MOV.U32 R37, RZ, RZ, R25 ;  /* 0x000000ffff257224 */ /* 0x000fe200078e0019 */
[----:B------:R-:W3:Y:S01]  /*87b70*/  LDL.LU R24, [R1+0x140] ;  /* 0x0001400001187983 */ /* 0x000ee20000300800 */
[----:B------:R-:W-:-:S03]  /*87b80*/  IMAD.MOV.U32 R33, RZ, RZ, R26 ;  /* 0x000000ffff217224 */ /* 0x000fc600078e001a */
[----:B------:R-:W3:Y:S04]  /*87b90*/  LDL.LU R25, [R1+0x144] ;  /* 0x0001440001197983 */ /* 0x000ee80000300800 */
[----:B------:R-:W3:Y:S01]  /*87ba0*/  LDL.LU R26, [R1+0x148] ;  /* 0x00014800011a7983 */ /* 0x000ee20000300800 */
        /* <DEDUP_REMOVED lines=10> */
[----:B----4-:R-:W-:Y:S04]  /*87c50*/  STL.64 [R1+0x6338], R34 ;  /* 0x0063382201007387 */ /* 0x010fe80000100a00 */
[----:B------:R-:W-:Y:S04]  /*87c60*/  STL.64 [R1+0x6330], R32 ;  /* 0x0063302001007387 */ /* 0x000fe80000100a00 */
[----:B------:R-:W-:Y:S04]  /*87c70*/  STL.64 [R1+0x6318], R38 ;  /* 0x0063182601007387 */ /* 0x000fe80000100a00 */
[----:B------:R0:W-:Y:S11]  /*87c80*/  STL.64 [R1+0x6310], R36 ;  /* 0x0063102401007387 */ /* 0x0001f60000100a00 */
[----:B------:R-:W-:-:S02]  /*87c90*/  IMAD.MOV.U32 R52, RZ, RZ, R20 ;  /* 0x000000ffff347224 */ /* 0x000fc400078e0014 */
[----:B------:R-:W-:Y:S02]  /*87ca0*/  IMAD.MOV.U32 R53, RZ, RZ, R21 ;  /* 0x000000ffff357224 */ /* 0x000fe400078e0015 */
[----:B------:R-:W-:Y:S02]  /*87cb0*/  IMAD.MOV.U32 R0, RZ, RZ, R22 ;  /* 0x000000ffff007224 */ /* 0x000fe400078e0016 */
[----:B------:R-:W-:Y:S01]  /*87cc0*/  IMAD.MOV.U32 R2, RZ, RZ, R23 ;  /* 0x000000ffff027224 */ /* 0x000fe200078e0017 */
[----:B------:R2:W-:Y:S04]  /*87cd0*/  STL.64 [R1+0x6348], R50 ;  /* 0x0063483201007387 */ /* 0x0005e80000100a00 */
[----:B------:R-:W-:Y:S04]  /*87ce0*/  STL.64 [R1+0x6340], R48 ;  /* 0x0063403001007387 */ /* 0x000fe80000100a00 */
[----:B------:R-:W-:Y:S04]  /*87cf0*/  STL [R1+0x5f00], R61 ;  /* 0x005f003d01007387 */ /* 0x000fe80000100800 */
[----:B0-----:R-:W1:Y:S04]  /*87d00*/  LDL.LU R36, [R1+0x920] ;  /* 0x0009200001247983 */ /* 0x001e680000300800 */
[----:B------:R-:W1:Y:S04]  /*87d10*/  LDL.LU R37, [R1+0x924] ;  /* 0x0009240001257983 */ /* 0x000e680000300800 */
[----:B------:R-:W1:Y:S04]  /*87d20*/  LDL.LU R38, [R1+0x928] ;  /* 0x0009280001267983 */ /* 0x000e680000300800 */
[----:B------:R-:W1:Y:S04]  /*87d30*/  LDL.LU R39, [R1+0x92c] ;  /* 0x00092c0001277983 */ /* 0x000e680000300800 */
[----:B--2---:R-:W1:Y:S04]  /*87d40*/  LDL.64 R50, [R1+0x128] ;  /* 0x0001280001327983 */ /* 0x004e680000100a00 */
[----:B------:R-:W-:Y:S04]  /*87d50*/  STL.64 [R1+0x6358], R54 ;  /* 0x0063583601007387 */ /* 0x000fe80000100a00 */
[----:B------:R0:W-:Y:S01]  /*87d60*/  STL.64 [R1+0x6350], R52 ;  /* 0x0063503401007387 */ /* 0x0001e20000100a00 */
[----:B------:R-:W-:-:S03]  /*87d70*/  IMAD.MOV.U32 R29, RZ, RZ, R60 ;  /* 0x000000ffff1d7224 */ /* 0x000fc600078e003c */
[----:B0-----:R-:W2:Y:S04]  /*87d80*/  LDL.LU R52, [R1+0x930] ;  /* 0x0009300001347983 */ /* 0x001ea80000300800 */
[----:B------:R-:W2:Y:S04]  /*87d90*/  LDL.LU R53, [R1+0x934] ;  /* 0x0009340001357983 */ /* 0x000ea80000300800 */
[----:B------:R-:W2:Y:S04]  /*87da0*/  LDL.LU R54, [R1+0x938] ;  /* 0x0009380001367983 */ /* 0x000ea80000300800 */
[----:B------:R-:W2:Y:S04]  /*87db0*/  LDL.LU R55, [R1+0x93c] ;  /* 0x00093c0001377983 */ /* 0x000ea80000300800 */
[----:B------:R-:W-:Y:S04]  /*87dc0*/  STL [R1+0x5f08], R2 ;  /* 0x005f080201007387 */ /* 0x000fe80000100800 */
[----:B------:R-:W-:Y:S01]  /*87dd0*/  STL [R1+0x5f04], R0 ;  /* 0x005f040001007387 */ /* 0x000fe20000100800 */
[----:B------:R-:W-:-:S02]  /*87de0*/  IMAD.MOV.U32 R30, RZ, RZ, R58 ;  /* 0x000000ffff1e7224 */ /* 0x000fc400078e003a */
[----:B------:R-:W-:Y:S01]  /*87df0*/  IMAD.MOV.U32 R31, RZ, RZ, R59 ;  /* 0x000000ffff1f7224 */ /* 0x000fe200078e003b */
[----:B---3--:R-:W-:Y:S11]  /*87e00*/  HMMA.16816.F32 R20, R44, R4, R24 ;  /* 0x000000042c14723c */ /* 0x008ff60000001818 */
[----:B------:R-:W-:Y:S11]  /*87e10*/  @!UPT UIADD3 URZ, URZ, URZ, URZ ;  /* 0x0000003f3f3ff290 */ /* 0x000ff6000fffe03f */
[----:B------:R-:W-:Y:S01]  /*87e20*/  @!UPT UIADD3 URZ, URZ, URZ, URZ ;  /* 0x0000003f3f3ff290 */ /* 0x000fe2000fffe03f */
[----:B------:R-:W-:Y:S04]  /*87e30*/  STL.64 [R1+0x140], R20 ;  /* 0x0001401401007387 */ /* 0x000fe80000100a00 */
[----:B------:R0:W-:Y:S04]  /*87e40*/  STL [R1+0x148], R22 ;  /* 0x0001481601007387 */ /* 0x0001e80000100800 */
[----:B------:R-:W3:Y:S04]  /*87e50*/  LDL R26, [R1+0x108] ;  /* 0x00010800011a7983 */ /* 0x000ee80000100800 */
[----:B------:R-:W3:Y:S04]  /*87e60*/  LDL R27, [R1+0x10c] ;  /* 0x00010c00011b7983 */ /* 0x000ee80000100800 */
[----:B------:R-:W3:Y:S04]  /*87e70*/  LDL.LU R28, [R1+0x900] ;  /* 0x00090000011c7983 */ /* 0x000ee80000300800 */
[----:B------:R-:W4:Y:S04]  /*87e80*/  LDL.LU R60, [R1+0x6448] ;  /* 0x00644800013c7983 */ /* 0x000f280000300800 */
[----:B------:R-:W2:Y:S04]  /*87e90*/  LDL.LU R58, [R1+0x6444] ;  /* 0x00644400013a7983 */ /* 0x000ea80000300800 */
[----:B------:R-:W2:Y:S01]  /*87ea0*/  LDL.LU R59, [R1+0x6440] ;  /* 0x00644000013b7983 */ /* 0x000ea20000300800 */
[----:B------:R-:W-:-:S03]  /*87eb0*/  IMAD.MOV.U32 R57, RZ, RZ, R23 ;  /* 0x000000ffff397224 */ /* 0x000fc600078e0017 */
[----:B0-----:R-:W3:Y:S01]  /*87ec0*/  LDL R22, [R1+0x118] ;  /* 0x0001180001167983 */ /* 0x001ee20000100800 */
[----:B------:R-:W-:-:S03]  /*87ed0*/  IMAD.MOV.U32 R34, RZ, RZ, R6 ;  /* 0x000000ffff227224 */ /* 0x000fc600078e0006 */
[----:B------:R-:W3:Y:S01]  /*87ee0*/  LDL R23, [R1+0x11c] ;  /* 0x00011c0001177983 */ /* 0x000ee20000100800 */
[----:B------:R-:W-:-:S03]  /*87ef0*/  IMAD.MOV.U32 R35, RZ, RZ, R7 ;  /* 0x000000ffff237224 */ /* 0x000fc600078e0007 */
[----:B------:R-:W3:Y:S04]  /*87f00*/  LDL.LU R32, [R1+0x910] ;  /* 0x0009100001207983 */ /* 0x000ee80000300800 */
[----:B------:R-:W3:Y:S04]  /*87f10*/  LDL.LU R33, [R1+0x914] ;  /* 0x0009140001217983 */ /* 0x000ee80000300800 */
[----:B------:R-:W3:Y:S04]  /*87f20*/  LDL.LU R6, [R1+0x643c] ;  /* 0x00643c0001067983 */ /* 0x000ee80000300800 */
[----:B------:R-:W3:Y:S01]  /*87f30*/  LDL.LU R7, [R1+0x6438] ;  /* 0x0064380001077983 */ /* 0x000ee20000300800 */
[----:B-1----:R-:W-:Y:S03]  /*87f40*/  HMMA.16816.F32 R36, R40, R50, R36 ;  /* 0x000000322824723c */ /* 0x002fe60000001824 */
[----:B----4-:R-:W0:Y:S04]  /*87f50*/  LDSM.16.MT88.4 R44, [R60+0x11800] ;  /* 0x011800003c2c783b */ /* 0x010e280000004200 */
[----:B--2---:R1:W-:Y:S04]  /*87f60*/  STL.64 [R1+0x6368], R58 ;  /* 0x0063683a01007387 */ /* 0x0043e80000100a00 */
[----:B------:R-:W-:Y:S04]  /*87f70*/  STL.64 [R1+0x6360], R56 ;  /* 0x0063603801007387 */ /* 0x000fe80000100a00 */
[----:B-1----:R-:W2:Y:S09]  /*87f80*/  LDL.64 R58, [R1+0x138] ;  /* 0x00013800013a7983 */ /* 0x002eb20000100a00 */
[----:B------:R-:W-:Y:S01]  /*87f90*/  IMAD.MOV.U32 R13, RZ, RZ, R38 ;  /* 0x000000ffff0d7224 */ /* 0x000fe200078e0026 */
[----:B0-----:R-:W-:Y:S04]  /*87fa0*/  STL.64 [R1+0x6258], R46 ;  /* 0x0062582e01007387 */ /* 0x001fe80000100a00 */
[----:B------:R0:W-:Y:S04]  /*87fb0*/  STL.64 [R1+0x6250], R44 ;  /* 0x0062502c01007387 */ /* 0x0001e80000100a00 */
[----:B------:R-:W-:Y:S04]  /*87fc0*/  STL [R1+0x5f0c], R60 ;  /* 0x005f0c3c01007387 */ /* 0x000fe80000100800 */
[----:B------:R-:W-:Y:S01]  /*87fd0*/  STL.64 [R1+0x6288], R10 ;  /* 0x0062880a01007387 */ /* 0x000fe20000100a00 */
[----:B------:R-:W-:-:S02]  /*87fe0*/  IMAD.MOV.U32 R12, RZ, RZ, R39 ;  /* 0x000000ffff0c7224 */ /* 0x000fc400078e0027 */
[----:B------:R-:W-:Y:S02]  /*87ff0*/  IMAD.MOV.U32 R17, RZ, RZ, R36 ;  /* 0x000000ffff117224 */ /* 0x000fe400078e0024 */
[----:B0-----:R-:W-:Y:S02]  /*88000*/  IMAD.MOV.U32 R45, RZ, RZ, R50 ;  /* 0x000000ffff2d7224 */ /* 0x001fe400078e0032 */
[----:B------:R-:W-:Y:S02]  /*88010*/  IMAD.MOV.U32 R44, RZ, RZ, R51 ;  /* 0x000000ffff2c7224 */ /* 0x000fe400078e0033 */
[----:B------:R-:W-:Y:S01]  /*88020*/  IMAD.MOV.U32 R16, RZ, RZ, R37 ;  /* 0x000000ffff107224 */ /* 0x000fe200078e0025 */
[C---:B--2---:R-:W-:Y:S01]  /*88030*/  HMMA.16816.F32 R52, R40.reuse, R58, R52 ;  /* 0x0000003a2834723c */ /* 0x044fe20000001834 */
[----:B------:R-:W-:Y:S11]  /*88040*/  IMAD.MOV.U32 R15, RZ, RZ, R58 ;  /* 0x000000ffff0f7224 */ /* 0x000ff600078e003a */
[----:B------:R-:W-:Y:S11]  /*88050*/  @!UPT UIADD3 URZ, URZ, URZ, URZ ;  /* 0x0000003f3f3ff290 */ /* 0x000ff6000fffe03f */
[----:B------:R-:W-:Y:S01]  /*88060*/  @!UPT UIADD3 URZ, URZ, URZ, URZ ;  /* 0x0000003f3f3ff290 */ /* 0x000fe2000fffe03f */
[----:B------:R-:W-:Y:S02]  /*88070*/  IMAD.MOV.U32 R9, RZ, RZ, R52 ;  /* 0x000000ffff097224 */ /* 0x000fe400078e0034 */
[----:B------:R-:W-:Y:S02]  /*88080*/  IMAD.MOV.U32 R8, RZ, RZ, R53 ;  /* 0x000000ffff087224 */ /* 0x000fe400078e0035 */
[----:B------:R-:W-:Y:S02]  /*88090*/  IMAD.MOV.U32 R5, RZ, RZ, R54 ;  /* 0x000000ffff057224 */ /* 0x000fe400078e0036 */
[----:B------:R-:W-:Y:S01]  /*880a0*/  IMAD.MOV.U32 R4, RZ, RZ, R55 ;  /* 0x000000ffff047224 */ /* 0x000fe200078e0037 */
[----:B------:R0:W-:Y:S04]  /*880b0*/  STL.64 [R1+0x6280], R8 ;  /* 0x0062800801007387 */ /* 0x0001e80000100a00 */
[----:B------:R-:W-:Y:S04]  /*880c0*/  STL [R1+0x6260], R5 ;  /* 0x0062600501007387 */ /* 0x000fe80000100800 */
[----:B---3--:R-:W-:Y:S01]  /*880d0*/  STL.64 [R1+0x6408], R6 ;  /* 0x0064080601007387 */ /* 0x008fe20000100a00 */
[C---:B0-----:R-:W-:Y:S03]  /*880e0*/  HMMA.16816.F32 R8, R40.reuse, R22, R32 ;  /* 0x000000162808723c */ /* 0x041fe60000001820 */
[----:B------:R0:W-:Y:S05]  /*880f0*/  STL [R1+0x6400], R4 ;  /* 0x0064000401007387 */ /* 0x0001ea0000100800 */
[----:B0-----:R-:W-:Y:S01]  /*88100*/  HMMA.16816.F32 R4, R40, R26, R28 ;  /* 0x0000001a2804723c */ /* 0x001fe2000000181c */
[----:B------:R-:W-:Y:S04]  /*88110*/  STL.64 [R1+0x6380], R14 ;  /* 0x0063800e01007387 */ /* 0x000fe80000100a00 */
[----:B------:R-:W-:Y:S04]  /*88120*/  STL.64 [R1+0x6378], R12 ;  /* 0x0063780c01007387 */ /* 0x000fe80000100a00 */
[----:B------:R-:W-:Y:S04]  /*88130*/  STL.64 [R1+0x6370], R44 ;  /* 0x0063702c01007387 */ /* 0x000fe80000100a00 */
[----:B------:R-:W-:Y:S04]  /*88140*/  STL [R1+0x5fb8], R17 ;  /* 0x005fb81101007387 */ /* 0x000fe80000100800 */
[----:B------:R0:W-:Y:S04]  /*88150*/  STL.64 [R1+0x6418], R18 ;  /* 0x0064181201007387 */ /* 0x0001e80000100a00 */
[----:B------:R-:W-:Y:S04]  /*88160*/  STL [R1+0x6410], R16 ;  /* 0x0064101001007387 */ /* 0x000fe80000100800 */
[----:B------:R-:W2:Y:S04]  /*88170*/  LDL.LU R28, [R1+0x850] ;  /* 0x00085000011c7983 */ /* 0x000ea80000300800 */
[----:B------:R-:W-:Y:S04]  /*88180*/  STL.64 [R1+0x910], R8 ;  /* 0x0009100801007387 */ /* 0x000fe80000100a00 */
[----:B------:R-:W-:Y:S04]  /*88190*/  STL.64 [R1+0x918], R10 ;  /* 0x0009180a01007387 */ /* 0x000fe80000100a00 */
[----:B------:R1:W-:Y:S04]  /*881a0*/  STL.64 [R1+0x900], R4 ;  /* 0x0009000401007387 */ /* 0x0003e80000100a00 */
[----:B------:R3:W-:Y:S04]  /*881b0*/  STL.64 [R1+0x908], R6 ;  /* 0x0009080601007387 */ /* 0x0007e80000100a00 */
[----:B------:R-:W2:Y:S04]  /*881c0*/  LDL.LU R29, [R1+0x854] ;  /* 0x00085400011d7983 */ /* 0x000ea80000300800 */
[----:B------:R-:W4:Y:S01]  /*881d0*/  LDL.LU R30, [R1+0x858] ;  /* 0x00085800011e7983 */ /* 0x000f220000300800 */
[----:B------:R-:W-:-:S03]  /*881e0*/  IMAD.MOV.U32 R31, RZ, RZ, R3 ;  /* 0x000000ffff1f7224 */ /* 0x000fc600078e0003 */
[----:B------:R-:W2:Y:S04]  /*881f0*/  LDL.LU R3, [R1+0x6434] ;  /* 0x0064340001037983 */ /* 0x000ea80000300800 */
[----:B----4-:R-:W-:Y:S04]  /*88200*/  STL.64 [R1+0x63c0], R30 ;  /* 0x0063c01e01007387 */ /* 0x010fe80000100a00 */
[----:B--2---:R-:W-:Y:S04]  /*88210*/  STL.64 [R1+0x63b8], R28 ;  /* 0x0063b81c01007387 */ /* 0x004fe80000100a00 */
[----:B------:R-:W2:Y:S04]  /*88220*/  LDL R34, [R1+0x68] ;  /* 0x0000680001227983 */ /* 0x000ea80000100800 */
[----:B------:R-:W2:Y:S04]  /*88230*/  LDL R35, [R1+0x6c] ;  /* 0x00006c0001237983 */ /* 0x000ea80000100800 */
[----:B--2---:R-:W-:Y:S04]  /*88240*/  STL.64 [R1+0x63c8], R34 ;  /* 0x0063c82201007387 */ /* 0x004fe80000100a00 */
[----:B------:R-:W2:Y:S04]  /*88250*/  LDL.LU R36, [R1+0x860] ;  /* 0x0008600001247983 */ /* 0x000ea80000300800 */
[----:B------:R-:W2:Y:S04]  /*88260*/  LDL.LU R37, [R1+0x864] ;  /* 0x0008640001257983 */ /* 0x000ea80000300800 */
[----:B------:R-:W4:Y:S04]  /*88270*/  LDL.LU R38, [R1+0x868] ;  /* 0x0008680001267983 */ /* 0x000f280000300800 */
[----:B------:R-:W4:Y:S04]  /*88280*/  LDL.LU R39, [R1+0x86c] ;  /* 0x00086c0001277983 */ /* 0x000f280000300800 */
[----:B----4-:R-:W-:Y:S04]  /*88290*/  STL.64 [R1+0x63d8], R38 ;  /* 0x0063d82601007387 */ /* 0x010fe80000100a00 */
[----:B--2---:R-:W-:Y:S04]  /*882a0*/  STL.64 [R1+0x63d0], R36 ;  /* 0x0063d02401007387 */ /* 0x004fe80000100a00 */
[----:B------:R-:W2:Y:S04]  /*882b0*/  LDL R50, [R1+0x78] ;  /* 0x0000780001327983 */ /* 0x000ea80000100800 */
[----:B------:R-:W2:Y:S01]  /*882c0*/  LDL R51, [R1+0x7c] ;  /* 0x00007c0001337983 */ /* 0x000ea20000100800 */
[----:B------:R-:W-:-:S03]  /*882d0*/  IMAD.MOV.U32 R55, RZ, RZ, R3 ;  /* 0x000000ffff377224 */ /* 0x000fc600078e0003 */
[----:B--2---:R-:W-:Y:S04]  /*882e0*/  STL.64 [R1+0x63e0], R50 ;  /* 0x0063e03201007387 */ /* 0x004fe80000100a00 */
[----:B------:R-:W2:Y:S04]  /*882f0*/  LDL.LU R52, [R1+0x870] ;  /* 0x0008700001347983 */ /* 0x000ea80000300800 */
[----:B------:R-:W2:Y:S04]  /*88300*/  LDL.LU R53, [R1+0x874] ;  /* 0x0008740001357983 */ /* 0x000ea80000300800 */
[----:B------:R-:W4:Y:S04]  /*88310*/  LDL.LU R54, [R1+0x878] ;  /* 0x0008780001367983 */ /* 0x000f280000300800 */
[----:B------:R-:W2:Y:S04]  /*88320*/  LDL.LU R3, [R1+0x6430] ;  /* 0x0064300001037983 */ /* 0x000ea80000300800 */
[----:B------:R-:W3:Y:S04]  /*88330*/  LDL.LU R20, [R1+0x8f0] ;  /* 0x0008f00001147983 */ /* 0x000ee80000300800 */
[----:B------:R-:W3:Y:S04]  /*88340*/  LDL.LU R21, [R1+0x8f4] ;  /* 0x0008f40001157983 */ /* 0x000ee80000300800 */
[----:B------:R-:W3:Y:S04]  /*88350*/  LDL.LU R22, [R1+0x8f8] ;  /* 0x0008f80001167983 */ /* 0x000ee80000300800 */
[----:B------:R-:W3:Y:S04]  /*88360*/  LDL.LU R23, [R1+0x8fc] ;  /* 0x0008fc0001177983 */ /* 0x000ee80000300800 */
[----:B0-----:R-:W3:Y:S04]  /*88370*/  LDL.64 R18, [R1+0xf8] ;  /* 0x0000f80001127983 */ /* 0x001ee80000100a00 */
[----:B----4-:R-:W-:Y:S04]  /*88380*/  STL.64 [R1+0x63f0], R54 ;  /* 0x0063f03601007387 */ /* 0x010fe80000100a00 */
[----:B--2---:R-:W-:Y:S04]  /*88390*/  STL.64 [R1+0x63e8], R52 ;  /* 0x0063e83401007387 */ /* 0x004fe80000100a00 */
[----:B------:R-:W2:Y:S04]  /*883a0*/  LDL R58, [R1+0x88] ;  /* 0x00008800013a7983 */ /* 0x000ea80000100800 */
[----:B------:R-:W2:Y:S01]  /*883b0*/  LDL R59, [R1+0x8c] ;  /* 0x00008c00013b7983 */ /* 0x000ea20000100800 */
[----:B---3--:R-:W-:Y:S01]  /*883c0*/  HMMA.16816.F32 R20, R40, R18, R20 ;  /* 0x000000122814723c */ /* 0x008fe20000001814 */
[----:B------:R-:W-:-:S02]  /*883d0*/  IMAD.MOV.U32 R17, RZ, RZ, R19 ;  /* 0x000000ffff117224 */ /* 0x000fc400078e0013 */
[----:B--2---:R0:W-:Y:S04]  /*883e0*/  STL.64 [R1+0x63f8], R58 ;  /* 0x0063f83a01007387 */ /* 0x0041e80000100a00 */
[----:B------:R-:W2:Y:S04]  /*883f0*/  LDL R46, [R1+0x98] ;  /* 0x00009800012e7983 */ /* 0x000ea80000100800 */
[----:B------:R-:W2:Y:S04]  /*88400*/  LDL R47, [R1+0x9c] ;  /* 0x00009c00012f7983 */ /* 0x000ea80000100800 */
[----:B-1----:R-:W3:Y:S04]  /*88410*/  LDL.LU R4, [R1+0x8e0] ;  /* 0x0008e00001047983 */ /* 0x002ee80000300800 */
[----:B------:R-:W3:Y:S04]  /*88420*/  LDL.LU R5, [R1+0x8e4] ;  /* 0x0008e40001057983 */ /* 0x000ee80000300800 */
[----:B------:R-:W3:Y:S04]  /*88430*/  LDL.LU R6, [R1+0x8e8] ;  /* 0x0008e80001067983 */ /* 0x000ee80000300800 */
[----:B------:R-:W3:Y:S04]  /*88440*/  LDL.LU R7, [R1+0x8ec] ;  /* 0x0008ec0001077983 */ /* 0x000ee80000300800 */
[----:B0-----:R-:W3:Y:S04]  /*88450*/  LDL.64 R58, [R1+0xe8] ;  /* 0x0000e800013a7983 */ /* 0x001ee80000100a00 */
[----:B------:R-:W4:Y:S04]  /*88460*/  LDL.LU R48, [R1+0x8d0] ;  /* 0x0008d00001307983 */ /* 0x000f280000300800 */
[----:B------:R-:W4:Y:S04]  /*88470*/  LDL.LU R49, [R1+0x8d4] ;  /* 0x0008d40001317983 */ /* 0x000f280000300800 */
[----:B------:R-:W4:Y:S04]  /*88480*/  LDL.LU R50, [R1+0x8d8] ;  /* 0x0008d80001327983 */ /* 0x000f280000300800 */
[----:B------:R-:W4:Y:S04]  /*88490*/  LDL.LU R51, [R1+0x8dc] ;  /* 0x0008dc0001337983 */ /* 0x000f280000300800 */
[----:B------:R-:W4:Y:S04]  /*884a0*/  LDL.64 R54, [R1+0xd8] ;  /* 0x0000d80001367983 */ /* 0x000f280000100a00 */
        /* <DEDUP_REMOVED lines=15> */
[----:B------:R0:W-:Y:S04]  /*885a0*/  STL.64 [R1+0x8f0], R20 ;  /* 0x0008f01401007387 */ /* 0x0001e80000100a00 */
[----:B------:R1:W-:Y:S01]  /*885b0*/  STL.64 [R1+0x8f8], R22 ;  /* 0x0008f81601007387 */ /* 0x0003e20000100a00 */
[----:B0-----:R-:W-:-:S03]  /*885c0*/  IMAD.MOV.U32 R21, RZ, RZ, R18 ;  /* 0x000000ffff157224 */ /* 0x001fc600078e0012 */
[----:B-1----:R-:W2:Y:S04]  /*885d0*/  LDL.LU.64 R22, [R1+0x6428] ;  /* 0x0064280001167983 */ /* 0x002ea80000300a00 */
[----:B------:R-:W2:Y:S04]  /*885e0*/  LDL.LU R20, [R1+0x6420] ;  /* 0x0064200001147983 */ /* 0x000ea80000300800 */
[----:B------:R-:W2:Y:S04]  /*885f0*/  LDL.LU.64 R18, [R1+0x6418] ;  /* 0x0064180001127983 */ /* 0x000ea80000300a00 */
[----:B------:R-:W4:Y:S01]  /*88600*/  LDL.LU R16, [R1+0x6410] ;  /* 0x0064100001107983 */ /* 0x000f220000300800 */
[C---:B---3--:R-:W-:Y:S03]  /*88610*/  HMMA.16816.F32 R4, R40.reuse, R58, R4 ;  /* 0x0000003a2804723c */ /* 0x048fe60000001804 */
[----:B--2---:R-:W-:Y:S04]  /*88620*/  STL.64 [R1+0x63a0], R18 ;  /* 0x0063a01201007387 */ /* 0x004fe80000100a00 */
[----:B----4-:R0:W-:Y:S04]  /*88630*/  STL.64 [R1+0x6398], R16 ;  /* 0x0063981001007387 */ /* 0x0101e80000100a00 */
[----:B0-----:R-:W2:Y:S04]  /*88640*/  LDL.LU R16, [R1+0x890] ;  /* 0x0008900001107983 */ /* 0x001ea80000300800 */
[----:B------:R-:W2:Y:S04]  /*88650*/  LDL.LU R17, [R1+0x894] ;  /* 0x0008940001117983 */ /* 0x000ea80000300800 */
[----:B------:R-:W2:Y:S04]  /*88660*/  LDL.LU R18, [R1+0x898] ;  /* 0x0008980001127983 */ /* 0x000ea80000300800 */
[----:B------:R0:W-:Y:S04]  /*88670*/  STL.64 [R1+0x6390], R22 ;  /* 0x0063901601007387 */ /* 0x0001e80000100a00 */
[----:B------:R-:W-:Y:S04]  /*88680*/  STL.64 [R1+0x6388], R20 ;  /* 0x0063881401007387 */ /* 0x000fe80000100a00 */
[----:B0-----:R-:W3:Y:S04]  /*88690*/  LDL.64 R22, [R1+0xa8] ;  /* 0x0000a80001167983 */ /* 0x001ee80000100a00 */
[----:B------:R-:W-:Y:S04]  /*886a0*/  STL.64 [R1+0x8e0], R4 ;  /* 0x0008e00401007387 */ /* 0x000fe80000100a00 */
[----:B------:R0:W-:Y:S04]  /*886b0*/  STL.64 [R1+0x8e8], R6 ;  /* 0x0008e80601007387 */ /* 0x0001e80000100a00 */
[----:B0-----:R-:W4:Y:S04]  /*886c0*/  LDL.LU.64 R6, [R1+0x6408] ;  /* 0x0064080001067983 */ /* 0x001f280000300a00 */
[----:B------:R-:W2:Y:S01]  /*886d0*/  LDL.LU R4, [R1+0x6400] ;  /* 0x0064000001047983 */ /* 0x000ea20000300800 */
[C---:B------:R-:W-:Y:S08]  /*886e0*/  HMMA.16816.F32 R48, R40.reuse, R54, R48 ;  /* 0x000000362830723c */ /* 0x040ff00000001830 */
[----:B------:R-:W-:Y:S01]  /*886f0*/  HMMA.16816.F32 R36, R40, R34, R36 ;  /* 0x000000222824723c */ /* 0x000fe20000001824 */
[----:B------:R-:W-:-:S07]  /*88700*/  IMAD.MOV.U32 R5, RZ, RZ, R58 ;  /* 0x000000ffff057224 */ /* 0x000fce00078e003a */
[----:B------:R-:W-:Y:S01]  /*88710*/  HMMA.16816.F32 R8, R40, R30, R8 ;  /* 0x0000001e2808723c */ /* 0x000fe20000001808 */
[----:B------:R-:W-:Y:S02]  /*88720*/  IMAD.MOV.U32 R60, RZ, RZ, R59 ;  /* 0x000000ffff3c7224 */ /* 0x000fe400078e003b */
[----:B------:R-:W3:Y:S01]  /*88730*/  LDL.LU.64 R58, [R1+0x63f8] ;  /* 0x0063f800013a7983 */ /* 0x000ee20000300a00 */
[----:B------:R-:W-:-:S04]  /*88740*/  IMAD.MOV.U32 R19, RZ, RZ, R3 ;  /* 0x000000ffff137224 */ /* 0x000fc800078e0003 */
[----:B------:R-:W-:Y:S01]  /*88750*/  IMAD.MOV.U32 R3, RZ, RZ, R51 ;  /* 0x000000ffff037224 */ /* 0x000fe200078e0033 */
[----:B----4-:R-:W-:Y:S04]  /*88760*/  STL.64 [R1+0x6270], R6 ;  /* 0x0062700601007387 */ /* 0x010fe80000100a00 */
[----:B--2---:R0:W-:Y:S02]  /*88770*/  STL.64 [R1+0x6268], R4 ;  /* 0x0062680401007387 */ /* 0x0041e40000100a00 */
[----:B0-----:R-:W-:Y:S02]  /*88780*/  IMAD.MOV.U32 R5, RZ, RZ, R54 ;  /* 0x000000ffff057224 */ /* 0x001fe400078e0036 */
[----:B------:R-:W-:Y:S02]  /*88790*/  IMAD.MOV.U32 R4, RZ, RZ, R55 ;  /* 0x000000ffff047224 */ /* 0x000fe400078e0037 */
[----:B------:R-:W2:Y:S04]  /*887a0*/  LDL.LU.64 R54, [R1+0x63f0] ;  /* 0x0063f00001367983 */ /* 0x000ea80000300a00 */
[----:B------:R-:W2:Y:S04]  /*887b0*/  LDL.LU.64 R52, [R1+0x63e8] ;  /* 0x0063e80001347983 */ /* 0x000ea80000300a00 */
[----:B------:R-:W-:Y:S04]  /*887c0*/  STL.64 [R1+0x8d0], R48 ;  /* 0x0008d03001007387 */ /* 0x000fe80000100a00 */
[----:B------:R0:W-:Y:S01]  /*887d0*/  STL [R1+0x8d8], R50 ;  /* 0x0008d83201007387 */ /* 0x0001e20000100800 */
[----:B------:R-:W-:-:S02]  /*887e0*/  IMAD.MOV.U32 R6, RZ, RZ, R34 ;  /* 0x000000ffff067224 */ /* 0x000fc400078e0022 */
[----:B------:R-:W-:Y:S01]  /*887f0*/  IMAD.MOV.U32 R7, RZ, RZ, R31 ;  /* 0x000000ffff077224 */ /* 0x000fe200078e001f */
[----:B0-----:R-:W2:Y:S04]  /*88800*/  LDL.LU.64 R50, [R1+0x63e0] ;  /* 0x0063e00001327983 */ /* 0x001ea80000300a00 */
[----:B------:R0:W-:Y:S04]  /*88810*/  STL [R1+0x5d68], R3 ;  /* 0x005d680301007387 */ /* 0x0001e80000100800 */
[----:B------:R-:W-:Y:S04]  /*88820*/  STL.64 [R1+0x8c0], R36 ;  /* 0x0008c02401007387 */ /* 0x000fe80000100a00 */
[----:B------:R1:W-:Y:S01]  /*88830*/  STL.64 [R1+0x8c8], R38 ;  /* 0x0008c82601007387 */ /* 0x0003e20000100a00 */
[----:B0-----:R-:W-:-:S03]  /*88840*/  IMAD.MOV.U32 R3, RZ, RZ, R35 ;  /* 0x000000ffff037224 */ /* 0x001fc600078e0023 */
[----:B-1----:R-:W4:Y:S04]  /*88850*/  LDL.LU.64 R38, [R1+0x63d8] ;  /* 0x0063d80001267983 */ /* 0x002f280000300a00 */
[----:B------:R-:W4:Y:S04]  /*88860*/  LDL.LU.64 R36, [R1+0x63d0] ;  /* 0x0063d00001247983 */ /* 0x000f280000300a00 */
[----:B------:R-:W4:Y:S04]  /*88870*/  LDL.LU.64 R34, [R1+0x63c8] ;  /* 0x0063c80001227983 */ /* 0x000f280000300a00 */
[----:B------:R0:W-:Y:S04]  /*88880*/  STL.64 [R1+0x8b0], R8 ;  /* 0x0008b00801007387 */ /* 0x0001e80000100a00 */
[----:B------:R-:W-:Y:S01]  /*88890*/  STL.64 [R1+0x8b8], R10 ;  /* 0x0008b80a01007387 */ /* 0x000fe20000100a00 */
[----:B0-----:R-:W-:-:S03]  /*888a0*/  IMAD.MOV.U32 R8, RZ, RZ, R30 ;  /* 0x000000ffff087224 */ /* 0x001fc600078e001e */
[----:B------:R-:W2:Y:S04]  /*888b0*/  LDL.LU.64 R30, [R1+0x63c0] ;  /* 0x0063c000011e7983 */ /* 0x000ea80000300a00 */
[----:B------:R-:W2:Y:S04]  /*888c0*/  LDL.LU.64 R28, [R1+0x63b8] ;  /* 0x0063b800011c7983 */ /* 0x000ea80000300a00 */
[----:B------:R-:W-:Y:S04]  /*888d0*/  STL.64 [R1+0x63b0], R6 ;  /* 0x0063b00601007387 */ /* 0x000fe80000100a00 */
[----:B------:R0:W-:Y:S04]  /*888e0*/  STL.64 [R1+0x63a8], R4 ;  /* 0x0063a80401007387 */ /* 0x0001e80000100a00 */
[----:B0-----:R-:W2:Y:S04]  /*888f0*/  LDL.LU R4, [R1+0x8a0] ;  /* 0x0008a00001047983 */ /* 0x001ea80000300800 */
[----:B------:R-:W2:Y:S04]  /*88900*/  LDL.LU R5, [R1+0x8a4] ;  /* 0x0008a40001057983 */ /* 0x000ea80000300800 */
[----:B------:R-:W2:Y:S04]  /*88910*/  LDL.LU R6, [R1+0x8a8] ;  /* 0x0008a80001067983 */ /* 0x000ea80000300800 */
[----:B------:R-:W2:Y:S01]  /*88920*/  LDL.LU R7, [R1+0x8ac] ;  /* 0x0008ac0001077983 */ /* 0x000ea20000300800 */
[----:B---3--:R-:W-:-:S02]  /*88930*/  IMAD.MOV.U32 R10, RZ, RZ, R22 ;  /* 0x000000ffff0a7224 */ /* 0x008fc400078e0016 */
[----:B------:R-:W-:Y:S02]  /*88940*/  IMAD.MOV.U32 R9, RZ, RZ, R23 ;  /* 0x000000ffff097224 */ /* 0x000fe400078e0017 */
[----:B------:R-:W-:Y:S02]  /*88950*/  IMAD.MOV.U32 R2, RZ, RZ, R26 ;  /* 0x000000ffff027224 */ /* 0x000fe400078e001a */
[----:B------:R-:W-:Y:S01]  /*88960*/  IMAD.MOV.U32 R0, RZ, RZ, R27 ;  /* 0x000000ffff007224 */ /* 0x000fe200078e001b */
[C---:B--2---:R-:W-:Y:S08]  /*88970*/  HMMA.16816.F32 R4, R40.reuse, R22, R4 ;  /* 0x000000162804723c */ /* 0x044ff00000001804 */
[C---:B------:R-:W-:Y:S11]  /*88980*/  HMMA.16816.F32 R20, R40.reuse, R46, R16 ;  /* 0x0000002e2814723c */ /* 0x040ff60000001810 */
[----:B------:R-:W-:Y:S04]  /*88990*/  @!UPT UIADD3 URZ, URZ, URZ, URZ ;  /* 0x0000003f3f3ff290 */ /* 0x000fe8000fffe03f */
[----:B------:R-:W-:Y:S04]  /*889a0*/  STL.64 [R1+0x8a0], R4 ;  /* 0x0008a00401007387 */ /* 0x000fe80000100a00 */
[----:B------:R0:W-:Y:S02]  /*889b0*/  STL.64 [R1+0x8a8], R6 ;  /* 0x0008a80601007387 */ /* 0x0001e40000100a00 */
[C---:B0-----:R-:W-:Y:S02]  /*889c0*/  HMMA.16816.F32 R4, R40.reuse, R58, R12 ;  /* 0x0000003a2804723c */ /* 0x041fe4000000180c */
[----:B------:R-:W-:Y:S04]  /*889d0*/  STL.64 [R1+0x890], R20 ;  /* 0x0008901401007387 */ /* 0x000fe80000100a00 */
[----:B------:R-:W-:Y:S02]  /*889e0*/  STL.64 [R1+0x898], R22 ;  /* 0x0008981601007387 */ /* 0x000fe40000100a00 */
[C---:B------:R-:W-:Y:S08]  /*889f0*/  HMMA.16816.F32 R16, R40.reuse, R50, R52 ;  /* 0x000000322810723c */ /* 0x040ff00000001834 */
[C---:B----4-:R-:W-:Y:S07]  /*88a00*/  HMMA.16816.F32 R12, R40.reuse, R34, R36 ;  /* 0x00000022280c723c */ /* 0x050fee0000001824 */
[----:B------:R-:W-:Y:S04]  /*88a10*/  STL.64 [R1+0x880], R4 ;  /* 0x0008800401007387 */ /* 0x000fe80000100a00 */
[----:B------:R0:W-:Y:S02]  /*88a20*/  STL.64 [R1+0x888], R6 ;  /* 0x0008880601007387 */ /* 0x0001e40000100a00 */
[C---:B0-----:R-:W-:Y:S02]  /*88a30*/  HMMA.16816.F32 R4, R40.reuse, R26, R28 ;  /* 0x0000001a2804723c */ /* 0x041fe4000000181c */
[----:B------:R-:W-:Y:S04]  /*88a40*/  STL.64 [R1+0x870], R16 ;  /* 0x0008701001007387 */ /* 0x000fe80000100a00 */
[----:B------:R-:W-:Y:S04]  /*88a50*/  STL.64 [R1+0x878], R18 ;  /* 0x0008781201007387 */ /* 0x000fe80000100a00 */
[----:B------:R-:W-:Y:S04]  /*88a60*/  STL.64 [R1+0x860], R12 ;  /* 0x0008600c01007387 */ /* 0x000fe80000100a00 */
[----:B------:R-:W-:Y:S09]  /*88a70*/  STL.64 [R1+0x868], R14 ;  /* 0x0008680e01007387 */ /* 0x000ff20000100a00 */
[----:B------:R0:W-:Y:S04]  /*88a80*/  STL.64 [R1+0x850], R4 ;  /* 0x0008500401007387 */ /* 0x0001e80000100a00 */
[----:B------:R1:W-:Y:S04]  /*88a90*/  STL.64 [R1+0x858], R6 ;  /* 0x0008580601007387 */ /* 0x0003e80000100a00 */
[----:B0-----:R-:W2:Y:S04]  /*88aa0*/  LDL.LU R4, [R1+0x840] ;  /* 0x0008400001047983 */ /* 0x001ea80000300800 */
[----:B------:R-:W2:Y:S04]  /*88ab0*/  LDL.LU R5, [R1+0x844] ;  /* 0x0008440001057983 */ /* 0x000ea80000300800 */
[----:B-1----:R-:W2:Y:S04]  /*88ac0*/  LDL.LU R6, [R1+0x848] ;  /* 0x0008480001067983 */ /* 0x002ea80000300800 */
[----:B------:R-:W2:Y:S04]  /*88ad0*/  LDL.LU R7, [R1+0x84c] ;  /* 0x00084c0001077983 */ /* 0x000ea80000300800 */
[----:B------:R-:W2:Y:S04]  /*88ae0*/  LDL.64 R30, [R1+0x48] ;  /* 0x00004800011e7983 */ /* 0x000ea80000100a00 */
[----:B------:R-:W3:Y:S04]  /*88af0*/  LDL.LU R16, [R1+0x830] ;  /* 0x0008300001107983 */ /* 0x000ee80000300800 */
[----:B------:R-:W3:Y:S04]  /*88b00*/  LDL.LU R17, [R1+0x834] ;  /* 0x0008340001117983 */ /* 0x000ee80000300800 */
[----:B------:R-:W3:Y:S04]  /*88b10*/  LDL.LU R18, [R1+0x838] ;  /* 0x0008380001127983 */ /* 0x000ee80000300800 */
[----:B------:R-:W3:Y:S04]  /*88b20*/  LDL.LU R19, [R1+0x83c] ;  /* 0x00083c0001137983 */ /* 0x000ee80000300800 */
[----:B------:R-:W3:Y:S04]  /*88b30*/  LDL.64 R26, [R1+0x38] ;  /* 0x00003800011a7983 */ /* 0x000ee80000100a00 */
        /* <DEDUP_REMOVED lines=8> */
[----:B------:R-:W4:Y:S04]  /*88bc0*/  LDL.64 R14, [R1+0x28] ;  /* 0x00002800010e7983 */ /* 0x000f280000100a00 */
[----:B------:R-:W4:Y:S04]  /*88bd0*/  LDL.LU R44, [R1+0x810] ;  /* 0x00081000012c7983 */ /* 0x000f280000300800 */
[----:B------:R-:W4:Y:S04]  /*88be0*/  LDL.LU R45, [R1+0x814] ;  /* 0x00081400012d7983 */ /* 0x000f280000300800 */
[----:B------:R-:W4:Y:S04]  /*88bf0*/  LDL.LU R46, [R1+0x818] ;  /* 0x00081800012e7983 */ /* 0x000f280000300800 */
[----:B------:R-:W4:Y:S04]  /*88c00*/  LDL.LU R47, [R1+0x81c] ;  /* 0x00081c00012f7983 */ /* 0x000f280000300800 */
[----:B------:R-:W4:Y:S04]  /*88c10*/  LDL.64 R58, [R1+0x18] ;  /* 0x00001800013a7983 */ /* 0x000f280000100a00 */
[----:B------:R-:W4:Y:S04]  /*88c20*/  LDL.64 R50, [R1+0x8] ;  /* 0x0000080001327983 */ /* 0x000f280000100a00 */
        /* <DEDUP_REMOVED lines=8> */
[----:B------:R-:W-:Y:S04]  /*88cb0*/  STL [R1+0x61d4], R0 ;  /* 0x0061d40001007387 */ /* 0x000fe80000100800 */
[----:B------:R0:W-:Y:S01]  /*88cc0*/  STL [R1+0x61d0], R2 ;  /* 0x0061d00201007387 */ /* 0x0001e20000100800 */
[----:B--2---:R-:W-:Y:S01]  /*88cd0*/  HMMA.16816.F32 R4, R40, R30, R4 ;  /* 0x0000001e2804723c */ /* 0x004fe20000001804 */
[----:B------:R-:W-:-:S07]  /*88ce0*/  IMAD.MOV.U32 R61, RZ, RZ, R31 ;  /* 0x000000ffff3d7224 */ /* 0x000fce00078e001f */
[----:B---3--:R-:W-:Y:S11]  /*88cf0*/  HMMA.16816.F32 R16, R40, R26, R16 ;  /* 0x0000001a2810723c */ /* 0x008ff60000001810 */
[----:B------:R-:W-:Y:S04]  /*88d00*/  @!UPT UIADD3 URZ, URZ, URZ, URZ ;  /* 0x0000003f3f3ff290 */ /* 0x000fe8000fffe03f */
[----:B------:R-:W-:Y:S04]  /*88d10*/  STL.64 [R1+0x840], R4 ;  /* 0x0008400401007387 */ /* 0x000fe80000100a00 */
[----:B------:R1:W-:Y:S01]  /*88d20*/  STL.64 [R1+0x848], R6 ;  /* 0x0008480601007387 */ /* 0x0003e20000100a00 */
[----:B0-----:R-:W-:-:S03]  /*88d30*/  IMAD.MOV.U32 R2, RZ, RZ, R27 ;  /* 0x000000ffff027224 */ /* 0x001fc600078e001b */
[----:B-1----:R-:W2:Y:S04]  /*88d40*/  LDL.LU.64 R6, [R1+0x63b0] ;  /* 0x0063b00001067983 */ /* 0x002ea80000300a00 */
[----:B------:R-:W3:Y:S04]  /*88d50*/  LDL.LU.64 R4, [R1+0x63a8] ;  /* 0x0063a80001047983 */ /* 0x000ee80000300a00 */
[----:B------:R-:W2:Y:S04]  /*88d60*/  LDL.LU R28, [R1+0x7d0] ;  /* 0x0007d000011c7983 */ /* 0x000ea80000300800 */
[----:B------:R-:W2:Y:S04]  /*88d70*/  LDL.LU R29, [R1+0x7d4] ;  /* 0x0007d400011d7983 */ /* 0x000ea80000300800 */
[----:B------:R-:W2:Y:S01]  /*88d80*/  LDL.LU R30, [R1+0x7d8] ;  /* 0x0007d800011e7983 */ /* 0x000ea20000300800 */
[C---:B----4-:R-:W-:Y:S03]  /*88d90*/  HMMA.16816.F32 R20, R40.reuse, R14, R20 ;  /* 0x0000000e2814723c */ /* 0x050fe60000001814 */
[----:B------:R-:W2:Y:S04]  /*88da0*/  LDL.LU R31, [R1+0x7dc] ;  /* 0x0007dc00011f7983 */ /* 0x000ea80000300800 */
[----:B------:R0:W-:Y:S04]  /*88db0*/  STL [R1+0x61d8], R61 ;  /* 0x0061d83d01007387 */ /* 0x0001e80000100800 */
[----:B------:R-:W-:Y:S01]  /*88dc0*/  STL.64 [R1+0x830], R16 ;  /* 0x0008301001007387 */ /* 0x000fe20000100a00 */
[----:B------:R-:W-:Y:S03]  /*88dd0*/  HMMA.16816.F32 R44, R40, R58, R44 ;  /* 0x0000003a282c723c */ /* 0x000fe6000000182c */
[----:B------:R1:W-:Y:S01]  /*88de0*/  STL.64 [R1+0x838], R18 ;  /* 0x0008381201007387 */ /* 0x0003e20000100a00 */
[----:B------:R-:W-:-:S02]  /*88df0*/  IMAD.MOV.U32 R0, RZ, RZ, R26 ;  /* 0x000000ffff007224 */ /* 0x000fc400078e001a */
[----:B0-----:R-:W-:Y:S01]  /*88e00*/  IMAD.MOV.U32 R61, RZ, RZ, R15 ;  /* 0x000000ffff3d7224 */ /* 0x001fe200078e000f */
[----:B-1----:R-:W4:Y:S04]  /*88e10*/  LDL.LU.64 R18, [R1+0x63a0] ;  /* 0x0063a00001127983 */ /* 0x002f280000300a00 */
[----:B------:R-:W2:Y:S04]  /*88e20*/  LDL.LU.64 R16, [R1+0x6398] ;  /* 0x0063980001107983 */ /* 0x000ea80000300a00 */
[----:B------:R-:W2:Y:S04]  /*88e30*/  LDL.LU R24, [R1+0x7c0] ;  /* 0x0007c00001187983 */ /* 0x000ea80000300800 */
[----:B------:R-:W2:Y:S04]  /*88e40*/  LDL.LU R25, [R1+0x7c4] ;  /* 0x0007c40001197983 */ /* 0x000ea80000300800 */
[----:B------:R-:W2:Y:S04]  /*88e50*/  LDL.LU R26, [R1+0x7c8] ;  /* 0x0007c800011a7983 */ /* 0x000ea80000300800 */
[----:B------:R-:W2:Y:S04]  /*88e60*/  LDL.LU R27, [R1+0x7cc] ;  /* 0x0007cc00011b7983 */ /* 0x000ea80000300800 */
[----:B------:R0:W-:Y:S04]  /*88e70*/  STL [R1+0x61e0], R2 ;  /* 0x0061e00201007387 */ /* 0x0001e80000100800 */
[----:B------:R1:W-:Y:S04]  /*88e80*/  STL [R1+0x61dc], R0 ;  /* 0x0061dc0001007387 */ /* 0x0003e80000100800 */
[----:B------:R-:W-:Y:S04]  /*88e90*/  STL.64 [R1+0x820], R20 ;  /* 0x0008201401007387 */ /* 0x000fe80000100a00 */
[----:B------:R1:W-:Y:S01]  /*88ea0*/  STL.64 [R1+0x828], R22 ;  /* 0x0008281601007387 */ /* 0x0003e20000100a00 */
[----:B0-----:R-:W-:-:S02]  /*88eb0*/  IMAD.MOV.U32 R2, RZ, RZ, R58 ;  /* 0x000000ffff027224 */ /* 0x001fc400078e003a */
[----:B-1----:R-:W-:Y:S01]  /*88ec0*/  IMAD.MOV.U32 R0, RZ, RZ, R59 ;  /* 0x000000ffff007224 */ /* 0x002fe200078e003b */
[----:B------:R-:W2:Y:S04]  /*88ed0*/  LDL.LU.64 R22, [R1+0x6390] ;  /* 0x0063900001167983 */ /* 0x000ea80000300a00 */
[----:B------:R-:W2:Y:S04]  /*88ee0*/  LDL.LU.64 R20, [R1+0x6388] ;  /* 0x0063880001147983 */ /* 0x000ea80000300a00 */
[----:B------:R-:W2:Y:S04]  /*88ef0*/  LDL.LU.64 R14, [R1+0x6380] ;  /* 0x00638000010e7983 */ /* 0x000ea80000300a00 */
[----:B------:R-:W2:Y:S04]  /*88f00*/  LDL.LU.64 R12, [R1+0x6378] ;  /* 0x00637800010c7983 */ /* 0x000ea80000300a00 */
[----:B------:R-:W-:Y:S04]  /*88f10*/  STL [R1+0x61e4], R61 ;  /* 0x0061e43d01007387 */ /* 0x000fe80000100800 */
[----:B------:R0:W-:Y:S04]  /*88f20*/  STL.64 [R1+0x810], R44 ;  /* 0x0008102c01007387 */ /* 0x0001e80000100a00 */
[----:B------:R-:W-:Y:S04]  /*88f30*/  STL.64 [R1+0x818], R46 ;  /* 0x0008182e01007387 */ /* 0x000fe80000100a00 */
[----:B0-----:R-:W2:Y:S04]  /*88f40*/  LDL.LU.64 R44, [R1+0x6370] ;  /* 0x00637000012c7983 */ /* 0x001ea80000300a00 */
[----:B------:R-:W2:Y:S01]  /*88f50*/  LDL.LU.64 R58, [R1+0x6368] ;  /* 0x00636800013a7983 */ /* 0x000ea20000300a00 */
[C---:B------:R-:W-:Y:S03]  /*88f60*/  HMMA.16816.F32 R52, R40.reuse, R50, R52 ;  /* 0x000000322834723c */ /* 0x040fe60000001834 */
[----:B------:R-:W3:Y:S01]  /*88f70*/  LDL.LU.64 R56, [R1+0x6360] ;  /* 0x0063600001387983 */ /* 0x000ee20000300a00 */
[----:B------:R-:W-:Y:S11]  /*88f80*/  IMAD.MOV.U32 R61, RZ, RZ, R51 ;  /* 0x000000ffff3d7224 */ /* 0x000ff600078e0033 */
[----:B------:R-:W-:Y:S08]  /*88f90*/  @!UPT UIADD3 URZ, URZ, URZ, URZ ;  /* 0x0000003f3f3ff290 */ /* 0x000ff0000fffe03f */
[----:B------:R-:W-:Y:S04]  /*88fa0*/  STL.64 [R1+0x800], R52 ;  /* 0x0008003401007387 */ /* 0x000fe80000100a00 */
[----:B------:R0:W-:Y:S04]  /*88fb0*/  STL.64 [R1+0x808], R54 ;  /* 0x0008083601007387 */ /* 0x0001e80000100a00 */
[----:B0-----:R-:W3:Y:S04]  /*88fc0*/  LDL.LU.64 R54, [R1+0x6358] ;  /* 0x0063580001367983 */ /* 0x001ee80000300a00 */
[----:B------:R-:W4:Y:S04]  /*88fd0*/  LDL.LU.64 R52, [R1+0x6350] ;  /* 0x0063500001347983 */ /* 0x000f280000300a00 */
[----:B------:R-:W4:Y:S04]  /*88fe0*/  LDL.LU.64 R50, [R1+0x6348] ;  /* 0x0063480001327983 */ /* 0x000f280000300a00 */
[----:B------:R-:W4:Y:S01]  /*88ff0*/  LDL.LU.64 R48, [R1+0x6340] ;  /* 0x0063400001307983 */ /* 0x000f220000300a00 */
[C---:B--2---:R-:W-:Y:S11]  /*89000*/  HMMA.16816.F32 R32, R40.reuse, R58, R32 ;  /* 0x0000003a2820723c */ /* 0x044ff60000001820 */
[----:B------:R-:W-:Y:S11]  /*89010*/  @!UPT UIADD3 URZ, URZ, URZ, URZ ;  /* 0x0000003f3f3ff290 */ /* 0x000ff6000fffe03f */
[----:B------:R-:W-:Y:S01]  /*89020*/  @!UPT UIADD3 URZ, URZ, URZ, URZ ;  /* 0x0000003f3f3ff290 */ /* 0x000fe2000fffe03f */
[----:B------:R-:W-:Y:S04]  /*89030*/  STL.64 [R1+0x7f0], R32 ;  /* 0x0007f02001007387 */ /* 0x000fe80000100a00 */
[----:B------:R0:W-:Y:S04]  /*89040*/  STL.64 [R1+0x7f8], R34 ;  /* 0x0007f82201007387 */ /* 0x0001e80000100a00 */
[----:B0-----:R-:W2:Y:S01]  /*89050*/  LDL.LU.64 R34, [R1+0x6338] ;  /* 0x0063380001227983 */ /* 0x001ea20000300a00 */
[----:B---3--:R-:W-:Y:S03]  /*89060*/  HMMA.16816.F32 R36, R40, R54, R36 ;  /* 0x000000362824723c */ /* 0x008fe60000001824 */
[----:B------:R-:W3:Y:S04]  /*89070*/  LDL.LU.64 R32, [R1+0x6330] ;  /* 0x0063300001207983 */ /* 0x000ee80000300a00 */
[----:B------:R4:W-:Y:S04]  /*89080*/  STL.64 [R1+0x6110], R58 ;  /* 0x0061103a01007387 */ /* 0x0009e80000100a00 */
[----:B------:R0:W-:Y:S01]  /*89090*/  STL.64 [R1+0x6108], R56 ;  /* 0x0061083801007387 */ /* 0x0001e20000100a00 */
[----:B----4-:R-:W-:-:S02]  /*890a0*/  IMAD.MOV.U32 R58, RZ, RZ, R50 ;  /* 0x000000ffff3a7224 */ /* 0x010fc400078e0032 */
[----:B------:R-:W-:Y:S02]  /*890b0*/  IMAD.MOV.U32 R59, RZ, RZ, R51 ;  /* 0x000000ffff3b7224 */ /* 0x000fe400078e0033 */
[----:B0-----:R-:W-:Y:S02]  /*890c0*/  IMAD.MOV.U32 R57, RZ, RZ, R22 ;  /* 0x000000ffff397224 */ /* 0x001fe400078e0016 */
[----:B--2---:R-:W-:Y:S02]  /*890d0*/  IMAD.MOV.U32 R56, RZ, RZ, R34 ;  /* 0x000000ffff387224 */ /* 0x004fe400078e0022 */
[----:B------:R-:W2:Y:S04]  /*890e0*/  LDL.LU R34, [R1+0x632c] ;  /* 0x00632c0001227983 */ /* 0x000ea80000300800 */
[----:B------:R-:W4:Y:S04]  /*890f0*/  LDL.LU R22, [R1+0x6328] ;  /* 0x0063280001167983 */ /* 0x000f280000300800 */
[----:B------:R-:W2:Y:S04]  /*89100*/  LDL.LU R50, [R1+0x6324] ;  /* 0x0063240001327983 */ /* 0x000ea80000300800 */
[----:B------:R-:W2:Y:S04]  /*89110*/  LDL.LU R51, [R1+0x6320] ;  /* 0x0063200001337983 */ /* 0x000ea80000300800 */
[----:B------:R-:W-:Y:S04]  /*89120*/  STL.64 [R1+0x7e0], R36 ;  /* 0x0007e02401007387 */ /* 0x000fe80000100a00 */
[----:B------:R0:W-:Y:S04]  /*89130*/  STL.64 [R1+0x7e8], R38 ;  /* 0x0007e82601007387 */ /* 0x0001e80000100a00 */
[----:B0-----:R-:W3:Y:S04]  /*89140*/  LDL.LU.64 R38, [R1+0x6318] ;  /* 0x0063180001267983 */ /* 0x001ee80000300a00 */
[----:B------:R-:W4:Y:S04]  /*89150*/  LDL.LU.64 R36, [R1+0x6310] ;  /* 0x0063100001247983 */ /* 0x000f280000300a00 */
[----:B------:R-:W-:Y:S04]  /*89160*/  STL.64 [R1+0x6100], R54 ;  /* 0x0061003601007387 */ /* 0x000fe80000100a00 */
[----:B------:R0:W-:Y:S04]  /*89170*/  STL.64 [R1+0x60f8], R52 ;  /* 0x0060f83401007387 */ /* 0x0001e80000100a00 */
[----:B0-----:R-:W4:Y:S01]  /*89180*/  LDL.LU R52, [R1+0x790] ;  /* 0x0007900001347983 */ /* 0x001f220000300800 */
[----:B------:R-:W-:-:S03]  /*89190*/  IMAD.MOV.U32 R53, RZ, RZ, R23 ;  /* 0x000000ffff357224 */ /* 0x000fc600078e0017 */
[----:B------:R-:W4:Y:S01]  /*891a0*/  LDL.LU R23, [R1+0x6308] ;  /* 0x0063080001177983 */ /* 0x000f220000300800 */
[----:B--2---:R-:W-:Y:S01]  /*891b0*/  HMMA.16816.F32 R28, R40, R50, R28 ;  /* 0x00000032281c723c */ /* 0x004fe2000000181c */
[----:B---3--:R-:W-:Y:S02]  /*891c0*/  IMAD.MOV.U32 R54, RZ, RZ, R38 ;  /* 0x000000ffff367224 */ /* 0x008fe400078e0026 */
[----:B------:R-:W2:Y:S01]  /*891d0*/  LDL.LU R38, [R1+0x6304] ;  /* 0x0063040001267983 */ /* 0x000ea20000300800 */
[----:B------:R-:W-:-:S03]  /*891e0*/  IMAD.MOV.U32 R55, RZ, RZ, R39 ;  /* 0x000000ffff377224 */ /* 0x000fc600078e0027 */
[----:B------:R-:W2:Y:S11]  /*891f0*/  LDL.LU R39, [R1+0x6300] ;  /* 0x0063000001277983 */ /* 0x000eb60000300800 */
[----:B------:R-:W-:Y:S05]  /*89200*/  @!UPT UIADD3 URZ, URZ, URZ, URZ ;  /* 0x0000003f3f3ff290 */ /* 0x000fea000fffe03f */
[----:B------:R-:W-:Y:S04]  /*89210*/  STL.64 [R1+0x7d0], R28 ;  /* 0x0007d01c01007387 */ /* 0x000fe80000100a00 */
[----:B------:R0:W-:Y:S04]  /*89220*/  STL.64 [R1+0x7d8], R30 ;  /* 0x0007d81e01007387 */ /* 0x0001e80000100a00 */
[----:B0-----:R-:W3:Y:S04]  /*89230*/  LDL.LU.64 R30, [R1+0x62f8] ;  /* 0x0062f800011e7983 */ /* 0x001ee80000300a00 */
[----:B------:R-:W3:Y:S04]  /*89240*/  LDL.LU.64 R28, [R1+0x62f0] ;  /* 0x0062f000011c7983 */ /* 0x000ee80000300a00 */
[----:B------:R0:W-:Y:S04]  /*89250*/  STL.64 [R1+0x60f0], R50 ;  /* 0x0060f03201007387 */ /* 0x0001e80000100a00 */
[----:B------:R4:W-:Y:S01]  /*89260*/  STL.64 [R1+0x60e8], R48 ;  /* 0x0060e83001007387 */ /* 0x0009e20000100a00 */
[----:B0-----:R-:W-:-:S02]  /*89270*/  IMAD.MOV.U32 R50, RZ, RZ, R34 ;  /* 0x000000ffff327224 */ /* 0x001fc400078e0022 */
[----:B----4-:R-:W-:Y:S02]  /*89280*/  IMAD.MOV.U32 R48, RZ, RZ, R22 ;  /* 0x000000ffff307224 */ /* 0x010fe400078e0016 */
[----:B------:R-:W4:Y:S01]  /*89290*/  LDL.LU R22, [R1+0x62ec] ;  /* 0x0062ec0001167983 */ /* 0x000f220000300800 */
[----:B------:R-:W-:Y:S01]  /*892a0*/  IMAD.MOV.U32 R51, RZ, RZ, R35 ;  /* 0x000000ffff337224 */ /* 0x000fe200078e0023 */
[----:B--2---:R-:W-:Y:S01]  /*892b0*/  HMMA.16816.F32 R24, R40, R38, R24 ;  /* 0x000000262818723c */ /* 0x004fe20000001818 */
[----:B---3--:R-:W-:Y:S02]  /*892c0*/  IMAD.MOV.U32 R49, RZ, RZ, R30 ;  /* 0x000000ffff317224 */ /* 0x008fe400078e001e */
[----:B------:R-:W2:Y:S04]  /*892d0*/  LDL.LU R30, [R1+0x62e8] ;  /* 0x0062e800011e7983 */ /* 0x000ea80000300800 */
[----:B------:R-:W3:Y:S04]  /*892e0*/  LDL.LU R34, [R1+0x62e4] ;  /* 0x0062e40001227983 */ /* 0x000ee80000300800 */
[----:B------:R-:W3:Y:S11]  /*892f0*/  LDL.LU R35, [R1+0x62e0] ;  /* 0x0062e00001237983 */ /* 0x000ef60000300800 */
[----:B------:R-:W-:Y:S01]  /*89300*/  @!UPT UIADD3 URZ, URZ, URZ, URZ ;  /* 0x0000003f3f3ff290 */ /* 0x000fe2000fffe03f */
[----:B------:R-:W-:Y:S04]  /*89310*/  STL.64 [R1+0x7c0], R24 ;  /* 0x0007c01801007387 */ /* 0x000fe80000100a00 */
[----:B------:R0:W-:Y:S04]  /*89320*/  STL.64 [R1+0x7c8], R26 ;  /* 0x0007c81a01007387 */ /* 0x0001e80000100a00 */
[----:B0-----:R-:W2:Y:S04]  /*89330*/  LDL.LU.64 R26, [R1+0x62d8] ;  /* 0x0062d800011a7983 */ /* 0x001ea80000300a00 */
[----:B------:R-:W3:Y:S04]  /*89340*/  LDL.LU.64 R24, [R1+0x62d0] ;  /* 0x0062d00001187983 */ /* 0x000ee80000300a00 */
[----:B------:R-:W-:Y:S04]  /*89350*/  STL.64 [R1+0x60e0], R38 ;  /* 0x0060e02601007387 */ /* 0x000fe80000100a00 */
[----:B------:R0:W-:Y:S02]  /*89360*/  STL.64 [R1+0x60d8], R36 ;  /* 0x0060d82401007387 */ /* 0x0001e40000100a00 */
[----:B0-----:R-:W-:-:S02]  /*89370*/  IMAD.MOV.U32 R36, RZ, RZ, R31 ;  /* 0x000000ffff247224 */ /* 0x001fc400078e001f */
[----:B------:R-:W4:Y:S01]  /*89380*/  LDL.LU R31, [R1+0x62c8] ;  /* 0x0062c800011f7983 */ /* 0x000f220000300800 */
[----:B------:R-:W-:-:S03]  /*89390*/  IMAD.MOV.U32 R37, RZ, RZ, R23 ;  /* 0x000000ffff257224 */ /* 0x000fc600078e0017 */
[----:B------:R-:W4:Y:S01]  /*893a0*/  LDL.LU R23, [R1+0x62c4] ;  /* 0x0062c40001177983 */ /* 0x000f220000300800 */
[----:B--2---:R-:W-:-:S03]  /*893b0*/  IMAD.MOV.U32 R38, RZ, RZ, R26 ;  /* 0x000000ffff267224 */ /* 0x004fc600078e001a */
[----:B------:R-:W2:Y:S01]  /*893c0*/  LDL.LU R26, [R1+0x62c0] ;  /* 0x0062c000011a7983 */ /* 0x000ea20000300800 */
[----:B------:R-:W-:-:S03]  /*893d0*/  IMAD.MOV.U32 R39, RZ, RZ, R27 ;  /* 0x000000ffff277224 */ /* 0x000fc600078e001b */
[----:B------:R-:W2:Y:S04]  /*893e0*/  LDL.LU R27, [R1+0x62bc] ;  /* 0x0062bc00011b7983 */ /* 0x000ea80000300800 */
[C---:B---3--:R-:W-:Y:S01]  /*893f0*/  HMMA.16816.F32 R36, R40.reuse, R34, R36 ;  /* 0x000000222824723c */ /* 0x048fe20000001824 */
[----:B------:R-:W-:Y:S04]  /*89400*/  STL.64 [R1+0x6120], R34 ;  /* 0x0061202201007387 */ /* 0x000fe80000100a00 */
[----:B------:R4:W-:Y:S03]  /*89410*/  STL.64 [R1+0x6118], R32 ;  /* 0x0061182001007387 */ /* 0x0009e60000100a00 */
[----:B----4-:R-:W-:Y:S11]  /*89420*/  HMMA.16816.F32 R32, R40, R30, R48 ;  /* 0x0000001e2820723c */ /* 0x010ff60000001830 */
[----:B------:R-:W-:Y:S04]  /*89430*/  @!UPT UIADD3 URZ, URZ, URZ, URZ ;  /* 0x0000003f3f3ff290 */ /* 0x000fe8000fffe03f */
[----:B------:R-:W-:Y:S04]  /*89440*/  STL.64 [R1+0x7b0], R36 ;  /* 0x0007b02401007387 */ /* 0x000fe80000100a00 */
[----:B------:R-:W-:Y:S04]  /*89450*/  STL.64 [R1+0x7b8], R38 ;  /* 0x0007b82601007387 */ /* 0x000fe80000100a00 */
[----:B------:R-:W-:Y:S04]  /*89460*/  STL.64 [R1+0x6130], R30 ;  /* 0x0061301e01007387 */ /* 0x000fe80000100a00 */
[----:B------:R2:W-:Y:S04]  /*89470*/  STL.64 [R1+0x6128], R28 ;  /* 0x0061281c01007387 */ /* 0x0005e80000100a00 */
[----:B------:R-:W-:Y:S04]  /*89480*/  STL.64 [R1+0x7a0], R32 ;  /* 0x0007a02001007387 */ /* 0x000fe80000100a00 */
[----:B------:R-:W-:Y:S01]  /*89490*/  STL.64 [R1+0x7a8], R34 ;  /* 0x0007a82201007387 */ /* 0x000fe20000100a00 */
[----:B------:R-:W-:-:S02]  /*894a0*/  IMAD.MOV.U32 R50, RZ, RZ, R8 ;  /* 0x000000ffff327224 */ /* 0x000fc400078e0008 */
[----:B------:R-:W-:Y:S01]  /*894b0*/  IMAD.MOV.U32 R51, RZ, RZ, R7 ;  /* 0x000000ffff337224 */ /* 0x000fe200078e0007 */
[C---:B--2---:R-:W-:Y:S01]  /*894c0*/  HMMA.16816.F32 R28, R40.reuse, R26, R52 ;  /* 0x0000001a281c723c */ /* 0x044fe20000001834 */
[----:B------:R-:W-:Y:S04]  /*894d0*/  STL.64 [R1+0x6140], R26 ;  /* 0x0061401a01007387 */ /* 0x000fe80000100a00 */
[----:B------:R0:W-:Y:S03]  /*894e0*/  STL.64 [R1+0x6138], R24 ;  /* 0x0061381801007387 */ /* 0x0001e60000100a00 */
[----:B0-----:R-:W-:Y:S11]  /*894f0*/  HMMA.16816.F32 R24, R40, R22, R56 ;  /* 0x000000162818723c */ /* 0x001ff60000001838 */
[----:B------:R-:W-:Y:S04]  /*89500*/  @!UPT UIADD3 URZ, URZ, URZ, URZ ;  /* 0x0000003f3f3ff290 */ /* 0x000fe8000fffe03f */
[----:B------:R-:W-:Y:S04]  /*89510*/  STL.64 [R1+0x790], R28 ;  /* 0x0007901c01007387 */ /* 0x000fe80000100a00 */
[----:B------:R-:W-:Y:S04]  /*89520*/  STL.64 [R1+0x798], R30 ;  /* 0x0007981e01007387 */ /* 0x000fe80000100a00 */
[----:B------:R-:W-:Y:S04]  /*89530*/  STL.64 [R1+0x61f0], R22 ;  /* 0x0061f01601007387 */ /* 0x000fe80000100a00 */
[----:B------:R-:W-:Y:S04]  /*89540*/  STL [R1+0x61e8], R20 ;  /* 0x0061e81401007387 */ /* 0x000fe80000100800 */
[----:B------:R-:W-:Y:S04]  /*89550*/  STL.64 [R1+0x780], R24 ;  /* 0x0007801801007387 */ /* 0x000fe80000100a00 */
[----:B------:R0:W-:Y:S04]  /*89560*/  STL.64 [R1+0x788], R26 ;  /* 0x0007881a01007387 */ /* 0x0001e80000100a00 */
[----:B------:R1:W-:Y:S04]  /*89570*/  STL.64 [R1+0x61f8], R50 ;  /* 0x0061f83201007387 */ /* 0x0003e80000100a00 */
[----:B------:R-:W2:Y:S04]  /*89580*/  LDL.LU R36, [R1+0x730] ;  /* 0x0007300001247983 */ /* 0x000ea80000300800 */
[----:B------:R-:W2:Y:S04]  /*89590*/  LDL.LU R37, [R1+0x734] ;  /* 0x0007340001257983 */ /* 0x000ea80000300800 */
[----:B------:R-:W3:Y:S04]  /*895a0*/  LDL.LU R38, [R1+0x738] ;  /* 0x0007380001267983 */ /* 0x000ee80000300800 */
[----:B------:R-:W3:Y:S01]  /*895b0*/  LDL.LU R39, [R1+0x73c] ;  /* 0x00073c0001277983 */ /* 0x000ee20000300800 */
[----:B------:R-:W-:-:S02]  /*895c0*/  IMAD.MOV.U32 R34, RZ, RZ, R6 ;  /* 0x000000ffff227224 */ /* 0x000fc400078e0006 */
[----:B------:R-:W-:Y:S02]  /*895d0*/  IMAD.MOV.U32 R35, RZ, RZ, R3 ;  /* 0x000000ffff237224 */ /* 0x000fe400078e0003 */
[----:B0-----:R-:W-:Y:S02]  /*895e0*/  IMAD.MOV.U32 R26, RZ, RZ, R5 ;  /* 0x000000ffff1a7224 */ /* 0x001fe400078e0005 */
[----:B------:R-:W-:Y:S01]  /*895f0*/  IMAD.MOV.U32 R27, RZ, RZ, R4 ;  /* 0x000000ffff1b7224 */ /* 0x000fe200078e0004 */
[----:B---3--:R-:W-:Y:S04]  /*89600*/  STL.64 [R1+0x6208], R38 ;  /* 0x0062082601007387 */ /* 0x008fe80000100a00 */
[----:B--2---:R-:W-:Y:S04]  /*89610*/  STL.64 [R1+0x6200], R36 ;  /* 0x0062002401007387 */ /* 0x004fe80000100a00 */
[----:B------:R0:W-:Y:S04]  /*89620*/  STL.64 [R1+0x6210], R34 ;  /* 0x0062102201007387 */ /* 0x0001e80000100a00 */
[----:B------:R2:W-:Y:S04]  /*89630*/  STL.64 [R1+0x6218], R26 ;  /* 0x0062181a01007387 */ /* 0x0005e80000100a00 */
[----:B------:R-:W3:Y:S01]  /*89640*/  LDL R57, [R1+0x1458] ;  /* 0x0014580001397983 */ /* 0x000ee20000100800 */
[----:B------:R-:W-:-:S02]  /*89650*/  IMAD.MOV.U32 R58, RZ, RZ, R10 ;  /* 0x000000ffff3a7224 */ /* 0x000fc400078e000a */
[----:B------:R-:W-:-:S05]  /*89660*/  IMAD.MOV.U32 R59, RZ, RZ, R9 ;  /* 0x000000ffff3b7224 */ /* 0x000fca00078e0009 */
[----:B------:R-:W-:Y:S01]  /*89670*/  STL.64 [R1+0x6228], R58 ;  /* 0x0062283a01007387 */ /* 0x000fe20000100a00 */
[----:B------:R-:W-:Y:S02]  /*89680*/  IMAD.MOV.U32 R29, RZ, RZ, R18 ;  /* 0x000000ffff1d7224 */ /* 0x000fe400078e0012 */
[----:B------:R-:W-:Y:S02]  /*89690*/  IMAD.MOV.U32 R30, RZ, RZ, R19 ;  /* 0x000000ffff1e7224 */ /* 0x000fe400078e0013 */
[----:B------:R-:W-:Y:S01]  /*896a0*/  IMAD.MOV.U32 R31, RZ, RZ, R14 ;  /* 0x000000ffff1f7224 */ /* 0x000fe200078e000e */
[----:B---3--:R-:W-:Y:S04]  /*896b0*/  STL [R1+0x6220], R57 ;  /* 0x0062203901007387 */ /* 0x008fe80000100800 */
[----:B------:R-:W3:Y:S04]  /*896c0*/  LDL.LU R28, [R1+0x740] ;  /* 0x00074000011c7983 */ /* 0x000ee80000300800 */
[----:B------:R-:W0:Y:S04]  /*896d0*/  LDL.LU R18, [R1+0x62b8] ;  /* 0x0062b80001127983 */ /* 0x000e280000300800 */
[----:B------:R-:W4:Y:S04]  /*896e0*/  LDL.LU R19, [R1+0x62b4] ;  /* 0x0062b40001137983 */ /* 0x000f280000300800 */
        /* <DEDUP_REMOVED lines=9> */
[----:B------:R1:W-:Y:S04]  /*89780*/  STL.64 [R1+0x6238], R30 ;  /* 0x0062381e01007387 */ /* 0x0003e80000100a00 */
[----:B---3--:R-:W-:Y:S04]  /*89790*/  STL.64 [R1+0x6230], R28 ;  /* 0x0062301c01007387 */ /* 0x008fe80000100a00 */
[----:B------:R-:W3:Y:S01]  /*897a0*/  LDL.LU R32, [R1+0x3a0] ;  /* 0x0003a00001207983 */ /* 0x000ee20000300800 */
[----:B0-----:R-:W-:-:S02]  /*897b0*/  IMAD.MOV.U32 R35, RZ, RZ, R18 ;  /* 0x000000ffff237224 */ /* 0x001fc400078e0012 */
[----:B----4-:R-:W-:Y:S02]  /*897c0*/  IMAD.MOV.U32 R34, RZ, RZ, R19 ;  /* 0x000000ffff227224 */ /* 0x010fe400078e0013 */
[----:B--2---:R-:W-:Y:S02]  /*897d0*/  IMAD.MOV.U32 R33, RZ, RZ, R14 ;  /* 0x000000ffff217224 */ /* 0x004fe400078e000e */
[----:B------:R-:W2:Y:S04]  /*897e0*/  LDL.LU R14, [R1+0x62ac] ;  /* 0x0062ac00010e7983 */ /* 0x000ea80000300800 */
[----:B------:R-:W4:Y:S04]  /*897f0*/  LDL.LU R19, [R1+0x62a8] ;  /* 0x0062a80001137983 */ /* 0x000f280000300800 */
[----:B------:R-:W2:Y:S04]  /*89800*/  LDL.LU R18, [R1+0x62a4] ;  /* 0x0062a40001127983 */ /* 0x000ea80000300800 */
[----:B------:R-:W-:Y:S01]  /*89810*/  STL.64 [R1+0x6248], R34 ;  /* 0x0062482201007387 */ /* 0x000fe20000100a00 */
[----:B------:R-:W-:-:S02]  /*89820*/  IMAD.MOV.U32 R27, RZ, RZ, R44 ;  /* 0x000000ffff1b7224 */ /* 0x000fc400078e002c */
[----:B------:R-:W-:Y:S02]  /*89830*/  IMAD.MOV.U32 R26, RZ, RZ, R45 ;  /* 0x000000ffff1a7224 */ /* 0x000fe400078e002d */
[----:B-1----:R-:W-:Y:S01]  /*89840*/  IMAD.MOV.U32 R30, RZ, RZ, R15 ;  /* 0x000000ffff1e7224 */ /* 0x002fe200078e000f */
[----:B---3--:R2:W-:Y:S04]  /*89850*/  STL.64 [R1+0x6240], R32 ;  /* 0x0062402001007387 */ /* 0x0085e80000100a00 */
        /* <DEDUP_REMOVED lines=11> */
[----:B--2---:R-:W-:-:S03]  /*89910*/  IMAD.MOV.U32 R33, RZ, RZ, R18 ;  /* 0x000000ffff217224 */ /* 0x004fc600078e0012 */
[----:B------:R-:W2:Y:S01]  /*89920*/  LDL.LU R59, [R1+0x3bc] ;  /* 0x0003bc00013b7983 */ /* 0x000ea20000300800 */
[----:B----4-:R-:W-:-:S03]  /*89930*/  IMAD.MOV.U32 R34, RZ, RZ, R19 ;  /* 0x000000ffff227224 */ /* 0x010fc600078e0013 */
[----:B------:R-:W4:Y:S04]  /*89940*/  LDL.LU R15, [R1+0x62a0] ;  /* 0x0062a000010f7983 */ /* 0x000f280000300800 */
[----:B------:R-:W2:Y:S04]  /*89950*/  LDL R31, [R1+0x13c] ;  /* 0x00013c00011f7983 */ /* 0x000ea80000100800 */
[----:B------:R-:W2:Y:S04]  /*89960*/  LDL.LU R32, [R1+0x3c0] ;  /* 0x0003c00001207983 */ /* 0x000ea80000300800 */
[----:B------:R-:W2:Y:S04]  /*89970*/  LDL.LU R18, [R1+0x629c] ;  /* 0x00629c0001127983 */ /* 0x000ea80000300800 */
[----:B------:R-:W2:Y:S01]  /*89980*/  LDL.LU R19, [R1+0x6298] ;  /* 0x0062980001137983 */ /* 0x000ea20000300800 */
[----:B------:R-:W-:-:S03]  /*89990*/  IMAD.MOV.U32 R35, RZ, RZ, R14 ;  /* 0x000000ffff237224 */ /* 0x000fc600078e000e */
[----:B------:R-:W3:Y:S04]  /*899a0*/  LDL.LU R14, [R1+0x6294] ;  /* 0x00629400010e7983 */ /* 0x000ee80000300800 */
[----:B------:R-:W3:Y:S01]  /*899b0*/  LDL.64 R38, [R1+0x118] ;  /* 0x0001180001267983 */ /* 0x000ee20000100a00 */
[----:B----4-:R-:W-:-:S03]  /*899c0*/  IMAD.MOV.U32 R52, RZ, RZ, R15 ;  /* 0x000000ffff347224 */ /* 0x010fc600078e000f */
[----:B------:R-:W3:Y:S04]  /*899d0*/  LDL.LU R15, [R1+0x6290] ;  /* 0x00629000010f7983 */ /* 0x000ee80000300800 */
        /* <DEDUP_REMOVED lines=9> */
[----:B------:R-:W4:Y:S01]  /*89a70*/  LDL.LU.64 R8, [R1+0x6280] ;  /* 0x0062800001087983 */ /* 0x000f220000300a00 */
[----:B---3--:R-:W-:Y:S11]  /*89a80*/  HMMA.16816.F32 R48, R40, R14, R48 ;  /* 0x0000000e2830723c */ /* 0x008ff60000001830 */
[----:B------:R-:W-:Y:S11]  /*89a90*/  @!UPT UIADD3 URZ, URZ, URZ, URZ ;  /* 0x0000003f3f3ff290 */ /* 0x000ff6000fffe03f */
[----:B------:R-:W-:Y:S01]  /*89aa0*/  @!UPT UIADD3 URZ, URZ, URZ, URZ ;  /* 0x0000003f3f3ff290 */ /* 0x000fe2000fffe03f */
[----:B------:R0:W-:Y:S04]  /*89ab0*/  STL.64 [R1+0x760], R48 ;  /* 0x0007603001007387 */ /* 0x0001e80000100a00 */
[----:B------:R2:W-:Y:S04]  /*89ac0*/  STL.64 [R1+0x768], R50 ;  /* 0x0007683201007387 */ /* 0x0005e80000100a00 */
[----:B0-----:R-:W3:Y:S04]  /*89ad0*/  LDL.LU R48, [R1+0x390] ;  /* 0x0003900001307983 */ /* 0x001ee80000300800 */
[----:B------:R-:W3:Y:S01]  /*89ae0*/  LDL.LU R49, [R1+0x394] ;  /* 0x0003940001317983 */ /* 0x000ee20000300800 */
[----:B--2---:R-:W-:-:S03]  /*89af0*/  IMAD.MOV.U32 R50, RZ, RZ, R10 ;  /* 0x000000ffff327224 */ /* 0x004fc600078e000a */
[----:B------:R-:W2:Y:S01]  /*89b00*/  LDL.LU R10, [R1+0x627c] ;  /* 0x00627c00010a7983 */ /* 0x000ea20000300800 */
[----:B------:R-:W-:-:S03]  /*89b10*/  IMAD.MOV.U32 R51, RZ, RZ, R11 ;  /* 0x000000ffff337224 */ /* 0x000fc600078e000b */
[----:B------:R-:W2:Y:S04]  /*89b20*/  LDL.LU R11, [R1+0x6278] ;  /* 0x00627800010b7983 */ /* 0x000ea80000300800 */
[----:B------:R-:W3:Y:S04]  /*89b30*/  LDL.64 R22, [R1+0x108] ;  /* 0x0001080001167983 */ /* 0x000ee80000100a00 */
        /* <DEDUP_REMOVED lines=13> */
[----:B------:R3:W-:Y:S04]  /*89c10*/  STL.64 [R1+0x60d0], R10 ;  /* 0x0060d00a01007387 */ /* 0x0007e80000100a00 */
[----:B----4-:R-:W-:Y:S01]  /*89c20*/  STL.64 [R1+0x60c8], R8 ;  /* 0x0060c80801007387 */ /* 0x010fe20000100a00 */
[----:B--2---:R-:W-:Y:S01]  /*89c30*/  HMMA.16816.F32 R40, R40, R6, R44 ;  /* 0x000000062828723c */ /* 0x004fe2000000182c */
[----:B---3--:R-:W-:-:S02]  /*89c40*/  IMAD.MOV.U32 R10, RZ, RZ, R5 ;  /* 0x000000ffff0a7224 */ /* 0x008fc400078e0005 */
[----:B------:R-:W2:Y:S04]  /*89c50*/  LDL.LU R5, [R1+0x6260] ;  /* 0x0062600001057983 */ /* 0x000ea80000300800 */
[----:B------:R-:W3:Y:S04]  /*89c60*/  LDL.LU.64 R46, [R1+0x6258] ;  /* 0x00625800012e7983 */ /* 0x000ee80000300a00 */
[----:B------:R-:W3:Y:S11]  /*89c70*/  LDL.LU.64 R44, [R1+0x6250] ;  /* 0x00625000012c7983 */ /* 0x000ef60000300a00 */
[----:B------:R-:W-:Y:S01]  /*89c80*/  @!UPT UIADD3 URZ, URZ, URZ, URZ ;  /* 0x0000003f3f3ff290 */ /* 0x000fe2000fffe03f */
[----:B------:R0:W-:Y:S04]  /*89c90*/  STL.64 [R1+0x3d0], R40 ;  /* 0x0003d02801007387 */ /* 0x0001e80000100a00 */
[----:B------:R1:W-:Y:S04]  /*89ca0*/  STL.64 [R1+0x3d8], R42 ;  /* 0x0003d82a01007387 */ /* 0x0003e80000100a00 */
[----:B0-----:R-:W4:Y:S04]  /*89cb0*/  LDL.LU R40, [R1+0x370] ;  /* 0x0003700001287983 */ /* 0x001f280000300800 */
[----:B------:R-:W4:Y:S04]  /*89cc0*/  LDL.LU R41, [R1+0x374] ;  /* 0x0003740001297983 */ /* 0x000f280000300800 */
[----:B-1----:R-:W4:Y:S04]  /*89cd0*/  LDL.LU R42, [R1+0x378] ;  /* 0x00037800012a7983 */ /* 0x002f280000300800 */
[----:B------:R-:W4:Y:S04]  /*89ce0*/  LDL.LU R43, [R1+0x37c] ;  /* 0x00037c00012b7983 */ /* 0x000f280000300800 */
[----:B------:R0:W-:Y:S04]  /*89cf0*/  STL.64 [R1+0x60c0], R6 ;  /* 0x0060c00601007387 */ /* 0x0001e80000100a00 */
[----:B--2---:R-:W-:Y:S01]  /*89d00*/  STL.64 [R1+0x60b8], R4 ;  /* 0x0060b80401007387 */ /* 0x004fe20000100a00 */
[C---:B---3--:R-:W-:Y:S03]  /*89d10*/  HMMA.16816.F32 R28, R44.reuse, R30, R32 ;  /* 0x0000001e2c1c723c */ /* 0x048fe60000001820 */
[----:B------:R-:W2:Y:S04]  /*89d20*/  LDL.LU.64 R34, [R1+0x6248] ;  /* 0x0062480001227983 */ /* 0x000ea80000300a00 */
[----:B------:R-:W2:Y:S01]  /*89d30*/  LDL.LU.64 R32, [R1+0x6240] ;  /* 0x0062400001207983 */ /* 0x000ea20000300a00 */
[----:B------:R-:W-:Y:S01]  /*89d40*/  HMMA.16816.F32 R24, R44, R26, R56 ;  /* 0x0000001a2c18723c */ /* 0x000fe20000001838 */
[----:B0-----:R-:W-:-:S02]  /*89d50*/  IMAD.MOV.U32 R7, RZ, RZ, R17 ;  /* 0x000000ffff077224 */ /* 0x001fc400078e0011 */
[----:B------:R-:W-:Y:S11]  /*89d60*/  IMAD.MOV.U32 R17, RZ, RZ, R38 ;  /* 0x000000ffff117224 */ /* 0x000ff600078e0026 */
[----:B------:R-:W-:Y:S01]  /*89d70*/  @!UPT UIADD3 URZ, URZ, URZ, URZ ;  /* 0x0000003f3f3ff290 */ /* 0x000fe2000fffe03f */
[----:B------:R-:W-:Y:S04]  /*89d80*/  STL.64 [R1+0x3c0], R28 ;  /* 0x0003c01c01007387 */ /* 0x000fe80000100a00 */
[----:B------:R0:W-:Y:S01]  /*89d90*/  STL.64 [R1+0x3c8], R30 ;  /* 0x0003c81e01007387 */ /* 0x0001e20000100a00 */
[----:B------:R-:W-:-:S03]  /*89da0*/  IMAD.MOV.U32 R3, RZ, RZ, R39 ;  /* 0x000000ffff037224 */ /* 0x000fc600078e0027 */
[----:B0-----:R-:W3:Y:S04]  /*89db0*/  LDL.LU.64 R30, [R1+0x6238] ;  /* 0x00623800011e7983 */ /* 0x001ee80000300a00 */
[----:B------:R-:W3:Y:S04]  /*89dc0*/  LDL.LU.64 R28, [R1+0x6230] ;  /* 0x00623000011c7983 */ /* 0x000ee80000300a00 */
[----:B------:R-:W3:Y:S04]  /*89dd0*/  LDL.LU.64 R58, [R1+0x6228] ;  /* 0x00622800013a7983 */ /* 0x000ee80000300a00 */
[----:B------:R-:W3:Y:S04]  /*89de0*/  LDL.LU R57, [R1+0x6220] ;  /* 0x0062200001397983 */ /* 0x000ee80000300800 */
[----:B------:R-:W-:Y:S04]  /*89df0*/  STL.64 [R1+0x3b0], R24 ;  /* 0x0003b01801007387 */ /* 0x000fe80000100a00 */
[----:B------:R0:W-:Y:S01]  /*89e00*/  STL.64 [R1+0x3b8], R26 ;  /* 0x0003b81a01007387 */ /* 0x0001e20000100a00 */
[----:B------:R-:W-:Y:S03]  /*89e10*/  HMMA.16816.F32 R48, R44, R22, R48 ;  /* 0x000000162c30723c */ /* 0x000fe60000001830 */
[----:B0-----:R-:W3:Y:S01]  /*89e20*/  LDL.LU.64 R26, [R1+0x6218] ;  /* 0x00621800011a7983 */ /* 0x001ee20000300a00 */
[----:B------:R-:W-:-:S02]  /*89e30*/  IMAD.MOV.U32 R11, RZ, RZ, R60 ;  /* 0x000000ffff0b7224 */ /* 0x000fc400078e003c */
[----:B------:R-:W-:Y:S02]  /*89e40*/  IMAD.MOV.U32 R6, RZ, RZ, R21 ;  /* 0x000000ffff067224 */ /* 0x000fe400078e0015 */
        /* <DEDUP_REMOVED lines=8> */
[----:B------:R-:W2:Y:S04]  /*89ed0*/  LDL.LU.64 R38, [R1+0x6208] ;  /* 0x0062080001267983 */ /* 0x000ea80000300a00 */
[----:B------:R-:W2:Y:S04]  /*89ee0*/  LDL.LU.64 R36, [R1+0x6200] ;  /* 0x0062000001247983 */ /* 0x000ea80000300a00 */
        /* <DEDUP_REMOVED lines=9> */
[----:B------:R-:W2:Y:S04]  /*89f80*/  LDL.LU.64 R22, [R1+0x61f0] ;  /* 0x0061f00001167983 */ /* 0x000ea80000300a00 */
[----:B------:R-:W2:Y:S01]  /*89f90*/  LDL.LU R20, [R1+0x61e8] ;  /* 0x0061e80001147983 */ /* 0x000ea20000300800 */
[C---:B----4-:R-:W-:Y:S03]  /*89fa0*/  HMMA.16816.F32 R8, R44.reuse, R10, R40 ;  /* 0x0000000a2c08723c */ /* 0x050fe60000001828 */
[----:B---3--:R-:W0:Y:S05]  /*89fb0*/  LDSM.16.MT88.4 R40, [R57+0x11800] ;  /* 0x011800003928783b */ /* 0x008e2a0000004200 */
[C---:B--2---:R-:W-:Y:S08]  /*89fc0*/  HMMA.16816.F32 R16, R44.reuse, R6, R16 ;  /* 0x000000062c10723c */ /* 0x044ff00000001810 */
[C---:B------:R-:W-:Y:S08]  /*89fd0*/  HMMA.16816.F32 R4, R44.reuse, R26, R12 ;  /* 0x0000001a2c04723c */ /* 0x040ff0000000180c */
[C---:B------:R-:W-:Y:S01]  /*89fe0*/  HMMA.16816.F32 R12, R44.reuse, R34, R28 ;  /* 0x000000222c0c723c */ /* 0x040fe2000000181c */
[----:B------:R-:W-:Y:S04]  /*89ff0*/  STL.64 [R1+0x6170], R22 ;  /* 0x0061701601007387 */ /* 0x000fe80000100a00 */
[----:B------:R-:W-:Y:S04]  /*8a000*/  STL.64 [R1+0x6168], R20 ;  /* 0x0061681401007387 */ /* 0x000fe80000100a00 */
[----:B------:R-:W-:Y:S04]  /*8a010*/  STL.64 [R1+0x380], R16 ;  /* 0x0003801001007387 */ /* 0x000fe80000100a00 */
[----:B------:R-:W-:Y:S04]  /*8a020*/  STL.64 [R1+0x388], R18 ;  /* 0x0003881201007387 */ /* 0x000fe80000100a00 */
[----:B------:R-:W-:Y:S04]  /*8a030*/  STL.64 [R1+0x370], R8 ;  /* 0x0003700801007387 */ /* 0x000fe80000100a00 */
[----:B------:R1:W-:Y:S04]  /*8a040*/  STL.64 [R1+0x378], R10 ;  /* 0x0003780a01007387 */ /* 0x0003e80000100a00 */
[----:B0-----:R-:W-:Y:S04]  /*8a050*/  STL.64 [R1+0x60b0], R42 ;  /* 0x0060b02a01007387 */ /* 0x001fe80000100a00 */
[----:B------:R-:W-:Y:S01]  /*8a060*/  STL.64 [R1+0x360], R4 ;  /* 0x0003600401007387 */ /* 0x000fe20000100a00 */
[C---:B-1----:R-:W-:Y:S03]  /*8a070*/  HMMA.16816.F32 R8, R44.reuse, R50, R36 ;  /* 0x000000322c08723c */ /* 0x042fe60000001824 */
[----:B------:R0:W-:Y:S05]  /*8a080*/  STL.64 [R1+0x368], R6 ;  /* 0x0003680601007387 */ /* 0x0001ea0000100a00 */
[----:B0-----:R-:W-:Y:S01]  /*8a090*/  HMMA.16816.F32 R4, R44, R58, R52 ;  /* 0x0000003a2c04723c */ /* 0x001fe20000001834 */
[----:B------:R-:W-:Y:S04]  /*8a0a0*/  STL.64 [R1+0x60a8], R40 ;  /* 0x0060a82801007387 */ /* 0x000fe80000100a00 */
[----:B------:R-:W-:Y:S04]  /*8a0b0*/  STL.64 [R1+0x740], R12 ;  /* 0x0007400c01007387 */ /* 0x000fe80000100a00 */
[----:B------:R0:W-:Y:S04]  /*8a0c0*/  STL.64 [R1+0x748], R14 ;  /* 0x0007480e01007387 */ /* 0x0001e80000100a00 */
[----:B------:R-:W2:Y:S04]  /*8a0d0*/  LDL.LU R52, [R1+0x670] ;  /* 0x0006700001347983 */ /* 0x000ea80000300800 */
[----:B------:R-:W-:Y:S04]  /*8a0e0*/  STL.64 [R1+0x730], R8 ;  /* 0x0007300801007387 */ /* 0x000fe80000100a00 */
[----:B------:R-:W-:Y:S04]  /*8a0f0*/  STL.64 [R1+0x738], R10 ;  /* 0x0007380a01007387 */ /* 0x000fe80000100a00 */
[----:B------:R-:W-:Y:S04]  /*8a100*/  STL.64 [R1+0x720], R4 ;  /* 0x0007200401007387 */ /* 0x000fe80000100a00 */
[----:B------:R-:W-:Y:S04]  /*8a110*/  STL.64 [R1+0x728], R6 ;  /* 0x0007280601007387 */ /* 0x000fe80000100a00 */
[----:B------:R-:W2:Y:S04]  /*8a120*/  LDL.LU R53, [R1+0x674] ;  /* 0x0006740001357983 */ /* 0x000ea80000300800 */
[----:B------:R-:W3:Y:S04]  /*8a130*/  LDL.LU R54, [R1+0x678] ;  /* 0x0006780001367983 */ /* 0x000ee80000300800 */
[----:B------:R-:W3:Y:S01]  /*8a140*/  LDL.LU R55, [R1+0x67c] ;  /* 0x00067c0001377983 */ /* 0x000ee20000300800 */
[----:B------:R-:W-:-:S03]  /*8a150*/  IMAD.MOV.U32 R59, RZ, RZ, R61 ;  /* 0x000000ffff3b7224 */ /* 0x000fc600078e003d */
[----:B---3--:R-:W-:Y:S04]  /*8a160*/  STL.64 [R1+0x6180], R54 ;  /* 0x0061803601007387 */ /* 0x008fe80000100a00 */
[----:B--2---:R-:W-:Y:S04]  /*8a170*/  STL.64 [R1+0x6178], R52 ;  /* 0x0061783401007387 */ /* 0x004fe80000100a00 */
[----:B------:R-:W2:Y:S04]  /*8a180*/  LDL R58, [R1+0x8] ;  /* 0x00000800013a7983 */ /* 0x000ea80000100800 */
[----:B------:R-:W3:Y:S04]  /*8a190*/  LDL.LU R61, [R1+0x61e4] ;  /* 0x0061e400013d7983 */ /* 0x000ee80000300800 */
[----:B--2---:R-:W-:Y:S04]  /*8a1a0*/  STL.64 [R1+0x6188], R58 ;  /* 0x0061883a01007387 */ /* 0x004fe80000100a00 */
[----:B------:R-:W2:Y:S04]  /*8a1b0*/  LDL.LU R32, [R1+0x680] ;  /* 0x0006800001207983 */ /* 0x000ea80000300800 */
[----:B------:R-:W2:Y:S04]  /*8a1c0*/  LDL.LU R33, [R1+0x684] ;  /* 0x0006840001217983 */ /* 0x000ea80000300800 */
[----:B------:R-:W4:Y:S04]  /*8a1d0*/  LDL.LU R34, [R1+0x688] ;  /* 0x0006880001227983 */ /* 0x000f280000300800 */
[----:B------:R-:W4:Y:S01]  /*8a1e0*/  LDL.LU R35, [R1+0x68c] ;  /* 0x00068c0001237983 */ /* 0x000f220000300800 */
[----:B------:R-:W-:-:S02]  /*8a1f0*/  IMAD.MOV.U32 R30, RZ, RZ, R2 ;  /* 0x000000ffff1e7224 */ /* 0x000fc400078e0002 */
[----:B------:R-:W-:Y:S01]  /*8a200*/  IMAD.MOV.U32 R31, RZ, RZ, R0 ;  /* 0x000000ffff1f7224 */ /* 0x000fe200078e0000 */
[----:B----4-:R-:W-:Y:S04]  /*8a210*/  STL.64 [R1+0x6198], R34 ;  /* 0x0061982201007387 */ /* 0x010fe80000100a00 */
[----:B--2---:R-:W-:Y:S04]  /*8a220*/  STL.64 [R1+0x6190], R32 ;  /* 0x0061902001007387 */ /* 0x004fe80000100a00 */
[----:B------:R-:W2:Y:S04]  /*8a230*/  LDL.LU R2, [R1+0x61e0] ;  /* 0x0061e00001027983 */ /* 0x000ea80000300800 */
[----:B------:R-:W4:Y:S04]  /*8a240*/  LDL.LU R0, [R1+0x61dc] ;  /* 0x0061dc0001007983 */ /* 0x000f280000300800 */
[----:B------:R-:W-:Y:S04]  /*8a250*/  STL.64 [R1+0x61a0], R30 ;  /* 0x0061a01e01007387 */ /* 0x000fe80000100a00 */
[----:B0-----:R-:W2:Y:S01]  /*8a260*/  LDL R14, [R1+0x28] ;  /* 0x00002800010e7983 */ /* 0x001ea20000100800 */
[----:B---3--:R-:W-:-:S03]  /*8a270*/  IMAD.MOV.U32 R15, RZ, RZ, R61 ;  /* 0x000000ffff0f7224 */ /* 0x008fc600078e003d */
[----:B------:R-:W3:Y:S04]  /*8a280*/  LDL.LU R61, [R1+0x61d8] ;  /* 0x0061d800013d7983 */ /* 0x000ee80000300800 */
[----:B--2---:R-:W-:Y:S04]  /*8a290*/  STL.64 [R1+0x61a8], R14 ;  /* 0x0061a80e01007387 */ /* 0x004fe80000100a00 */
[----:B------:R-:W2:Y:S04]  /*8a2a0*/  LDL.LU R16, [R1+0x6a0] ;  /* 0x0006a00001107983 */ /* 0x000ea80000300800 */
[----:B------:R-:W2:Y:S04]  /*8a2b0*/  LDL.LU R17, [R1+0x6a4] ;  /* 0x0006a40001117983 */ /* 0x000ea80000300800 */
[----:B------:R-:W2:Y:S04]  /*8a2c0*/  LDL.LU R18, [R1+0x6a8] ;  /* 0x0006a80001127983 */ /* 0x000ea80000300800 */
[----:B------:R-:W2:Y:S04]  /*8a2d0*/  LDL.LU R19, [R1+0x6ac] ;  /* 0x0006ac0001137983 */ /* 0x000ea80000300800 */
[----:B--2---:R-:W-:Y:S04]  /*8a2e0*/  STL.64 [R1+0x61b8], R18 ;  /* 0x0061b81201007387 */ /* 0x004fe80000100a00 */
[----:B------:R0:W-:Y:S04]  /*8a2f0*/  STL.64 [R1+0x61b0], R16 ;  /* 0x0061b01001007387 */ /* 0x0001e80000100a00 */
[----:B------:R-:W2:Y:S04]  /*8a300*/  LDL R38, [R1+0x68] ;  /* 0x0000680001267983 */ /* 0x000ea80000100800 */
[----:B------:R-:W2:Y:S04]  /*8a310*/  LDL R39, [R1+0x6c] ;  /* 0x00006c0001277983 */ /* 0x000ea80000100800 */
[----:B--2---:R-:W-:Y:S04]  /*8a320*/  STL.64 [R1+0x61c0], R38 ;  /* 0x0061c02601007387 */ /* 0x004fe80000100a00 */
[----:B------:R-:W2:Y:S04]  /*8a330*/  LDL R50, [R1+0x78] ;  /* 0x0000780001327983 */ /* 0x000ea80000100800 */
[----:B------:R-:W2:Y:S01]  /*8a340*/  LDL R51, [R1+0x7c] ;  /* 0x00007c0001337983 */ /* 0x000ea20000100800 */
[----:B----4-:R-:W-:-:S02]  /*8a350*/  IMAD.MOV.U32 R22, RZ, RZ, R0 ;  /* 0x000000ffff167224 */ /* 0x010fc400078e0000 */
[----:B------:R-:W-:Y:S01]  /*8a360*/  IMAD.MOV.U32 R23, RZ, RZ, R2 ;  /* 0x000000ffff177224 */ /* 0x000fe200078e0002 */
[----:B--2---:R1:W-:Y:S04]  /*8a370*/  STL.64 [R1+0x61c8], R50 ;  /* 0x0061c83201007387 */ /* 0x0043e80000100a00 */
[----:B------:R-:W2:Y:S04]  /*8a380*/  LDL R42, [R1+0x88] ;  /* 0x00008800012a7983 */ /* 0x000ea80000100800 */
[----:B------:R-:W2:Y:S04]  /*8a390*/  LDL R43, [R1+0x8c] ;  /* 0x00008c00012b7983 */ /* 0x000ea80000100800 */
[----:B0-----:R-:W2:Y:S04]  /*8a3a0*/  LDL.LU R16, [R1+0x700] ;  /* 0x0007000001107983 */ /* 0x001ea80000300800 */
[----:B------:R-:W2:Y:S04]  /*8a3b0*/  LDL.LU R17, [R1+0x704] ;  /* 0x0007040001117983 */ /* 0x000ea80000300800 */
[----:B------:R-:W2:Y:S04]  /*8a3c0*/  LDL.LU R18, [R1+0x708] ;  /* 0x0007080001127983 */ /* 0x000ea80000300800 */
[----:B------:R-:W2:Y:S04]  /*8a3d0*/  LDL.LU R19, [R1+0x70c] ;  /* 0x00070c0001137983 */ /* 0x000ea80000300800 */
[----:B------:R-:W4:Y:S04]  /*8a3e0*/  LDL.LU R48, [R1+0x710] ;  /* 0x0007100001307983 */ /* 0x000f280000300800 */
        /* <DEDUP_REMOVED lines=18> */
[----:B------:R-:W3:Y:S04]  /*8a510*/  LDL R58, [R1+0x48] ;  /* 0x00004800013a7983 */ /* 0x000ee80000100800 */
        /* <DEDUP_REMOVED lines=17> */
[----:B0-----:R-:W4:Y:S01]  /*8a630*/  LDL.LU.64 R50, [R1+0x61c8] ;  /* 0x0061c80001327983 */ /* 0x001f220000300a00 */
[----:B--2---:R-:W-:Y:S02]  /*8a640*/  IMAD.MOV.U32 R30, RZ, RZ, R2 ;  /* 0x000000ffff1e7224 */ /* 0x004fe400078e0002 */
[----:B------:R-:W-:-:S02]  /*8a650*/  IMAD.MOV.U32 R31, RZ, RZ, R0 ;  /* 0x000000ffff1f7224 */ /* 0x000fc400078e0000 */
[----:B------:R-:W-:Y:S02]  /*8a660*/  IMAD.MOV.U32 R2, RZ, RZ, R38 ;  /* 0x000000ffff027224 */ /* 0x000fe400078e0026 */
[----:B------:R-:W-:Y:S02]  /*8a670*/  IMAD.MOV.U32 R0, RZ, RZ, R39 ;  /* 0x000000ffff007224 */ /* 0x000fe400078e0027 */
[----:B------:R-:W2:Y:S01]  /*8a680*/  LDL.LU.64 R38, [R1+0x61c0] ;  /* 0x0061c00001267983 */ /* 0x000ea20000300a00 */
[----:B------:R-:W-:Y:S03]  /*8a690*/  HMMA.16816.F32 R40, R44, R42, R16 ;  /* 0x0000002a2c28723c */ /* 0x000fe60000001810 */
[----:B------:R-:W2:Y:S04]  /*8a6a0*/  LDL.LU.64 R18, [R1+0x61b8] ;  /* 0x0061b80001127983 */ /* 0x000ea80000300a00 */
[----:B------:R-:W2:Y:S04]  /*8a6b0*/  LDL.LU.64 R16, [R1+0x61b0] ;  /* 0x0061b00001107983 */ /* 0x000ea80000300a00 */
[----:B------:R-:W2:Y:S11]  /*8a6c0*/  LDL.LU R48, [R1+0x660] ;  /* 0x0006600001307983 */ /* 0x000eb60000300800 */
[----:B------:R-:W-:Y:S01]  /*8a6d0*/  @!UPT UIADD3 URZ, URZ, URZ, URZ ;  /* 0x0000003f3f3ff290 */ /* 0x000fe2000fffe03f */
[----:B------:R-:W-:Y:S04]  /*8a6e0*/  STL.64 [R1+0x700], R40 ;  /* 0x0007002801007387 */ /* 0x000fe80000100a00 */
[----:B------:R-:W-:Y:S01]  /*8a6f0*/  STL.64 [R1+0x708], R42 ;  /* 0x0007082a01007387 */ /* 0x000fe20000100a00 */
[----:B---3--:R-:W-:-:S07]  /*8a700*/  IMAD.MOV.U32 R59, RZ, RZ, R61 ;  /* 0x000000ffff3b7224 */ /* 0x008fce00078e003d */
[C---:B------:R-:W-:Y:S08]  /*8a710*/  HMMA.16816.F32 R56, R44.reuse, R58, R32 ;  /* 0x0000003a2c38723c */ /* 0x040ff00000001820 */
[C---:B------:R-:W-:Y:S08]  /*8a720*/  HMMA.16816.F32 R28, R44.reuse, R30, R12 ;  /* 0x0000001e2c1c723c */ /* 0x040ff0000000180c */
[C---:B----4-:R-:W-:Y:S11]  /*8a730*/  HMMA.16816.F32 R4, R44.reuse, R50, R4 ;  /* 0x000000322c04723c */ /* 0x050ff60000001804 */
[----:B------:R-:W-:Y:S11]  /*8a740*/  @!UPT UIADD3 URZ, URZ, URZ, URZ ;  /* 0x0000003f3f3ff290 */ /* 0x000ff6000fffe03f */
[----:B------:R-:W-:Y:S01]  /*8a750*/  @!UPT UIADD3 URZ, URZ, URZ, URZ ;  /* 0x0000003f3f3ff290 */ /* 0x000fe2000fffe03f */
[----:B------:R-:W-:Y:S04]  /*8a760*/  STL.64 [R1+0x6f0], R4 ;  /* 0x0006f00401007387 */ /* 0x000fe80000100a00 */
[----:B------:R2:W-:Y:S04]  /*8a770*/  STL.64 [R1+0x6f8], R6 ;  /* 0x0006f80601007387 */ /* 0x0005e80000100a00 */
[----:B------:R-:W3:Y:S04]  /*8a780*/  LDL.LU R49, [R1+0x664] ;  /* 0x0006640001317983 */ /* 0x000ee80000300800 */
[----:B------:R-:W3:Y:S01]  /*8a790*/  LDL.LU R50, [R1+0x668] ;  /* 0x0006680001327983 */ /* 0x000ee20000300800 */
[C---:B--2---:R-:W-:Y:S03]  /*8a7a0*/  HMMA.16816.F32 R4, R44.reuse, R38, R8 ;  /* 0x000000262c04723c */ /* 0x044fe60000001808 */
[----:B------:R-:W3:Y:S04]  /*8a7b0*/  LDL.LU R51, [R1+0x66c] ;  /* 0x00066c0001337983 */ /* 0x000ee80000300800 */
[----:B------:R-:W2:Y:S11]  /*8a7c0*/  LDL.LU R36, [R1+0x650] ;  /* 0x0006500001247983 */ /* 0x000eb60000300800 */
[----:B------:R-:W-:Y:S05]  /*8a7d0*/  @!UPT UIADD3 URZ, URZ, URZ, URZ ;  /* 0x0000003f3f3ff290 */ /* 0x000fea000fffe03f */
[----:B------:R0:W-:Y:S04]  /*8a7e0*/  STL.64 [R1+0x6e0], R4 ;  /* 0x0006e00401007387 */ /* 0x0001e80000100a00 */
[----:B------:R1:W-:Y:S04]  /*8a7f0*/  STL.64 [R1+0x6e8], R6 ;  /* 0x0006e80601007387 */ /* 0x0003e80000100a00 */
[----:B------:R-:W2:Y:S04]  /*8a800*/  LDL.LU R37, [R1+0x654] ;  /* 0x0006540001257983 */ /* 0x000ea80000300800 */
[----:B------:R-:W2:Y:S04]  /*8a810*/  LDL.LU R38, [R1+0x658] ;  /* 0x0006580001267983 */ /* 0x000ea80000300800 */
[----:B------:R-:W2:Y:S04]  /*8a820*/  LDL.LU R39, [R1+0x65c] ;  /* 0x00065c0001277983 */ /* 0x000ea80000300800 */
[----:B------:R-:W4:Y:S04]  /*8a830*/  LDL.LU R40, [R1+0x610] ;  /* 0x0006100001287983 */ /* 0x000f280000300800 */
[----:B------:R-:W4:Y:S04]  /*8a840*/  LDL.LU R41, [R1+0x614] ;  /* 0x0006140001297983 */ /* 0x000f280000300800 */
[----:B------:R-:W4:Y:S04]  /*8a850*/  LDL.LU R42, [R1+0x618] ;  /* 0x00061800012a7983 */ /* 0x000f280000300800 */
[----:B------:R-:W4:Y:S04]  /*8a860*/  LDL.LU R43, [R1+0x61c] ;  /* 0x00061c00012b7983 */ /* 0x000f280000300800 */
        /* <DEDUP_REMOVED lines=10> */
[----:B------:R0:W-:Y:S04]  /*8a910*/  STL.64 [R1+0x6d8], R30 ;  /* 0x0006d81e01007387 */ /* 0x0001e80000100a00 */
[----:B0-----:R-:W3:Y:S04]  /*8a920*/  LDL.LU.64 R30, [R1+0x61a0] ;  /* 0x0061a000011e7983 */ /* 0x001ee80000300a00 */
[----:B------:R-:W4:Y:S04]  /*8a930*/  LDL.LU.64 R34, [R1+0x6198] ;  /* 0x0061980001227983 */ /* 0x000f280000300a00 */
[----:B------:R-:W4:Y:S04]  /*8a940*/  LDL.LU.64 R32, [R1+0x6190] ;  /* 0x0061900001207983 */ /* 0x000f280000300a00 */
[----:B------:R-:W-:Y:S04]  /*8a950*/  STL.64 [R1+0x6c0], R56 ;  /* 0x0006c03801007387 */ /* 0x000fe80000100a00 */
[----:B------:R0:W-:Y:S04]  /*8a960*/  STL.64 [R1+0x6c8], R58 ;  /* 0x0006c83a01007387 */ /* 0x0001e80000100a00 */
[----:B0-----:R-:W4:Y:S01]  /*8a970*/  LDL.LU.64 R58, [R1+0x6188] ;  /* 0x00618800013a7983 */ /* 0x001f220000300a00 */
[C---:B------:R-:W-:Y:S03]  /*8a980*/  HMMA.16816.F32 R20, R44.reuse, R22, R52 ;  /* 0x000000162c14723c */ /* 0x040fe60000001834 */
        /* <DEDUP_REMOVED lines=92> */
[----:B------:R-:W-:Y:S04]  /*8af50*/  STL [R1+0x6098], R20 ;  /* 0x0060981401007387 */ /* 0x000fe80000100800 */
[----:B------:R-:W-:Y:S04]  /*8af60*/  STL.64 [R1+0x600], R4 ;  /* 0x0006000401007387 */ /* 0x000fe80000100a00 */
[----:B------:R0:W-:Y:S02]  /*8af70*/  STL.64 [R1+0x608], R6 ;  /* 0x0006080601007387 */ /* 0x0001e40000100a00 */
[----:B0-----:R-:W-:Y:S02]  /*8af80*/  HMMA.16816.F32 R4, R44, R18, R8 ;  /* 0x000000122c04723c */ /* 0x001fe40000001808 */
[----:B------:R-:W2:Y:S11]  /*8af90*/  LDL.LU R8, [R1+0x5e0] ;  /* 0x0005e00001087983 */ /* 0x000eb60000300800 */
[----:B------:R-:W-:Y:S10]  /*8afa0*/  @!UPT UIADD3 URZ, URZ, URZ, URZ ;  /* 0x0000003f3f3ff290 */ /* 0x000ff4000fffe03f */
[----:B------:R0:W-:Y:S04]  /*8afb0*/  STL.64 [R1+0x5f0], R4 ;  /* 0x0005f00401007387 */ /* 0x0001e80000100a00 */
[----:B------:R1:W-:Y:S04]  /*8afc0*/  STL.64 [R1+0x5f8], R6 ;  /* 0x0005f80601007387 */ /* 0x0003e80000100a00 */
[----:B------:R-:W2:Y:S04]  /*8afd0*/  LDL.LU R9, [R1+0x5e4] ;  /* 0x0005e40001097983 */ /* 0x000ea80000300800 */
[----:B------:R-:W2:Y:S04]  /*8afe0*/  LDL.LU R10, [R1+0x5e8] ;  /* 0x0005e800010a7983 */ /* 0x000ea80000300800 */
[----:B------:R-:W2:Y:S04]  /*8aff0*/  LDL.LU R11, [R1+0x5ec] ;  /* 0x0005ec00010b7983 */ /* 0x000ea80000300800 */
[----:B------:R3:W-:Y:S04]  /*8b000*/  STL.64 [R1+0x6090], R18 ;  /* 0x0060901201007387 */ /* 0x0007e80000100a00 */
[----:B------:R-:W-:Y:S04]  /*8b010*/  STL [R1+0x6088], R16 ;  /* 0x0060881001007387 */ /* 0x000fe80000100800 */
        /* <DEDUP_REMOVED lines=8> */
[----:B------:R-:W4:Y:S01]  /*8b0a0*/  LDL.LU R40, [R1+0x350] ;  /* 0x0003500001287983 */ /* 0x000f220000300800 */
[----:B------:R-:W-:-:S03]  /*8b0b0*/  IMAD.MOV.U32 R35, RZ, RZ, R21 ;  /* 0x000000ffff237224 */ /* 0x000fc600078e0015 */
[----:B------:R-:W4:Y:S04]  /*8b0c0*/  LDL.LU R41, [R1+0x354] ;  /* 0x0003540001297983 */ /* 0x000f280000300800 */
[----:B------:R-:W4:Y:S04]  /*8b0d0*/  LDL.LU R42, [R1+0x358] ;  /* 0x00035800012a7983 */ /* 0x000f280000300800 */
[----:B------:R-:W4:Y:S04]  /*8b0e0*/  LDL.LU R43, [R1+0x35c] ;  /* 0x00035c00012b7983 */ /* 0x000f280000300800 */
[----:B------:R-:W4:Y:S04]  /*8b0f0*/  LDL.LU R20, [R1+0x5c0] ;  /* 0x0005c00001147983 */ /* 0x000f280000300800 */
[----:B------:R-:W4:Y:S04]  /*8b100*/  LDL.LU R21, [R1+0x5c4] ;  /* 0x0005c40001157983 */ /* 0x000f280000300800 */
[----:B------:R-:W4:Y:S04]  /*8b110*/  LDL.LU R22, [R1+0x5c8] ;  /* 0x0005c80001167983 */ /* 0x000f280000300800 */
[----:B------:R-:W4:Y:S04]  /*8b120*/  LDL.LU R23, [R1+0x5cc] ;  /* 0x0005cc0001177983 */ /* 0x000f280000300800 */
[----:B------:R-:W4:Y:S04]  /*8b130*/  LDL R61, [R1+0x1454] ;  /* 0x00145400013d7983 */ /* 0x000f280000100800 */
[----:B---3--:R-:W3:Y:S04]  /*8b140*/  LDL.LU.64 R18, [R1+0x138] ;  /* 0x0001380001127983 */ /* 0x008ee80000300a00 */
        /* <DEDUP_REMOVED lines=9> */
[----:B------:R-:W3:Y:S01]  /*8b1e0*/  LDL.LU.64 R58, [R1+0xe8] ;  /* 0x0000e800013a7983 */ /* 0x000ee20000300a00 */
[C---:B--2---:R-:W-:Y:S11]  /*8b1f0*/  HMMA.16816.F32 R8, R44.reuse, R14, R8 ;  /* 0x0000000e2c08723c */ /* 0x044ff60000001808 */
[----:B------:R-:W-:Y:S11]  /*8b200*/  @!UPT UIADD3 URZ, URZ, URZ, URZ ;  /* 0x0000003f3f3ff290 */ /* 0x000ff6000fffe03f */
[----:B------:R-:W-:Y:S01]  /*8b210*/  @!UPT UIADD3 URZ, URZ, URZ, URZ ;  /* 0x0000003f3f3ff290 */ /* 0x000fe2000fffe03f */
[----:B------:R-:W-:Y:S04]  /*8b220*/  STL.64 [R1+0x5e0], R8 ;  /* 0x0005e00801007387 */ /* 0x000fe80000100a00 */
[----:B------:R0:W-:Y:S04]  /*8b230*/  STL.64 [R1+0x5e8], R10 ;  /* 0x0005e80a01007387 */ /* 0x0001e80000100a00 */
[----:B0-----:R-:W4:Y:S04]  /*8b240*/  LDL.LU.64 R10, [R1+0x60d0] ;  /* 0x0060d000010a7983 */ /* 0x001f280000300a00 */
[----:B------:R-:W2:Y:S04]  /*8b250*/  LDL.LU.64 R8, [R1+0x60c8] ;  /* 0x0060c80001087983 */ /* 0x000ea80000300a00 */
        /* <DEDUP_REMOVED lines=15> */
[----:B0-----:R-:W2:Y:S01]  /*8b350*/  LDL.LU.64 R10, [R1+0x128] ;  /* 0x00012800010a7983 */ /* 0x001ea20000300a00 */
[----:B----4-:R-:W-:Y:S03]  /*8b360*/  HMMA.16816.F32 R44, R44, R6, R40 ;  /* 0x000000062c2c723c */ /* 0x010fe60000001828 */
[----:B------:R-:W4:Y:S04]  /*8b370*/  LDL.LU.64 R42, [R1+0x60b0] ;  /* 0x0060b000012a7983 */ /* 0x000f280000300a00 */
[----:B------:R-:W4:Y:S04]  /*8b380*/  LDL.LU.64 R40, [R1+0x60a8] ;  /* 0x0060a80001287983 */ /* 0x000f280000300a00 */
[----:B------:R-:W-:Y:S04]  /*8b390*/  STL.64 [R1+0x5f90], R6 ;  /* 0x005f900601007387 */ /* 0x000fe80000100a00 */
[----:B---3--:R0:W-:Y:S08]  /*8b3a0*/  STL.64 [R1+0x5f88], R4 ;  /* 0x005f880401007387 */ /* 0x0081f00000100a00 */
[----:B------:R-:W-:Y:S04]  /*8b3b0*/  STL.64 [R1+0x350], R44 ;  /* 0x0003502c01007387 */ /* 0x000fe80000100a00 */
[----:B------:R-:W-:Y:S04]  /*8b3c0*/  STL.64 [R1+0x358], R46 ;  /* 0x0003582e01007387 */ /* 0x000fe80000100a00 */
[----:B------:R-:W1:Y:S04]  /*8b3d0*/  LDSM.16.MT88.4 R44, [R61+0x11800] ;  /* 0x011800003d2c783b */ /* 0x000e680000004200 */
[----:B0-----:R-:W2:Y:S04]  /*8b3e0*/  LDL.LU R4, [R1+0x5b0] ;  /* 0x0005b00001047983 */ /* 0x001ea80000300800 */
[----:B------:R-:W2:Y:S04]  /*8b3f0*/  LDL.LU R5, [R1+0x5b4] ;  /* 0x0005b40001057983 */ /* 0x000ea80000300800 */
[----:B------:R-:W2:Y:S04]  /*8b400*/  LDL.LU R6, [R1+0x5b8] ;  /* 0x0005b80001067983 */ /* 0x000ea80000300800 */
[----:B------:R-:W2:Y:S01]  /*8b410*/  LDL.LU R7, [R1+0x5bc] ;  /* 0x0005bc0001077983 */ /* 0x000ea20000300800 */
[----:B------:R-:W-:-:S02]  /*8b420*/  IMAD.MOV.U32 R26, RZ, RZ, R17 ;  /* 0x000000ffff1a7224 */ /* 0x000fc400078e0011 */
[----:B------:R-:W-:Y:S01]  /*8b430*/  IMAD.MOV.U32 R17, RZ, RZ, R19 ;  /* 0x000000ffff117224 */ /* 0x000fe200078e0013 */
[----:B-1----:R-:W-:Y:S04]  /*8b440*/  STL [R1+0x5f74], R46 ;  /* 0x005f742e01007387 */ /* 0x002fe80000100800 */
[----:B------:R-:W-:Y:S01]  /*8b450*/  STL [R1+0x5f70], R47 ;  /* 0x005f702f01007387 */ /* 0x000fe20000100800 */
[----:B----4-:R-:W-:Y:S11]  /*8b460*/  HMMA.16816.F32 R20, R40, R18, R20 ;  /* 0x000000122814723c */ /* 0x010ff60000001814 */
[----:B------:R-:W-:Y:S11]  /*8b470*/  @!UPT UIADD3 URZ, URZ, URZ, URZ ;  /* 0x0000003f3f3ff290 */ /* 0x000ff6000fffe03f */
[----:B------:R-:W-:Y:S01]  /*8b480*/  @!UPT UIADD3 URZ, URZ, URZ, URZ ;  /* 0x0000003f3f3ff290 */ /* 0x000fe2000fffe03f */
[----:B------:R0:W-:Y:S04]  /*8b490*/  STL.64 [R1+0x5c0], R20 ;  /* 0x0005c01401007387 */ /* 0x0001e80000100a00 */
[----:B------:R1:W-:Y:S01]  /*8b4a0*/  STL.64 [R1+0x5c8], R22 ;  /* 0x0005c81601007387 */ /* 0x0003e20000100a00 */
[----:B0-----:R-:W-:-:S03]  /*8b4b0*/  IMAD.MOV.U32 R21, RZ, RZ, R18 ;  /* 0x000000ffff157224 */ /* 0x001fc600078e0012 */
[----:B-1----:R-:W3:Y:S04]  /*8b4c0*/  LDL.LU.64 R22, [R1+0x60a0] ;  /* 0x0060a00001167983 */ /* 0x002ee80000300a00 */
[----:B------:R-:W4:Y:S04]  /*8b4d0*/  LDL.LU R20, [R1+0x6098] ;  /* 0x0060980001147983 */ /* 0x000f280000300800 */
[----:B------:R-:W3:Y:S04]  /*8b4e0*/  LDL.LU.64 R18, [R1+0x6090] ;  /* 0x0060900001127983 */ /* 0x000ee80000300a00 */
[----:B------:R-:W4:Y:S01]  /*8b4f0*/  LDL.LU R16, [R1+0x6088] ;  /* 0x0060880001107983 */ /* 0x000f220000300800 */
[----:B--2---:R-:W-:Y:S01]  /*8b500*/  HMMA.16816.F32 R4, R40, R10, R4 ;  /* 0x0000000a2804723c */ /* 0x004fe20000001804 */
[----:B------:R-:W-:-:S02]  /*8b510*/  IMAD.MOV.U32 R27, RZ, RZ, R3 ;  /* 0x000000ffff1b7224 */ /* 0x000fc400078e0003 */
[----:B------:R-:W-:Y:S02]  /*8b520*/  IMAD.MOV.U32 R34, RZ, RZ, R60 ;  /* 0x000000ffff227224 */ /* 0x000fe400078e003c */
[----:B------:R-:W-:Y:S02]  /*8b530*/  IMAD.MOV.U32 R46, RZ, RZ, R10 ;  /* 0x000000ffff2e7224 */ /* 0x000fe400078e000a */
[----:B------:R-:W-:Y:S02]  /*8b540*/  IMAD.MOV.U32 R47, RZ, RZ, R11 ;  /* 0x000000ffff2f7224 */ /* 0x000fe400078e000b */
[C---:B------:R-:W-:Y:S01]  /*8b550*/  HMMA.16816.F32 R8, R40.reuse, R50, R36 ;  /* 0x000000322808723c */ /* 0x040fe20000001824 */
[----:B---3--:R-:W-:Y:S04]  /*8b560*/  STL.64 [R1+0x6048], R18 ;  /* 0x0060481201007387 */ /* 0x008fe80000100a00 */
[----:B----4-:R-:W-:Y:S04]  /*8b570*/  STL.64 [R1+0x6040], R16 ;  /* 0x0060401001007387 */ /* 0x010fe80000100a00 */
[----:B------:R-:W-:Y:S04]  /*8b580*/  STL.64 [R1+0x6038], R22 ;  /* 0x0060381601007387 */ /* 0x000fe80000100a00 */
[----:B------:R-:W-:Y:S04]  /*8b590*/  STL.64 [R1+0x6030], R20 ;  /* 0x0060301401007387 */ /* 0x000fe80000100a00 */
[----:B------:R-:W-:Y:S04]  /*8b5a0*/  STL.64 [R1+0x5b0], R4 ;  /* 0x0005b00401007387 */ /* 0x000fe80000100a00 */
[----:B------:R0:W-:Y:S02]  /*8b5b0*/  STL.64 [R1+0x5b8], R6 ;  /* 0x0005b80601007387 */ /* 0x0001e40000100a00 */
[C---:B0-----:R-:W-:Y:S08]  /*8b5c0*/  HMMA.16816.F32 R4, R40.reuse, R26, R12 ;  /* 0x0000001a2804723c */ /* 0x041ff0000000180c */
[----:B------:R-:W-:Y:S01]  /*8b5d0*/  HMMA.16816.F32 R12, R40, R34, R28 ;  /* 0x00000022280c723c */ /* 0x000fe2000000181c */
[----:B------:R-:W-:Y:S04]  /*8b5e0*/  STL.64 [R1+0x5f80], R46 ;  /* 0x005f802e01007387 */ /* 0x000fe80000100a00 */
[----:B------:R-:W-:Y:S10]  /*8b5f0*/  STL.64 [R1+0x5f78], R44 ;  /* 0x005f782c01007387 */ /* 0x000ff40000100a00 */
[----:B------:R-:W-:Y:S04]  /*8b600*/  STL.64 [R1+0x5a0], R4 ;  /* 0x0005a00401007387 */ /* 0x000fe80000100a00 */
[----:B------:R0:W-:Y:S04]  /*8b610*/  STL.64 [R1+0x5a8], R6 ;  /* 0x0005a80601007387 */ /* 0x0001e80000100a00 */
[----:B------:R-:W-:Y:S04]  /*8b620*/  STL.64 [R1+0x590], R12 ;  /* 0x0005900c01007387 */ /* 0x000fe80000100a00 */
[----:B------:R-:W-:Y:S01]  /*8b630*/  STL.64 [R1+0x598], R14 ;  /* 0x0005980e01007387 */ /* 0x000fe20000100a00 */
[----:B0-----:R-:W-:-:S02]  /*8b640*/  IMAD.MOV.U32 R7, RZ, RZ, R50 ;  /* 0x000000ffff077224 */ /* 0x001fc400078e0032 */
[----:B------:R-:W-:Y:S01]  /*8b650*/  IMAD.MOV.U32 R6, RZ, RZ, R51 ;  /* 0x000000ffff067224 */ /* 0x000fe200078e0033 */
[----:B------:R-:W-:Y:S04]  /*8b660*/  STL.64 [R1+0x580], R8 ;  /* 0x0005800801007387 */ /* 0x000fe80000100a00 */
[----:B------:R-:W-:Y:S04]  /*8b670*/  STL.64 [R1+0x588], R10 ;  /* 0x0005880a01007387 */ /* 0x000fe80000100a00 */
[----:B------:R0:W-:Y:S02]  /*8b680*/  STL.64 [R1+0x6080], R6 ;  /* 0x0060800601007387 */ /* 0x0001e40000100a00 */
[----:B0-----:R-:W-:Y:S01]  /*8b690*/  HMMA.16816.F32 R4, R40, R58, R52 ;  /* 0x0000003a2804723c */ /* 0x001fe20000001834 */
[----:B------:R-:W-:-:S02]  /*8b6a0*/  IMAD.MOV.U32 R9, RZ, RZ, R58 ;  /* 0x000000ffff097224 */ /* 0x000fc400078e003a */
[----:B------:R-:W-:Y:S11]  /*8b6b0*/  IMAD.MOV.U32 R8, RZ, RZ, R59 ;  /* 0x000000ffff087224 */ /* 0x000ff600078e003b */
[----:B------:R-:W-:Y:S09]  /*8b6c0*/  @!UPT UIADD3 URZ, URZ, URZ, URZ ;  /* 0x0000003f3f3ff290 */ /* 0x000ff2000fffe03f */
[----:B------:R0:W-:Y:S04]  /*8b6d0*/  STL.64 [R1+0x570], R4 ;  /* 0x0005700401007387 */ /* 0x0001e80000100a00 */
[----:B------:R1:W-:Y:S04]  /*8b6e0*/  STL.64 [R1+0x578], R6 ;  /* 0x0005780601007387 */ /* 0x0003e80000100a00 */
[----:B------:R-:W-:Y:S04]  /*8b6f0*/  STL.64 [R1+0x6050], R8 ;  /* 0x0060500801007387 */ /* 0x000fe80000100a00 */
[----:B------:R-:W2:Y:S04]  /*8b700*/  LDL.LU R12, [R1+0x510] ;  /* 0x00051000010c7983 */ /* 0x000ea80000300800 */
[----:B------:R-:W2:Y:S04]  /*8b710*/  LDL.LU R13, [R1+0x514] ;  /* 0x00051400010d7983 */ /* 0x000ea80000300800 */
[----:B------:R-:W3:Y:S04]  /*8b720*/  LDL.LU R14, [R1+0x518] ;  /* 0x00051800010e7983 */ /* 0x000ee80000300800 */
[----:B------:R-:W3:Y:S04]  /*8b730*/  LDL.LU R15, [R1+0x51c] ;  /* 0x00051c00010f7983 */ /* 0x000ee80000300800 */
[----:B0-----:R-:W4:Y:S04]  /*8b740*/  LDL.LU R4, [R1+0x560] ;  /* 0x0005600001047983 */ /* 0x001f280000300800 */
[----:B------:R-:W4:Y:S04]  /*8b750*/  LDL.LU R5, [R1+0x564] ;  /* 0x0005640001057983 */ /* 0x000f280000300800 */
[----:B-1----:R-:W4:Y:S04]  /*8b760*/  LDL.LU R6, [R1+0x568] ;  /* 0x0005680001067983 */ /* 0x002f280000300800 */
[----:B------:R-:W4:Y:S04]  /*8b770*/  LDL.LU R7, [R1+0x56c] ;  /* 0x00056c0001077983 */ /* 0x000f280000300800 */
[----:B---3--:R0:W-:Y:S04]  /*8b780*/  STL.64 [R1+0x6060], R14 ;  /* 0x0060600e01007387 */ /* 0x0081e80000100a00 */
[----:B--2---:R-:W-:Y:S04]  /*8b790*/  STL.64 [R1+0x6058], R12 ;  /* 0x0060580c01007387 */ /* 0x004fe80000100a00 */
[----:B0-----:R-:W2:Y:S04]  /*8b7a0*/  LDL.LU.64 R14, [R1+0xc8] ;  /* 0x0000c800010e7983 */ /* 0x001ea80000300a00 */
[----:B--2---:R0:W-:Y:S04]  /*8b7b0*/  STL.64 [R1+0x6078], R14 ;  /* 0x0060780e01007387 */ /* 0x0041e80000100a00 */
[----:B0-----:R-:W4:Y:S01]  /*8b7c0*/  LDL.LU.64 R14, [R1+0xd8] ;  /* 0x0000d800010e7983 */ /* 0x001f220000300a00 */
[----:B------:R-:W2:Y:S02]  /*8b7d0*/  LDL.LU R52, [R1+0x540] ;  /* 0x0005400001347983 */ /* 0x000ea40000300800 */
[----:B------:R-:W2:Y:S02]  /*8b7e0*/  LDL.LU R53, [R1+0x544] ;  /* 0x0005440001357983 */ /* 0x000ea40000300800 */
[----:B------:R-:W3:Y:S01]  /*8b7f0*/  LDL.LU R54, [R1+0x548] ;  /* 0x0005480001367983 */ /* 0x000ee20000300800 */
[----:B------:R-:W3:Y:S01]  /*8b800*/  LDL.LU R55, [R1+0x54c] ;  /* 0x00054c0001377983 */ /* 0x000ee20000300800 */
[----:B----4-:R-:W-:Y:S03]  /*8b810*/  HMMA.16816.F32 R4, R40, R14, R4 ;  /* 0x0000000e2804723c */ /* 0x010fe60000001804 */
[----:B---3--:R-:W-:Y:S01]  /*8b820*/  STL.64 [R1+0x6070], R54 ;  /* 0x0060703601007387 */ /* 0x008fe20000100a00 */
[----:B--2---:R0:W-:Y:S03]  /*8b830*/  STL.64 [R1+0x6068], R52 ;  /* 0x0060683401007387 */ /* 0x0041e60000100a00 */
[----:B0-----:R-:W2:Y:S01]  /*8b840*/  LDL.LU R52, [R1+0x550] ;  /* 0x0005500001347983 */ /* 0x001ea20000300800 */
[----:B------:R-:W2:Y:S02]  /*8b850*/  LDL.LU R53, [R1+0x554] ;  /* 0x0005540001357983 */ /* 0x000ea40000300800 */
[----:B------:R-:W2:Y:S02]  /*8b860*/  LDL.LU R54, [R1+0x558] ;  /* 0x0005580001367983 */ /* 0x000ea40000300800 */
[----:B------:R-:W2:Y:S01]  /*8b870*/  LDL.LU R55, [R1+0x55c] ;  /* 0x00055c0001377983 */ /* 0x000ea20000300800 */
[----:B------:R-:W3:Y:S01]  /*8b880*/  LDL.64 R58, [R1+0xb8] ;  /* 0x0000b800013a7983 */ /* 0x000ee20000100a00 */
[----:B------:R-:W4:Y:S02]  /*8b890*/  LDL.LU R8, [R1+0x530] ;  /* 0x0005300001087983 */ /* 0x000f240000300800 */
[----:B------:R-:W4:Y:S02]  /*8b8a0*/  LDL.LU R9, [R1+0x534] ;  /* 0x0005340001097983 */ /* 0x000f240000300800 */
[----:B------:R-:W4:Y:S01]  /*8b8b0*/  LDL.LU R10, [R1+0x538] ;  /* 0x00053800010a7983 */ /* 0x000f220000300800 */
[----:B------:R-:W4:Y:S01]  /*8b8c0*/  LDL.LU R11, [R1+0x53c] ;  /* 0x00053c00010b7983 */ /* 0x000f220000300800 */
[----:B------:R-:W4:Y:S02]  /*8b8d0*/  LDL.LU.64 R46, [R1+0xa8] ;  /* 0x0000a800012e7983 */ /* 0x000f240000300a00 */
[----:B------:R-:W2:Y:S02]  /*8b8e0*/  LDL.LU R20, [R1+0x520] ;  /* 0x0005200001147983 */ /* 0x000ea40000300800 */
[----:B------:R-:W2:Y:S01]  /*8b8f0*/  LDL.LU R21, [R1+0x524] ;  /* 0x0005240001157983 */ /* 0x000ea20000300800 */
[----:B------:R-:W2:Y:S01]  /*8b900*/  LDL.LU R22, [R1+0x528] ;  /* 0x0005280001167983 */ /* 0x000ea20000300800 */
[----:B------:R-:W2:Y:S02]  /*8b910*/  LDL.LU R23, [R1+0x52c] ;  /* 0x00052c0001177983 */ /* 0x000ea40000300800 */
[----:B------:R-:W2:Y:S02]  /*8b920*/  LDL.LU.64 R26, [R1+0x88] ;  /* 0x00008800011a7983 */ /* 0x000ea40000300a00 */
[----:B------:R-:W2:Y:S01]  /*8b930*/  LDL.LU R28, [R1+0x500] ;  /* 0x00050000011c7983 */ /* 0x000ea20000300800 */
[----:B------:R-:W2:Y:S01]  /*8b940*/  LDL.LU R29, [R1+0x504] ;  /* 0x00050400011d7983 */ /* 0x000ea20000300800 */
[----:B------:R-:W2:Y:S02]  /*8b950*/  LDL.LU R30, [R1+0x508] ;  /* 0x00050800011e7983 */ /* 0x000ea40000300800 */
[----:B------:R-:W2:Y:S02]  /*8b960*/  LDL.LU R31, [R1+0x50c] ;  /* 0x00050c00011f7983 */ /* 0x000ea40000300800 */
[----:B------:R-:W2:Y:S01]  /*8b970*/  LDL.LU.64 R34, [R1+0x78] ;  /* 0x0000780001227983 */ /* 0x000ea20000300a00 */
[----:B------:R-:W2:Y:S01]  /*8b980*/  LDL.LU R36, [R1+0x4f0] ;  /* 0x0004f00001247983 */ /* 0x000ea20000300800 */
[----:B------:R-:W2:Y:S02]  /*8b990*/  LDL.LU R37, [R1+0x4f4] ;  /* 0x0004f40001257983 */ /* 0x000ea40000300800 */
[----:B------:R-:W2:Y:S02]  /*8b9a0*/  LDL.LU R38, [R1+0x4f8] ;  /* 0x0004f80001267983 */ /* 0x000ea40000300800 */
[----:B------:R-:W2:Y:S01]  /*8b9b0*/  LDL.LU R39, [R1+0x4fc] ;  /* 0x0004fc0001277983 */ /* 0x000ea20000300800 */
[----:B------:R-:W2:Y:S01]  /*8b9c0*/  LDL.LU.64 R50, [R1+0x68] ;  /* 0x0000680001327983 */ /* 0x000ea20000300a00 */
[----:B------:R0:W-:Y:S02]  /*8b9d0*/  STL.64 [R1+0x560], R4 ;  /* 0x0005600401007387 */ /* 0x0001e40000100a00 */
[----:B------:R1:W-:Y:S02]  /*8b9e0*/  STL.64 [R1+0x568], R6 ;  /* 0x0005680601007387 */ /* 0x0003e40000100a00 */
[----:B0-----:R-:W-:Y:S01]  /*8b9f0*/  IMAD.MOV.U32 R5, RZ, RZ, R14 ;  /* 0x000000ffff057224 */ /* 0x001fe200078e000e */
[----:B-1----:R-:W2:Y:S01]  /*8ba00*/  LDL.LU.64 R6, [R1+0x6080] ;  /* 0x0060800001067983 */ /* 0x002ea20000300a00 */
[----:B------:R-:W-:-:S02]  /*8ba10*/  IMAD.MOV.U32 R4, RZ, RZ, R15 ;  /* 0x000000ffff047224 */ /* 0x000fc400078e000f */
[----:B------:R-:W2:Y:S02]  /*8ba20*/  LDL.LU.64 R14, [R1+0x6078] ;  /* 0x00607800010e7983 */ /* 0x000ea40000300a00 */
[----:B------:R-:W-:Y:S02]  /*8ba30*/  IMAD.MOV.U32 R18, RZ, RZ, R2 ;  /* 0x000000ffff127224 */ /* 0x000fe400078e0002 */
[----:B------:R-:W-:Y:S01]  /*8ba40*/  IMAD.MOV.U32 R19, RZ, RZ, R0 ;  /* 0x000000ffff137224 */ /* 0x000fe200078e0000 */
[C---:B--2---:R-:W-:Y:S11]  /*8ba50*/  HMMA.16816.F32 R52, R40.reuse, R14, R52 ;  /* 0x0000000e2834723c */ /* 0x044ff60000001834 */
[----:B------:R-:W-:Y:S11]  /*8ba60*/  @!UPT UIADD3 URZ, URZ, URZ, URZ ;  /* 0x0000003f3f3ff290 */ /* 0x000ff6000fffe03f */
[----:B------:R-:W-:Y:S01]  /*8ba70*/  @!UPT UIADD3 URZ, URZ, URZ, URZ ;  /* 0x0000003f3f3ff290 */ /* 0x000fe2000fffe03f */
[----:B------:R-:W-:Y:S01]  /*8ba80*/  STL.64 [R1+0x550], R52 ;  /* 0x0005503401007387 */ /* 0x000fe20000100a00 */
[----:B------:R0:W-:Y:S03]  /*8ba90*/  STL.64 [R1+0x558], R54 ;  /* 0x0005583601007387 */ /* 0x0001e60000100a00 */
[----:B0-----:R-:W2:Y:S01]  /*8baa0*/  LDL.LU.64 R54, [R1+0x6070] ;  /* 0x0060700001367983 */ /* 0x001ea20000300a00 */
[----:B------:R-:W2:Y:S02]  /*8bab0*/  LDL.LU.64 R52, [R1+0x6068] ;  /* 0x0060680001347983 */ /* 0x000ea40000300a00 */
[----:B------:R-:W-:Y:S02]  /*8bac0*/  IMAD.MOV.U32 R2, RZ, RZ, R14 ;  /* 0x000000ffff027224 */ /* 0x000fe400078e000e */
[----:B------:R-:W-:Y:S02]  /*8bad0*/  IMAD.MOV.U32 R0, RZ, RZ, R15 ;  /* 0x000000ffff007224 */ /* 0x000fe400078e000f */
[----:B------:R-:W2:Y:S01]  /*8bae0*/  LDL.LU.64 R14, [R1+0x6060] ;  /* 0x00606000010e7983 */ /* 0x000ea20000300a00 */
[----:B------:R-:W2:Y:S02]  /*8baf0*/  LDL.LU.64 R12, [R1+0x6058] ;  /* 0x00605800010c7983 */ /* 0x000ea40000300a00 */
[----:B------:R-:W-:Y:S02]  /*8bb00*/  STL [R1+0x5f14], R2 ;  /* 0x005f140201007387 */ /* 0x000fe40000100800 */
[----:B------:R-:W-:Y:S02]  /*8bb10*/  STL [R1+0x5f10], R0 ;  /* 0x005f100001007387 */ /* 0x000fe40000100800 */
[----:B---3--:R-:W-:Y:S01]  /*8bb20*/  IMAD.MOV.U32 R60, RZ, RZ, R59 ;  /* 0x000000ffff3c7224 */ /* 0x008fe200078e003b */
[C---:B----4-:R-:W-:Y:S08]  /*8bb30*/  HMMA.16816.F32 R8, R40.reuse, R46, R8 ;  /* 0x0000002e2808723c */ /* 0x050ff00000001808 */
[----:B------:R-:W-:Y:S01]  /*8bb40*/  HMMA.16816.F32 R16, R40, R18, R20 ;  /* 0x000000122810723c */ /* 0x000fe20000001814 */
[----:B------:R-:W-:-:S02]  /*8bb50*/  IMAD.MOV.U32 R3, RZ, RZ, R47 ;  /* 0x000000ffff037224 */ /* 0x000fc400078e002f */
[----:B------:R-:W-:-:S05]  /*8bb60*/  IMAD.MOV.U32 R61, RZ, RZ, R46 ;  /* 0x000000ffff3d7224 */ /* 0x000fca00078e002e */
[C---:B--2---:R-:W-:Y:S11]  /*8bb70*/  HMMA.16816.F32 R52, R40.reuse, R58, R52 ;  /* 0x0000003a2834723c */ /* 0x044ff60000001834 */
[----:B------:R-:W-:Y:S11]  /*8bb80*/  @!UPT UIADD3 URZ, URZ, URZ, URZ ;  /* 0x0000003f3f3ff290 */ /* 0x000ff6000fffe03f */
[----:B------:R-:W-:Y:S01]  /*8bb90*/  @!UPT UIADD3 URZ, URZ, URZ, URZ ;  /* 0x0000003f3f3ff290 */ /* 0x000fe2000fffe03f */
[----:B------:R0:W-:Y:S01]  /*8bba0*/  STL.64 [R1+0x540], R52 ;  /* 0x0005403401007387 */ /* 0x0001e20000100a00 */
[----:B------:R1:W-:Y:S03]  /*8bbb0*/  STL.64 [R1+0x548], R54 ;  /* 0x0005483601007387 */ /* 0x0003e60000100a00 */
[----:B0-----:R-:W2:Y:S01]  /*8bbc0*/  LDL.LU R52, [R1+0x4e0] ;  /* 0x0004e00001347983 */ /* 0x001ea20000300800 */
[----:B------:R-:W2:Y:S02]  /*8bbd0*/  LDL.LU R53, [R1+0x4e4] ;  /* 0x0004e40001357983 */ /* 0x000ea40000300800 */
[----:B-1----:R-:W2:Y:S02]  /*8bbe0*/  LDL.LU R54, [R1+0x4e8] ;  /* 0x0004e80001367983 */ /* 0x002ea40000300800 */
[----:B------:R-:W2:Y:S01]  /*8bbf0*/  LDL.LU R55, [R1+0x4ec] ;  /* 0x0004ec0001377983 */ /* 0x000ea20000300800 */
[----:B------:R-:W2:Y:S01]  /*8bc00*/  LDL.LU.64 R58, [R1+0x58] ;  /* 0x00005800013a7983 */ /* 0x000ea20000300a00 */
[C---:B------:R-:W-:Y:S01]  /*8bc10*/  HMMA.16816.F32 R12, R40.reuse, R26, R12 ;  /* 0x0000001a280c723c */ /* 0x040fe2000000180c */
[----:B------:R-:W-:Y:S02]  /*8bc20*/  STL [R1+0x5f18], R60 ;  /* 0x005f183c01007387 */ /* 0x000fe40000100800 */
[----:B------:R0:W-:Y:S01]  /*8bc30*/  STL.64 [R1+0x530], R8 ;  /* 0x0005300801007387 */ /* 0x0001e20000100a00 */
[----:B------:R-:W-:Y:S04]  /*8bc40*/  STL.64 [R1+0x538], R10 ;  /* 0x0005380a01007387 */ /* 0x000fe80000100a00 */
[----:B0-----:R-:W3:Y:S01]  /*8bc50*/  LDL.LU.64 R8, [R1+0x6050] ;  /* 0x0060500001087983 */ /* 0x001ee20000300a00 */
[----:B------:R-:W-:Y:S02]  /*8bc60*/  STL [R1+0x5f20], R3 ;  /* 0x005f200301007387 */ /* 0x000fe40000100800 */
[----:B------:R-:W-:Y:S02]  /*8bc70*/  STL [R1+0x5f1c], R61 ;  /* 0x005f1c3d01007387 */ /* 0x000fe40000100800 */
[----:B------:R-:W-:Y:S01]  /*8bc80*/  STL.64 [R1+0x520], R16 ;  /* 0x0005201001007387 */ /* 0x000fe20000100a00 */
[----:B------:R-:W-:Y:S09]  /*8bc90*/  STL.64 [R1+0x528], R18 ;  /* 0x0005281201007387 */ /* 0x000ff20000100a00 */
[----:B------:R-:W-:Y:S01]  /*8bca0*/  STL.64 [R1+0x510], R12 ;  /* 0x0005100c01007387 */ /* 0x000fe20000100a00 */
[----:B------:R0:W-:Y:S02]  /*8bcb0*/  STL.64 [R1+0x518], R14 ;  /* 0x0005180e01007387 */ /* 0x0001e40000100a00 */
[----:B0-----:R-:W-:Y:S01]  /*8bcc0*/  HMMA.16816.F32 R12, R40, R34, R28 ;  /* 0x00000022280c723c */ /* 0x001fe2000000181c */
[----:B------:R-:W-:-:S02]  /*8bcd0*/  IMAD.MOV.U32 R0, RZ, RZ, R27 ;  /* 0x000000ffff007224 */ /* 0x000fc400078e001b */
[----:B------:R-:W-:-:S03]  /*8bce0*/  IMAD.MOV.U32 R2, RZ, RZ, R26 ;  /* 0x000000ffff027224 */ /* 0x000fc600078e001a */
[----:B------:R-:W-:Y:S02]  /*8bcf0*/  STL [R1+0x5f28], R0 ;  /* 0x005f280001007387 */ /* 0x000fe40000100800 */
[----:B------:R-:W-:Y:S11]  /*8bd00*/  STL [R1+0x5f24], R2 ;  /* 0x005f240201007387 */ /* 0x000ff60000100800 */
[----:B------:R-:W-:Y:S04]  /*8bd10*/  @!UPT UIADD3 URZ, URZ, URZ, URZ ;  /* 0x0000003f3f3ff290 */ /* 0x000fe8000fffe03f */
[----:B------:R-:W-:Y:S01]  /*8bd20*/  STL.64 [R1+0x500], R12 ;  /* 0x0005000c01007387 */ /* 0x000fe20000100a00 */
[----:B------:R0:W-:Y:S02]  /*8bd30*/  STL.64 [R1+0x508], R14 ;  /* 0x0005080e01007387 */ /* 0x0001e40000100a00 */
[----:B0-----:R-:W-:Y:S01]  /*8bd40*/  HMMA.16816.F32 R12, R40, R50, R36 ;  /* 0x00000032280c723c */ /* 0x001fe20000001824 */
[----:B------:R-:W-:Y:S02]  /*8bd50*/  IMAD.MOV.U32 R60, RZ, RZ, R35 ;  /* 0x000000ffff3c7224 */ /* 0x000fe400078e0023 */
[----:B------:R-:W-:-:S03]  /*8bd60*/  IMAD.MOV.U32 R61, RZ, RZ, R34 ;  /* 0x000000ffff3d7224 */ /* 0x000fc600078e0022 */
[----:B------:R-:W-:Y:S02]  /*8bd70*/  STL [R1+0x5f30], R60 ;  /* 0x005f303c01007387 */ /* 0x000fe40000100800 */
[----:B------:R-:W-:Y:S11]  /*8bd80*/  STL [R1+0x5f2c], R61 ;  /* 0x005f2c3d01007387 */ /* 0x000ff60000100800 */
[----:B------:R-:W-:Y:S04]  /*8bd90*/  @!UPT UIADD3 URZ, URZ, URZ, URZ ;  /* 0x0000003f3f3ff290 */ /* 0x000fe8000fffe03f */
[----:B------:R-:W-:Y:S01]  /*8bda0*/  STL.64 [R1+0x4f0], R12 ;  /* 0x0004f00c01007387 */ /* 0x000fe20000100a00 */
[----:B------:R2:W-:Y:S02]  /*8bdb0*/  STL.64 [R1+0x4f8], R14 ;  /* 0x0004f80e01007387 */ /* 0x0005e40000100a00 */
[----:B------:R-:W4:Y:S02]  /*8bdc0*/  LDL.LU R16, [R1+0x4d0] ;  /* 0x0004d00001107983 */ /* 0x000f240000300800 */
[----:B------:R-:W4:Y:S01]  /*8bdd0*/  LDL.LU R17, [R1+0x4d4] ;  /* 0x0004d40001117983 */ /* 0x000f220000300800 */
[----:B------:R-:W4:Y:S01]  /*8bde0*/  LDL.LU R18, [R1+0x4d8] ;  /* 0x0004d80001127983 */ /* 0x000f220000300800 */
[----:B------:R-:W4:Y:S02]  /*8bdf0*/  LDL.LU R19, [R1+0x4dc] ;  /* 0x0004dc0001137983 */ /* 0x000f240000300800 */
[----:B------:R-:W4:Y:S02]  /*8be00*/  LDL.LU.64 R46, [R1+0x48] ;  /* 0x00004800012e7983 */ /* 0x000f240000300a00 */
[----:B------:R-:W-:Y:S01]  /*8be10*/  IMAD.MOV.U32 R3, RZ, RZ, R51 ;  /* 0x000000ffff037224 */ /* 0x000fe200078e0033 */
[----:B------:R-:W3:Y:S01]  /*8be20*/  LDL.LU R36, [R1+0x4c0] ;  /* 0x0004c00001247983 */ /* 0x000ee20000300800 */
[----:B------:R-:W-:-:S02]  /*8be30*/  IMAD.MOV.U32 R2, RZ, RZ, R50 ;  /* 0x000000ffff027224 */ /* 0x000fc400078e0032 */
[----:B------:R-:W3:Y:S02]  /*8be40*/  LDL.LU R37, [R1+0x4c4] ;  /* 0x0004c40001257983 */ /* 0x000ee40000300800 */
[----:B------:R-:W3:Y:S01]  /*8be50*/  LDL.LU R38, [R1+0x4c8] ;  /* 0x0004c80001267983 */ /* 0x000ee20000300800 */
[----:B------:R-:W3:Y:S01]  /*8be60*/  LDL.LU R39, [R1+0x4cc] ;  /* 0x0004cc0001277983 */ /* 0x000ee20000300800 */
[----:B------:R-:W3:Y:S02]  /*8be70*/  LDL.LU.64 R50, [R1+0x38] ;  /* 0x0000380001327983 */ /* 0x000ee40000300a00 */
[----:B------:R-:W-:Y:S02]  /*8be80*/  STL [R1+0x5f38], R3 ;  /* 0x005f380301007387 */ /* 0x000fe40000100800 */
[----:B------:R-:W-:Y:S01]  /*8be90*/  STL [R1+0x5f34], R2 ;  /* 0x005f340201007387 */ /* 0x000fe20000100800 */
[----:B--2---:R-:W-:Y:S11]  /*8bea0*/  HMMA.16816.F32 R12, R40, R58, R52 ;  /* 0x0000003a280c723c */ /* 0x004ff60000001834 */
        /* <DEDUP_REMOVED lines=16> */
[----:B------:R-:W2:Y:S01]  /*8bfb0*/  LDL.LU.64 R26, [R1+0x28] ;  /* 0x00002800011a7983 */ /* 0x000ea20000300a00 */
[----:B------:R-:W2:Y:S02]  /*8bfc0*/  LDL.LU.64 R34, [R1+0x18] ;  /* 0x0000180001227983 */ /* 0x000ea40000300a00 */
[----:B------:R-:W2:Y:S02]  /*8bfd0*/  LDL.LU R52, [R1+0x490] ;  /* 0x0004900001347983 */ /* 0x000ea40000300800 */
[----:B------:R-:W2:Y:S01]  /*8bfe0*/  LDL.LU R53, [R1+0x494] ;  /* 0x0004940001357983 */ /* 0x000ea20000300800 */
[----:B------:R-:W2:Y:S01]  /*8bff0*/  LDL.LU R54, [R1+0x498] ;  /* 0x0004980001367983 */ /* 0x000ea20000300800 */
[----:B------:R-:W-:-:S02]  /*8c000*/  IMAD.MOV.U32 R61, RZ, RZ, R58 ;  /* 0x000000ffff3d7224 */ /* 0x000fc400078e003a */
[----:B------:R-:W-:Y:S02]  /*8c010*/  IMAD.MOV.U32 R0, RZ, RZ, R59 ;  /* 0x000000ffff007224 */ /* 0x000fe400078e003b */
[----:B------:R-:W2:Y:S01]  /*8c020*/  LDL.LU R55, [R1+0x49c] ;  /* 0x00049c0001377983 */ /* 0x000ea20000300800 */
[----:B------:R-:W2:Y:S02]  /*8c030*/  LDL.LU.64 R58, [R1+0x8] ;  /* 0x00000800013a7983 */ /* 0x000ea40000300a00 */
[----:B------:R-:W-:Y:S02]  /*8c040*/  STL [R1+0x5f40], R0 ;  /* 0x005f400001007387 */ /* 0x000fe40000100800 */
[----:B------:R0:W-:Y:S01]  /*8c050*/  STL [R1+0x5f3c], R61 ;  /* 0x005f3c3d01007387 */ /* 0x0001e20000100800 */
[C---:B----4-:R-:W-:Y:S08]  /*8c060*/  HMMA.16816.F32 R16, R40.reuse, R46, R16 ;  /* 0x0000002e2810723c */ /* 0x050ff00000001810 */
[----:B---3--:R-:W-:Y:S01]  /*8c070*/  HMMA.16816.F32 R36, R40, R50, R36 ;  /* 0x000000322824723c */ /* 0x008fe20000001824 */
[----:B------:R-:W-:-:S02]  /*8c080*/  IMAD.MOV.U32 R60, RZ, RZ, R47 ;  /* 0x000000ffff3c7224 */ /* 0x000fc400078e002f */
[----:B------:R-:W-:Y:S02]  /*8c090*/  IMAD.MOV.U32 R2, RZ, RZ, R46 ;  /* 0x000000ffff027224 */ /* 0x000fe400078e002e */
[----:B0-----:R-:W-:Y:S02]  /*8c0a0*/  IMAD.MOV.U32 R61, RZ, RZ, R50 ;  /* 0x000000ffff3d7224 */ /* 0x001fe400078e0032 */
[----:B------:R-:W-:-:S08]  /*8c0b0*/  IMAD.MOV.U32 R3, RZ, RZ, R51 ;  /* 0x000000ffff037224 */ /* 0x000fd000078e0033 */
[----:B------:R-:W-:Y:S01]  /*8c0c0*/  STL.64 [R1+0x4d0], R16 ;  /* 0x0004d01001007387 */ /* 0x000fe20000100a00 */
[----:B------:R0:W-:Y:S03]  /*8c0d0*/  STL.64 [R1+0x4d8], R18 ;  /* 0x0004d81201007387 */ /* 0x0001e60000100a00 */
[----:B0-----:R-:W3:Y:S01]  /*8c0e0*/  LDL.LU.64 R18, [R1+0x6048] ;  /* 0x0060480001127983 */ /* 0x001ee20000300a00 */
[----:B------:R-:W4:Y:S02]  /*8c0f0*/  LDL.LU.64 R16, [R1+0x6040] ;  /* 0x0060400001107983 */ /* 0x000f240000300a00 */
[----:B------:R-:W-:Y:S02]  /*8c100*/  STL [R1+0x5f48], R60 ;  /* 0x005f483c01007387 */ /* 0x000fe40000100800 */
[----:B------:R-:W-:Y:S01]  /*8c110*/  STL [R1+0x5f44], R2 ;  /* 0x005f440201007387 */ /* 0x000fe20000100800 */
[----:B------:R0:W-:Y:S01]  /*8c120*/  STL.64 [R1+0x4c0], R36 ;  /* 0x0004c02401007387 */ /* 0x0001e20000100a00 */
[----:B------:R1:W-:Y:S02]  /*8c130*/  STL.64 [R1+0x4c8], R38 ;  /* 0x0004c82601007387 */ /* 0x0003e40000100a00 */
        /* <DEDUP_REMOVED lines=8> */
[----:B0-----:R-:W3:Y:S01]  /*8c1c0*/  LDL.LU R36, [R1+0x460] ;  /* 0x0004600001247983 */ /* 0x001ee20000300800 */
[----:B------:R-:W3:Y:S02]  /*8c1d0*/  LDL.LU R37, [R1+0x464] ;  /* 0x0004640001257983 */ /* 0x000ee40000300800 */
[----:B-1----:R-:W3:Y:S02]  /*8c1e0*/  LDL.LU R38, [R1+0x468] ;  /* 0x0004680001267983 */ /* 0x002ee40000300800 */
[----:B------:R-:W3:Y:S01]  /*8c1f0*/  LDL.LU R39, [R1+0x46c] ;  /* 0x00046c0001277983 */ /* 0x000ee20000300800 */
[----:B------:R-:W-:Y:S01]  /*8c200*/  STL [R1+0x5f50], R3 ;  /* 0x005f500301007387 */ /* 0x000fe20000100800 */
[----:B------:R0:W-:Y:S01]  /*8c210*/  STL [R1+0x5f4c], R61 ;  /* 0x005f4c3d01007387 */ /* 0x0001e20000100800 */
[C---:B--2---:R-:W-:Y:S08]  /*8c220*/  HMMA.16816.F32 R20, R40.reuse, R26, R20 ;  /* 0x0000001a2814723c */ /* 0x044ff00000001814 */
[C---:B------:R-:W-:Y:S08]  /*8c230*/  HMMA.16816.F32 R28, R40.reuse, R34, R28 ;  /* 0x00000022281c723c */ /* 0x040ff0000000181c */
[----:B------:R-:W-:Y:S01]  /*8c240*/  HMMA.16816.F32 R52, R40, R58, R52 ;  /* 0x0000003a2834723c */ /* 0x000fe20000001834 */
[----:B------:R-:W-:-:S02]  /*8c250*/  IMAD.MOV.U32 R2, RZ, RZ, R26 ;  /* 0x000000ffff027224 */ /* 0x000fc400078e001a */
[----:B------:R-:W-:Y:S02]  /*8c260*/  IMAD.MOV.U32 R0, RZ, RZ, R27 ;  /* 0x000000ffff007224 */ /* 0x000fe400078e001b */
[----:B0-----:R-:W-:Y:S02]  /*8c270*/  IMAD.MOV.U32 R61, RZ, RZ, R34 ;  /* 0x000000ffff3d7224 */ /* 0x001fe400078e0022 */
[----:B------:R-:W-:Y:S01]  /*8c280*/  IMAD.MOV.U32 R60, RZ, RZ, R35 ;  /* 0x000000ffff3c7224 */ /* 0x000fe200078e0023 */
[----:B------:R-:W-:Y:S01]  /*8c290*/  STL.64 [R1+0x4b0], R20 ;  /* 0x0004b01401007387 */ /* 0x000fe20000100a00 */
[----:B------:R0:W-:Y:S03]  /*8c2a0*/  STL.64 [R1+0x4b8], R22 ;  /* 0x0004b81601007387 */ /* 0x0001e60000100a00 */
[----:B0-----:R-:W2:Y:S01]  /*8c2b0*/  LDL.LU.64 R22, [R1+0x6038] ;  /* 0x0060380001167983 */ /* 0x001ea20000300a00 */
[----:B------:R-:W2:Y:S02]  /*8c2c0*/  LDL.LU.64 R20, [R1+0x6030] ;  /* 0x0060300001147983 */ /* 0x000ea40000300a00 */
[----:B------:R-:W2:Y:S02]  /*8c2d0*/  LDL.LU.64 R26, [R1+0x6028] ;  /* 0x00602800011a7983 */ /* 0x000ea40000300a00 */
[----:B------:R-:W2:Y:S01]  /*8c2e0*/  LDL.LU.64 R24, [R1+0x6020] ;  /* 0x0060200001187983 */ /* 0x000ea20000300a00 */
[----:B------:R-:W-:Y:S01]  /*8c2f0*/  STL [R1+0x5f54], R2 ;  /* 0x005f540201007387 */ /* 0x000fe20000100800 */
[----:B------:R-:W-:Y:S02]  /*8c300*/  STL.64 [R1+0x4a0], R28 ;  /* 0x0004a01c01007387 */ /* 0x000fe40000100a00 */
[----:B------:R0:W-:Y:S02]  /*8c310*/  STL.64 [R1+0x4a8], R30 ;  /* 0x0004a81e01007387 */ /* 0x0001e40000100a00 */
[----:B------:R-:W-:Y:S01]  /*8c320*/  IMAD.MOV.U32 R3, RZ, RZ, R59 ;  /* 0x000000ffff037224 */ /* 0x000fe200078e003b */
[----:B0-----:R-:W2:Y:S01]  /*8c330*/  LDL.LU.64 R30, [R1+0x6018] ;  /* 0x00601800011e7983 */ /* 0x001ea20000300a00 */
[----:B------:R-:W2:Y:S02]  /*8c340*/  LDL.LU.64 R28, [R1+0x6010] ;  /* 0x00601000011c7983 */ /* 0x000ea40000300a00 */
[----:B------:R-:W2:Y:S02]  /*8c350*/  LDL.LU.64 R34, [R1+0x6008] ;  /* 0x0060080001227983 */ /* 0x000ea40000300a00 */
[----:B------:R-:W2:Y:S01]  /*8c360*/  LDL.LU.64 R32, [R1+0x6000] ;  /* 0x0060000001207983 */ /* 0x000ea20000300a00 */
[----:B------:R-:W-:Y:S01]  /*8c370*/  STL.64 [R1+0x490], R52 ;  /* 0x0004903401007387 */ /* 0x000fe20000100a00 */
[----:B------:R0:W-:Y:S02]  /*8c380*/  STL.64 [R1+0x498], R54 ;  /* 0x0004983601007387 */ /* 0x0001e40000100a00 */
[----:B------:R-:W-:Y:S01]  /*8c390*/  IMAD.MOV.U32 R2, RZ, RZ, R58 ;  /* 0x000000ffff027224 */ /* 0x000fe200078e003a */
[----:B0-----:R-:W3:Y:S01]  /*8c3a0*/  LDL.LU.64 R54, [R1+0x5ff8] ;  /* 0x005ff80001367983 */ /* 0x001ee20000300a00 */
[----:B------:R-:W2:Y:S02]  /*8c3b0*/  LDL.LU.64 R52, [R1+0x5ff0] ;  /* 0x005ff00001347983 */ /* 0x000ea40000300a00 */
[----:B------:R-:W2:Y:S02]  /*8c3c0*/  LDL.LU.64 R58, [R1+0x5fe8] ;  /* 0x005fe800013a7983 */ /* 0x000ea40000300a00 */
[----:B------:R-:W3:Y:S01]  /*8c3d0*/  LDL.LU.64 R56, [R1+0x5fe0] ;  /* 0x005fe00001387983 */ /* 0x000ee20000300a00 */
[C---:B--2---:R-:W-:Y:S08]  /*8c3e0*/  HMMA.16816.F32 R12, R40.reuse, R58, R12 ;  /* 0x0000003a280c723c */ /* 0x044ff0000000180c */
[C---:B---3--:R-:W-:Y:S11]  /*8c3f0*/  HMMA.16816.F32 R48, R40.reuse, R54, R48 ;  /* 0x000000362830723c */ /* 0x048ff60000001830 */
[----:B------:R-:W-:Y:S04]  /*8c400*/  @!UPT UIADD3 URZ, URZ, URZ, URZ ;  /* 0x0000003f3f3ff290 */ /* 0x000fe8000fffe03f */
[----:B------:R0:W-:Y:S01]  /*8c410*/  STL.64 [R1+0x480], R12 ;  /* 0x0004800c01007387 */ /* 0x0001e20000100a00 */
[----:B------:R1:W-:Y:S03]  /*8c420*/  STL.64 [R1+0x488], R14 ;  /* 0x0004880e01007387 */ /* 0x0003e60000100a00 */
[----:B0-----:R-:W2:Y:S01]  /*8c430*/  LDL.LU R12, [R1+0x420] ;  /* 0x00042000010c7983 */ /* 0x001ea20000300800 */
[----:B------:R-:W2:Y:S02]  /*8c440*/  LDL.LU R13, [R1+0x424] ;  /* 0x00042400010d7983 */ /* 0x000ea40000300800 */
[----:B-1----:R-:W2:Y:S02]  /*8c450*/  LDL.LU R14, [R1+0x428] ;  /* 0x00042800010e7983 */ /* 0x002ea40000300800 */
[----:B------:R-:W2:Y:S01]  /*8c460*/  LDL.LU R15, [R1+0x42c] ;  /* 0x00042c00010f7983 */ /* 0x000ea20000300800 */
[----:B------:R-:W-:Y:S01]  /*8c470*/  STL.64 [R1+0x5f60], R58 ;  /* 0x005f603a01007387 */ /* 0x000fe20000100a00 */
[----:B------:R0:W-:Y:S03]  /*8c480*/  STL.64 [R1+0x5f58], R56 ;  /* 0x005f583801007387 */ /* 0x0001e60000100a00 */
[----:B0-----:R-:W3:Y:S01]  /*8c490*/  LDL.LU R56, [R1+0x440] ;  /* 0x0004400001387983 */ /* 0x001ee20000300800 */
[----:B------:R-:W3:Y:S02]  /*8c4a0*/  LDL.LU R57, [R1+0x444] ;  /* 0x0004440001397983 */ /* 0x000ee40000300800 */
[----:B------:R-:W3:Y:S02]  /*8c4b0*/  LDL.LU R58, [R1+0x448] ;  /* 0x00044800013a7983 */ /* 0x000ee40000300800 */
[----:B------:R-:W3:Y:S01]  /*8c4c0*/  LDL.LU R59, [R1+0x44c] ;  /* 0x00044c00013b7983 */ /* 0x000ee20000300800 */
[----:B------:R-:W-:Y:S01]  /*8c4d0*/  STL.64 [R1+0x470], R48 ;  /* 0x0004703001007387 */ /* 0x000fe20000100a00 */
[----:B------:R0:W-:Y:S03]  /*8c4e0*/  STL.64 [R1+0x478], R50 ;  /* 0x0004783201007387 */ /* 0x0001e60000100a00 */
[----:B0-----:R-:W2:Y:S01]  /*8c4f0*/  LDL.LU.64 R50, [R1+0x5fd8] ;  /* 0x005fd80001327983 */ /* 0x001ea20000300a00 */
[----:B------:R-:W3:Y:S02]  /*8c500*/  LDL.LU.64 R48, [R1+0x5fd0] ;  /* 0x005fd00001307983 */ /* 0x000ee40000300a00 */
[----:B------:R-:W-:Y:S02]  /*8c510*/  STL.64 [R1+0x5dd8], R54 ;  /* 0x005dd83601007387 */ /* 0x000fe40000100a00 */
[----:B------:R0:W-:Y:S02]  /*8c520*/  STL.64 [R1+0x5dd0], R52 ;  /* 0x005dd03401007387 */ /* 0x0001e40000100a00 */
[----:B0-----:R-:W3:Y:S01]  /*8c530*/  LDL.LU R52, [R1+0x450] ;  /* 0x0004500001347983 */ /* 0x001ee20000300800 */
[----:B------:R-:W3:Y:S02]  /*8c540*/  LDL.LU R53, [R1+0x454] ;  /* 0x0004540001357983 */ /* 0x000ee40000300800 */
[----:B------:R-:W3:Y:S02]  /*8c550*/  LDL.LU R54, [R1+0x458] ;  /* 0x0004580001367983 */ /* 0x000ee40000300800 */
[----:B------:R-:W3:Y:S01]  /*8c560*/  LDL.LU R55, [R1+0x45c] ;  /* 0x00045c0001377983 */ /* 0x000ee20000300800 */
[C---:B--2---:R-:W-:Y:S11]  /*8c570*/  HMMA.16816.F32 R36, R40.reuse, R50, R36 ;  /* 0x000000322824723c */ /* 0x044ff60000001824 */
[----:B------:R-:W-:Y:S11]  /*8c580*/  @!UPT UIADD3 URZ, URZ, URZ, URZ ;  /* 0x0000003f3f3ff290 */ /* 0x000ff6000fffe03f */
[----:B------:R-:W-:Y:S01]  /*8c590*/  @!UPT UIADD3 URZ, URZ, URZ, URZ ;  /* 0x0000003f3f3ff290 */ /* 0x000fe2000fffe03f */
[----:B------:R-:W-:Y:S01]  /*8c5a0*/  STL.64 [R1+0x460], R36 ;  /* 0x0004602401007387 */ /* 0x000fe20000100a00 */
[----:B------:R0:W-:Y:S03]  /*8c5b0*/  STL.64 [R1+0x468], R38 ;  /* 0x0004682601007387 */ /* 0x0001e60000100a00 */
[----:B0-----:R-:W2:Y:S01]  /*8c5c0*/  LDL.LU.64 R38, [R1+0x5fc8] ;  /* 0x005fc80001267983 */ /* 0x001ea20000300a00 */
[----:B------:R-:W4:Y:S02]  /*8c5d0*/  LDL.LU.64 R36, [R1+0x5fc0] ;  /* 0x005fc00001247983 */ /* 0x000f240000300a00 */
[----:B------:R-:W-:Y:S02]  /*8c5e0*/  STL.64 [R1+0x5dc8], R50 ;  /* 0x005dc83201007387 */ /* 0x000fe40000100a00 */
[----:B---3--:R2:W-:Y:S02]  /*8c5f0*/  STL.64 [R1+0x5dc0], R48 ;  /* 0x005dc03001007387 */ /* 0x0085e40000100a00 */
[C---:B--2---:R-:W-:Y:S01]  /*8c600*/  HMMA.16816.F32 R48, R40.reuse, R38, R52 ;  /* 0x000000262830723c */ /* 0x044fe20000001834 */
[----:B------:R-:W-:Y:S01]  /*8c610*/  STL.64 [R1+0x5db0], R38 ;  /* 0x005db02601007387 */ /* 0x000fe20000100a00 */
[----:B----4-:R0:W-:Y:S06]  /*8c620*/  STL.64 [R1+0x5da8], R36 ;  /* 0x005da82401007387 */ /* 0x0101ec0000100a00 */
[C---:B0-----:R-:W-:Y:S11]  /*8c630*/  HMMA.16816.F32 R36, R40.reuse, R34, R56 ;  /* 0x000000222824723c */ /* 0x041ff60000001838 */
[----:B------:R-:W-:Y:S04]  /*8c640*/  @!UPT UIADD3 URZ, URZ, URZ, URZ ;  /* 0x0000003f3f3ff290 */ /* 0x000fe8000fffe03f */
[----:B------:R-:W-:Y:S01]  /*8c650*/  STL.64 [R1+0x450], R48 ;  /* 0x0004503001007387 */ /* 0x000fe20000100a00 */
[----:B------:R-:W-:Y:S02]  /*8c660*/  STL.64 [R1+0x458], R50 ;  /* 0x0004583201007387 */ /* 0x000fe40000100a00 */
[----:B------:R-:W-:Y:S02]  /*8c670*/  STL.64 [R1+0x5d98], R34 ;  /* 0x005d982201007387 */ /* 0x000fe40000100a00 */
[----:B------:R0:W-:Y:S02]  /*8c680*/  STL.64 [R1+0x5d90], R32 ;  /* 0x005d902001007387 */ /* 0x0001e40000100a00 */
[----:B0-----:R-:W-:Y:S01]  /*8c690*/  HMMA.16816.F32 R32, R40, R30, R44 ;  /* 0x0000001e2820723c */ /* 0x001fe2000000182c */
[----:B------:R-:W-:Y:S01]  /*8c6a0*/  STL.64 [R1+0x440], R36 ;  /* 0x0004402401007387 */ /* 0x000fe20000100a00 */
[----:B------:R0:W-:Y:S02]  /*8c6b0*/  STL.64 [R1+0x448], R38 ;  /* 0x0004482601007387 */ /* 0x0001e40000100a00 */
[----:B0-----:R-:W-:-:S02]  /*8c6c0*/  IMAD.MOV.U32 R38, RZ, RZ, R9 ;  /* 0x000000ffff267224 */ /* 0x001fc400078e0009 */
[----:B------:R-:W-:Y:S11]  /*8c6d0*/  IMAD.MOV.U32 R39, RZ, RZ, R8 ;  /* 0x000000ffff277224 */ /* 0x000ff600078e0008 */
[----:B------:R-:W-:Y:S06]  /*8c6e0*/  @!UPT UIADD3 URZ, URZ, URZ, URZ ;  /* 0x0000003f3f3ff290 */ /* 0x000fec000fffe03f */
[----:B------:R0:W-:Y:S01]  /*8c6f0*/  STL.64 [R1+0x430], R32 ;  /* 0x0004302001007387 */ /* 0x0001e20000100a00 */
[----:B------:R1:W-:Y:S02]  /*8c700*/  STL.64 [R1+0x438], R34 ;  /* 0x0004382201007387 */ /* 0x0003e40000100a00 */
[----:B------:R-:W-:Y:S01]  /*8c710*/  STL.64 [R1+0x5f68], R38 ;  /* 0x005f682601007387 */ /* 0x000fe20000100a00 */
[----:B0-----:R-:W2:Y:S01]  /*8c720*/  LDL.LU R32, [R1+0x2e0] ;  /* 0x0002e00001207983 */ /* 0x001ea20000300800 */
[----:B------:R-:W2:Y:S02]  /*8c730*/  LDL.LU R33, [R1+0x2e4] ;  /* 0x0002e40001217983 */ /* 0x000ea40000300800 */
[----:B-1----:R-:W2:Y:S02]  /*8c740*/  LDL.LU R34, [R1+0x2e8] ;  /* 0x0002e80001227983 */ /* 0x002ea40000300800 */
[----:B------:R-:W2:Y:S01]  /*8c750*/  LDL.LU R35, [R1+0x2ec] ;  /* 0x0002ec0001237983 */ /* 0x000ea20000300800 */
[----:B------:R-:W3:Y:S01]  /*8c760*/  LDL.LU R56, [R1+0x410] ;  /* 0x0004100001387983 */ /* 0x000ee20000300800 */
[----:B------:R-:W3:Y:S02]  /*8c770*/  LDL.LU R57, [R1+0x414] ;  /* 0x0004140001397983 */ /* 0x000ee40000300800 */
[----:B------:R-:W3:Y:S02]  /*8c780*/  LDL.LU R58, [R1+0x418] ;  /* 0x00041800013a7983 */ /* 0x000ee40000300800 */
[----:B------:R-:W3:Y:S01]  /*8c790*/  LDL.LU R59, [R1+0x41c] ;  /* 0x00041c00013b7983 */ /* 0x000ee20000300800 */
[----:B------:R-:W-:Y:S01]  /*8c7a0*/  HMMA.16816.F32 R8, R40, R26, R12 ;  /* 0x0000001a2808723c */ /* 0x000fe2000000180c */
[----:B------:R-:W-:Y:S01]  /*8c7b0*/  STL.64 [R1+0x5d88], R30 ;  /* 0x005d881e01007387 */ /* 0x000fe20000100a00 */
[----:B------:R-:W-:Y:S02]  /*8c7c0*/  STL.64 [R1+0x5d80], R28 ;  /* 0x005d801c01007387 */ /* 0x000fe40000100a00 */
[----:B------:R-:W-:-:S02]  /*8c7d0*/  IMAD.MOV.U32 R55, RZ, RZ, R4 ;  /* 0x000000ffff377224 */ /* 0x000fc400078e0004 */
[----:B------:R-:W-:Y:S11]  /*8c7e0*/  IMAD.MOV.U32 R54, RZ, RZ, R5 ;  /* 0x000000ffff367224 */ /* 0x000ff600078e0005 */
[----:B------:R-:W-:Y:S06]  /*8c7f0*/  @!UPT UIADD3 URZ, URZ, URZ, URZ ;  /* 0x0000003f3f3ff290 */ /* 0x000fec000fffe03f */
[----:B------:R0:W-:Y:S01]  /*8c800*/  STL.64 [R1+0x420], R8 ;  /* 0x0004200801007387 */ /* 0x0001e20000100a00 */
[----:B------:R1:W-:Y:S02]  /*8c810*/  STL.64 [R1+0x428], R10 ;  /* 0x0004280a01007387 */ /* 0x0003e40000100a00 */
[----:B------:R-:W4:Y:S02]  /*8c820*/  LDL.LU R12, [R1+0x400] ;  /* 0x00040000010c7983 */ /* 0x000f240000300800 */
[----:B------:R-:W4:Y:S01]  /*8c830*/  LDL.LU R13, [R1+0x404] ;  /* 0x00040400010d7983 */ /* 0x000f220000300800 */
[----:B------:R-:W4:Y:S01]  /*8c840*/  LDL.LU R14, [R1+0x408] ;  /* 0x00040800010e7983 */ /* 0x000f220000300800 */
[----:B------:R-:W4:Y:S02]  /*8c850*/  LDL.LU R15, [R1+0x40c] ;  /* 0x00040c00010f7983 */ /* 0x000f240000300800 */
[----:B------:R-:W2:Y:S02]  /*8c860*/  LDL.LU R48, [R1+0x2d0] ;  /* 0x0002d00001307983 */ /* 0x000ea40000300800 */
[----:B------:R-:W2:Y:S01]  /*8c870*/  LDL.LU R49, [R1+0x2d4] ;  /* 0x0002d40001317983 */ /* 0x000ea20000300800 */
[----:B------:R-:W2:Y:S01]  /*8c880*/  LDL.LU R50, [R1+0x2d8] ;  /* 0x0002d80001327983 */ /* 0x000ea20000300800 */
[----:B------:R-:W2:Y:S03]  /*8c890*/  LDL.LU R51, [R1+0x2dc] ;  /* 0x0002dc0001337983 */ /* 0x000ea60000300800 */
[----:B0-----:R-:W2:Y:S01]  /*8c8a0*/  LDL.LU R8, [R1+0x3f0] ;  /* 0x0003f00001087983 */ /* 0x001ea20000300800 */
[----:B------:R-:W2:Y:S02]  /*8c8b0*/  LDL.LU R9, [R1+0x3f4] ;  /* 0x0003f40001097983 */ /* 0x000ea40000300800 */
[----:B-1----:R-:W2:Y:S02]  /*8c8c0*/  LDL.LU R10, [R1+0x3f8] ;  /* 0x0003f800010a7983 */ /* 0x002ea40000300800 */
[----:B------:R-:W2:Y:S01]  /*8c8d0*/  LDL.LU R11, [R1+0x3fc] ;  /* 0x0003fc00010b7983 */ /* 0x000ea20000300800 */
[----:B------:R-:W2:Y:S01]  /*8c8e0*/  LDL.LU R4, [R1+0x3e0] ;  /* 0x0003e00001047983 */ /* 0x000ea20000300800 */
[----:B------:R-:W-:-:S02]  /*8c8f0*/  IMAD.MOV.U32 R31, RZ, RZ, R6 ;  /* 0x000000ffff1f7224 */ /* 0x000fc400078e0006 */
[----:B------:R-:W2:Y:S02]  /*8c900*/  LDL.LU R5, [R1+0x3e4] ;  /* 0x0003e40001057983 */ /* 0x000ea40000300800 */
[----:B------:R-:W-:Y:S01]  /*8c910*/  IMAD.MOV.U32 R30, RZ, RZ, R7 ;  /* 0x000000ffff1e7224 */ /* 0x000fe200078e0007 */
[----:B------:R-:W2:Y:S01]  /*8c920*/  LDL.LU R6, [R1+0x3e8] ;  /* 0x0003e80001067983 */ /* 0x000ea20000300800 */
[----:B------:R-:W2:Y:S02]  /*8c930*/  LDL.LU R7, [R1+0x3ec] ;  /* 0x0003ec0001077983 */ /* 0x000ea40000300800 */
[----:B------:R-:W-:Y:S02]  /*8c940*/  STL.64 [R1+0x5d78], R26 ;  /* 0x005d781a01007387 */ /* 0x000fe40000100a00 */
[----:B------:R0:W-:Y:S02]  /*8c950*/  STL.64 [R1+0x5d70], R24 ;  /* 0x005d701801007387 */ /* 0x0001e40000100a00 */
        /* <DEDUP_REMOVED lines=8> */
[----:B---3--:R-:W-:Y:S07]  /*8c9e0*/  HMMA.16816.F32 R36, R40, R22, R56 ;  /* 0x000000162824723c */ /* 0x008fee0000001838 */
[----:B------:R-:W-:-:S02]  /*8c9f0*/  IMAD.MOV.U32 R58, RZ, RZ, R21 ;  /* 0x000000ffff3a7224 */ /* 0x000fc400078e0015 */
[----:B------:R-:W3:Y:S01]  /*8ca00*/  LDL.LU R21, [R1+0x5fbc] ;  /* 0x005fbc0001157983 */ /* 0x000ee20000300800 */
[----:B------:R-:W-:Y:S01]  /*8ca10*/  IMAD.MOV.U32 R59, RZ, RZ, R17 ;  /* 0x000000ffff3b7224 */ /* 0x000fe200078e0011 */
[C---:B----4-:R-:W-:Y:S11]  /*8ca20*/  HMMA.16816.F32 R12, R40.reuse, R18, R12 ;  /* 0x00000012280c723c */ /* 0x050ff6000000180c */
[----:B------:R-:W-:Y:S01]  /*8ca30*/  @!UPT UIADD3 URZ, URZ, URZ, URZ ;  /* 0x0000003f3f3ff290 */ /* 0x000fe2000fffe03f */
[----:B------:R0:W-:Y:S01]  /*8ca40*/  STL.64 [R1+0x410], R36 ;  /* 0x0004102401007387 */ /* 0x0001e20000100a00 */
[----:B------:R1:W-:Y:S02]  /*8ca50*/  STL.64 [R1+0x418], R38 ;  /* 0x0004182601007387 */ /* 0x0003e40000100a00 */
[----:B------:R-:W4:Y:S01]  /*8ca60*/  LDL.LU R17, [R1+0x5fb8] ;  /* 0x005fb80001117983 */ /* 0x000f220000300800 */
[----:B0-----:R-:W2:Y:S01]  /*8ca70*/  LDL.LU R36, [R1+0x330] ;  /* 0x0003300001247983 */ /* 0x001ea20000300800 */
[----:B------:R-:W2:Y:S02]  /*8ca80*/  LDL.LU R37, [R1+0x334] ;  /* 0x0003340001257983 */ /* 0x000ea40000300800 */
[----:B-1----:R-:W2:Y:S02]  /*8ca90*/  LDL.LU R38, [R1+0x338] ;  /* 0x0003380001267983 */ /* 0x002ea40000300800 */
[----:B------:R-:W2:Y:S01]  /*8caa0*/  LDL.LU R39, [R1+0x33c] ;  /* 0x00033c0001277983 */ /* 0x000ea20000300800 */
[----:B------:R0:W-:Y:S04]  /*8cab0*/  STL.64 [R1+0x5de8], R22 ;  /* 0x005de81601007387 */ /* 0x0001e80000100a00 */
[----:B---3--:R-:W-:Y:S01]  /*8cac0*/  STL.64 [R1+0x5de0], R20 ;  /* 0x005de01401007387 */ /* 0x008fe20000100a00 */
[----:B0-----:R-:W3:Y:S02]  /*8cad0*/  LDL.LU R22, [R1+0x108] ;  /* 0x0001080001167983 */ /* 0x001ee40000300800 */
[----:B------:R-:W3:Y:S02]  /*8cae0*/  LDL.LU R23, [R1+0x10c] ;  /* 0x00010c0001177983 */ /* 0x000ee40000300800 */
[----:B------:R-:W-:Y:S01]  /*8caf0*/  STL.64 [R1+0x400], R12 ;  /* 0x0004000c01007387 */ /* 0x000fe20000100a00 */
[----:B------:R0:W-:Y:S04]  /*8cb00*/  STL.64 [R1+0x408], R14 ;  /* 0x0004080e01007387 */ /* 0x0001e80000100a00 */
[----:B0-----:R-:W2:Y:S01]  /*8cb10*/  LDL.LU.64 R14, [R1+0x5fb0] ;  /* 0x005fb000010e7983 */ /* 0x001ea20000300a00 */
[----:B------:R-:W3:Y:S02]  /*8cb20*/  LDL.LU.64 R12, [R1+0x5fa8] ;  /* 0x005fa800010c7983 */ /* 0x000ee40000300a00 */
[----:B------:R-:W-:Y:S01]  /*8cb30*/  STL.64 [R1+0x5df8], R18 ;  /* 0x005df81201007387 */ /* 0x000fe20000100a00 */
[----:B----4-:R0:W-:Y:S04]  /*8cb40*/  STL.64 [R1+0x5df0], R16 ;  /* 0x005df01001007387 */ /* 0x0101e80000100a00 */
[----:B0-----:R-:W4:Y:S01]  /*8cb50*/  LDL.LU R16, [R1+0x300] ;  /* 0x0003000001107983 */ /* 0x001f220000300800 */
[----:B------:R-:W4:Y:S02]  /*8cb60*/  LDL.LU R17, [R1+0x304] ;  /* 0x0003040001117983 */ /* 0x000f240000300800 */
[----:B------:R-:W4:Y:S02]  /*8cb70*/  LDL.LU R18, [R1+0x308] ;  /* 0x0003080001127983 */ /* 0x000f240000300800 */
[----:B------:R-:W4:Y:S01]  /*8cb80*/  LDL.LU R19, [R1+0x30c] ;  /* 0x00030c0001137983 */ /* 0x000f220000300800 */
[C---:B--2---:R-:W-:Y:S11]  /*8cb90*/  HMMA.16816.F32 R8, R40.reuse, R14, R8 ;  /* 0x0000000e2808723c */ /* 0x044ff60000001808 */
[----:B------:R-:W-:Y:S11]  /*8cba0*/  @!UPT UIADD3 URZ, URZ, URZ, URZ ;  /* 0x0000003f3f3ff290 */ /* 0x000ff6000fffe03f */
[----:B------:R-:W-:Y:S01]  /*8cbb0*/  @!UPT UIADD3 URZ, URZ, URZ, URZ ;  /* 0x0000003f3f3ff290 */ /* 0x000fe2000fffe03f */
[----:B------:R-:W-:Y:S01]  /*8cbc0*/  STL.64 [R1+0x3f0], R8 ;  /* 0x0003f00801007387 */ /* 0x000fe20000100a00 */
[----:B------:R0:W-:Y:S03]  /*8cbd0*/  STL.64 [R1+0x3f8], R10 ;  /* 0x0003f80a01007387 */ /* 0x0001e60000100a00 */
[----:B0-----:R-:W2:Y:S01]  /*8cbe0*/  LDL.LU.64 R10, [R1+0x5fa0] ;  /* 0x005fa000010a7983 */ /* 0x001ea20000300a00 */
[----:B------:R-:W4:Y:S02]  /*8cbf0*/  LDL.LU.64 R8, [R1+0x5f98] ;  /* 0x005f980001087983 */ /* 0x000f240000300a00 */
[----:B------:R0:W-:Y:S02]  /*8cc00*/  STL.64 [R1+0x5e08], R14 ;  /* 0x005e080e01007387 */ /* 0x0001e40000100a00 */
[----:B---3--:R-:W-:Y:S01]  /*8cc10*/  STL.64 [R1+0x5e00], R12 ;  /* 0x005e000c01007387 */ /* 0x008fe20000100a00 */
[----:B0-----:R-:W3:Y:S01]  /*8cc20*/  LDL.LU R14, [R1+0x118] ;  /* 0x00011800010e7983 */ /* 0x001ee20000300800 */
[----:B------:R-:W3:Y:S01]  /*8cc30*/  LDL.LU R15, [R1+0x11c] ;  /* 0x00011c00010f7983 */ /* 0x000ee20000300800 */
[C---:B--2---:R-:W-:Y:S11]  /*8cc40*/  HMMA.16816.F32 R4, R40.reuse, R10, R4 ;  /* 0x0000000a2804723c */ /* 0x044ff60000001804 */
[----:B------:R-:W-:Y:S11]  /*8cc50*/  @!UPT UIADD3 URZ, URZ, URZ, URZ ;  /* 0x0000003f3f3ff290 */ /* 0x000ff6000fffe03f */
[----:B------:R-:W-:Y:S01]  /*8cc60*/  @!UPT UIADD3 URZ, URZ, URZ, URZ ;  /* 0x0000003f3f3ff290 */ /* 0x000fe2000fffe03f */
[----:B------:R-:W-:Y:S01]  /*8cc70*/  STL.64 [R1+0x3e0], R4 ;  /* 0x0003e00401007387 */ /* 0x000fe20000100a00 */
[----:B------:R0:W-:Y:S03]  /*8cc80*/  STL.64 [R1+0x3e8], R6 ;  /* 0x0003e80601007387 */ /* 0x0001e60000100a00 */
[----:B0-----:R-:W2:Y:S01]  /*8cc90*/  LDL.LU.64 R6, [R1+0x5f90] ;  /* 0x005f900001067983 */ /* 0x001ea20000300a00 */
[----:B------:R-:W3:Y:S02]  /*8cca0*/  LDL.LU.64 R4, [R1+0x5f88] ;  /* 0x005f880001047983 */ /* 0x000ee40000300a00 */
[----:B------:R-:W-:Y:S02]  /*8ccb0*/  STL.64 [R1+0x5e18], R10 ;  /* 0x005e180a01007387 */ /* 0x000fe40000100a00 */
[----:B----4-:R0:W-:Y:S02]  /*8ccc0*/  STL.64 [R1+0x5e10], R8 ;  /* 0x005e100801007387 */ /* 0x0101e40000100a00 */
[----:B0-----:R-:W4:Y:S01]  /*8ccd0*/  LDL.LU R8, [R1+0x310] ;  /* 0x0003100001087983 */ /* 0x001f220000300800 */
[----:B------:R-:W4:Y:S02]  /*8cce0*/  LDL.LU R9, [R1+0x314] ;  /* 0x0003140001097983 */ /* 0x000f240000300800 */
[----:B------:R-:W4:Y:S02]  /*8ccf0*/  LDL.LU R10, [R1+0x318] ;  /* 0x00031800010a7983 */ /* 0x000f240000300800 */
[----:B------:R-:W4:Y:S01]  /*8cd00*/  LDL.LU R11, [R1+0x31c] ;  /* 0x00031c00010b7983 */ /* 0x000f220000300800 */
[----:B--2---:R-:W-:Y:S01]  /*8cd10*/  HMMA.16816.F32 R40, R40, R6, R44 ;  /* 0x000000062828723c */ /* 0x004fe2000000182c */
[----:B------:R-:W2:Y:S01]  /*8cd20*/  LDL.LU.64 R46, [R1+0x5f80] ;  /* 0x005f8000012e7983 */ /* 0x000ea20000300a00 */
[----:B------:R-:W3:Y:S11]  /*8cd30*/  LDL.LU.64 R44, [R1+0x5f78] ;  /* 0x005f7800012c7983 */ /* 0x000ef60000300a00 */
[----:B------:R-:W-:Y:S10]  /*8cd40*/  @!UPT UIADD3 URZ, URZ, URZ, URZ ;  /* 0x0000003f3f3ff290 */ /* 0x000ff4000fffe03f */
[----:B------:R-:W-:Y:S01]  /*8cd50*/  STL.64 [R1+0x340], R40 ;  /* 0x0003402801007387 */ /* 0x000fe20000100a00 */
[----:B------:R2:W-:Y:S02]  /*8cd60*/  STL.64 [R1+0x348], R42 ;  /* 0x0003482a01007387 */ /* 0x0005e40000100a00 */
[----:B--2---:R-:W-:Y:S02]  /*8cd70*/  IMAD.MOV.U32 R42, RZ, RZ, R46 ;  /* 0x000000ffff2a7224 */ /* 0x004fe400078e002e */
[----:B------:R-:W-:Y:S01]  /*8cd80*/  IMAD.MOV.U32 R43, RZ, RZ, R47 ;  /* 0x000000ffff2b7224 */ /* 0x000fe200078e002f */
[----:B------:R-:W2:Y:S01]  /*8cd90*/  LDL.LU R46, [R1+0x5f74] ;  /* 0x005f7400012e7983 */ /* 0x000ea20000300800 */
[----:B------:R-:W2:Y:S02]  /*8cda0*/  LDL.LU R47, [R1+0x5f70] ;  /* 0x005f7000012f7983 */ /* 0x000ea40000300800 */
[----:B------:R-:W-:Y:S02]  /*8cdb0*/  STL.64 [R1+0x5e28], R6 ;  /* 0x005e280601007387 */ /* 0x000fe40000100a00 */
[----:B---3--:R0:W-:Y:S02]  /*8cdc0*/  STL.64 [R1+0x5e20], R4 ;  /* 0x005e200401007387 */ /* 0x0081e40000100a00 */
[----:B0-----:R-:W3:Y:S01]  /*8cdd0*/  LDL.LU R4, [R1+0x320] ;  /* 0x0003200001047983 */ /* 0x001ee20000300800 */
[----:B------:R-:W3:Y:S02]  /*8cde0*/  LDL.LU R5, [R1+0x324] ;  /* 0x0003240001057983 */ /* 0x000ee40000300800 */
[----:B------:R-:W3:Y:S02]  /*8cdf0*/  LDL.LU R6, [R1+0x328] ;  /* 0x0003280001067983 */ /* 0x000ee40000300800 */
[----:B------:R-:W3:Y:S01]  /*8ce00*/  LDL.LU R7, [R1+0x32c] ;  /* 0x00032c0001077983 */ /* 0x000ee20000300800 */
[C---:B--2---:R-:W-:Y:S01]  /*8ce10*/  HMMA.16816.F32 R56, R44.reuse, R58, R36 ;  /* 0x0000003a2c38723c */ /* 0x044fe20000001824 */
[----:B------:R-:W2:Y:S07]  /*8ce20*/  LDL.LU.64 R38, [R1+0x5f68] ;  /* 0x005f680001267983 */ /* 0x000eae0000300a00 */
[C---:B---3--:R-:W-:Y:S08]  /*8ce30*/  HMMA.16816.F32 R40, R44.reuse, R42, R4 ;  /* 0x0000002a2c28723c */ /* 0x048ff00000001804 */
[C---:B----4-:R-:W-:Y:S08]  /*8ce40*/  HMMA.16816.F32 R4, R44.reuse, R14, R8 ;  /* 0x0000000e2c04723c */ /* 0x050ff00000001808 */
[C---:B------:R-:W-:Y:S01]  /*8ce50*/  HMMA.16816.F32 R12, R44.reuse, R22, R16 ;  /* 0x000000162c0c723c */ /* 0x040fe20000001810 */
[----:B------:R-:W-:Y:S01]  /*8ce60*/  STL.64 [R1+0x330], R56 ;  /* 0x0003303801007387 */ /* 0x000fe20000100a00 */
[----:B------:R0:W-:Y:S06]  /*8ce70*/  STL.64 [R1+0x338], R58 ;  /* 0x0003383a01007387 */ /* 0x0001ec0000100a00 */
[C---:B------:R-:W-:Y:S01]  /*8ce80*/  HMMA.16816.F32 R8, R44.reuse, R30, R24 ;  /* 0x0000001e2c08723c */ /* 0x040fe20000001818 */
[----:B0-----:R-:W3:Y:S01]  /*8ce90*/  LDL.LU.64 R58, [R1+0x5f60] ;  /* 0x005f6000013a7983 */ /* 0x001ee20000300a00 */
[----:B------:R-:W4:Y:S03]  /*8cea0*/  LDL.LU.64 R56, [R1+0x5f58] ;  /* 0x005f580001387983 */ /* 0x000f260000300a00 */
[----:B------:R0:W-:Y:S01]  /*8ceb0*/  STL.64 [R1+0x320], R40 ;  /* 0x0003202801007387 */ /* 0x0001e20000100a00 */
[----:B------:R-:W-:Y:S02]  /*8cec0*/  STL.64 [R1+0x328], R42 ;  /* 0x0003282a01007387 */ /* 0x000fe40000100a00 */
[----:B------:R-:W-:Y:S02]  /*8ced0*/  STL.64 [R1+0x310], R4 ;  /* 0x0003100401007387 */ /* 0x000fe40000100a00 */
[----:B------:R2:W-:Y:S05]  /*8cee0*/  STL.64 [R1+0x318], R6 ;  /* 0x0003180601007387 */ /* 0x0005ea0000100a00 */
[----:B------:R-:W-:Y:S01]  /*8cef0*/  STL.64 [R1+0x300], R12 ;  /* 0x0003000c01007387 */ /* 0x000fe20000100a00 */
[----:B------:R-:W-:Y:S03]  /*8cf00*/  STL.64 [R1+0x308], R14 ;  /* 0x0003080e01007387 */ /* 0x000fe60000100a00 */
[----:B0-----:R-:W3:Y:S04]  /*8cf10*/  LDL.LU R40, [R1+0x140] ;  /* 0x0001400001287983 */ /* 0x001ee80000300800 */
[----:B------:R-:W-:Y:S02]  /*8cf20*/  STL.64 [R1+0x2f0], R8 ;  /* 0x0002f00801007387 */ /* 0x000fe40000100a00 */
[----:B------:R-:W-:Y:S01]  /*8cf30*/  STL.64 [R1+0x2f8], R10 ;  /* 0x0002f80a01007387 */ /* 0x000fe20000100a00 */
[C---:B--2---:R-:W-:Y:S11]  /*8cf40*/  HMMA.16816.F32 R4, R44.reuse, R38, R32 ;  /* 0x000000262c04723c */ /* 0x044ff60000001820 */
[----:B------:R-:W-:Y:S11]  /*8cf50*/  @!UPT UIADD3 URZ, URZ, URZ, URZ ;  /* 0x0000003f3f3ff290 */ /* 0x000ff6000fffe03f */
[----:B------:R-:W-:Y:S01]  /*8cf60*/  @!UPT UIADD3 URZ, URZ, URZ, URZ ;  /* 0x0000003f3f3ff290 */ /* 0x000fe2000fffe03f */
[----:B------:R-:W-:Y:S01]  /*8cf70*/  STL.64 [R1+0x2e0], R4 ;  /* 0x0002e00401007387 */ /* 0x000fe20000100a00 */
[----:B------:R0:W-:Y:S02]  /*8cf80*/  STL.64 [R1+0x2e8], R6 ;  /* 0x0002e80601007387 */ /* 0x0001e40000100a00 */
[----:B------:R-:W3:Y:S02]  /*8cf90*/  LDL.LU R41, [R1+0x144] ;  /* 0x0001440001297983 */ /* 0x000ee40000300800 */
[----:B------:R-:W2:Y:S02]  /*8cfa0*/  LDL.LU R42, [R1+0x148] ;  /* 0x00014800012a7983 */ /* 0x000ea40000300800 */
[----:B----4-:R-:W-:Y:S01]  /*8cfb0*/  IMAD.MOV.U32 R43, RZ, RZ, R57 ;  /* 0x000000ffff2b7224 */ /* 0x010fe200078e0039 */
[----:B0-----:R-:W-:Y:S04]  /*8cfc0*/  HMMA.16816.F32 R4, R44, R54, R48 ;  /* 0x000000362c04723c */ /* 0x001fe80000001830 */
[----:B--2---:R-:W-:Y:S01]  /*8cfd0*/  STL.64 [R1+0x5e38], R42 ;  /* 0x005e382a01007387 */ /* 0x004fe20000100a00 */
[----:B---3--:R-:W-:Y:S02]  /*8cfe0*/  STL.64 [R1+0x5e30], R40 ;  /* 0x005e302801007387 */ /* 0x008fe40000100a00 */
[----:B------:R-:W2:Y:S02]  /*8cff0*/  LDL R57, [R1+0x13e4] ;  /* 0x0013e40001397983 */ /* 0x000ea40000100800 */
[----:B------:R-:W-:Y:S01]  /*8d000*/  STL.64 [R1+0x5e48], R58 ;  /* 0x005e483a01007387 */ /* 0x000fe20000100a00 */
[----:B--2---:R-:W-:Y:S01]  /*8d010*/  STL.64 [R1+0x5e40], R56 ;  /* 0x005e403801007387 */ /* 0x004fe20000100a00 */
[----:B------:R-:W2:Y:S11]  /*8d020*/  LDL.LU R52, [R1+0x1f0] ;  /* 0x0001f00001347983 */ /* 0x000eb60000300800 */
[----:B------:R-:W-:Y:S01]  /*8d030*/  @!UPT UIADD3 URZ, URZ, URZ, URZ ;  /* 0x0000003f3f3ff290 */ /* 0x000fe2000fffe03f */
[----:B------:R-:W-:Y:S02]  /*8d040*/  STL.64 [R1+0x2d0], R4 ;  /* 0x0002d00401007387 */ /* 0x000fe40000100a00 */
[----:B------:R0:W-:Y:S01]  /*8d050*/  STL.64 [R1+0x2d8], R6 ;  /* 0x0002d80601007387 */ /* 0x0001e20000100a00 */
[----:B------:R-:W2:Y:S01]  /*8d060*/  LDL.LU R53, [R1+0x1f4] ;  /* 0x0001f40001357983 */ /* 0x000ea20000300800 */
[----:B------:R-:W3:Y:S02]  /*8d070*/  LDL.LU R54, [R1+0x1f8] ;  /* 0x0001f80001367983 */ /* 0x000ee40000300800 */
[----:B------:R-:W3:Y:S02]  /*8d080*/  LDL.LU R55, [R1+0x1fc] ;  /* 0x0001fc0001377983 */ /* 0x000ee40000300800 */
[----:B------:R-:W-:Y:S02]  /*8d090*/  IMAD.MOV.U32 R22, RZ, RZ, R2 ;  /* 0x000000ffff167224 */ /* 0x000fe400078e0002 */
[----:B------:R-:W-:Y:S01]  /*8d0a0*/  IMAD.MOV.U32 R23, RZ, RZ, R3 ;  /* 0x000000ffff177224 */ /* 0x000fe200078e0003 */
[----:B---3--:R-:W-:Y:S01]  /*8d0b0*/  STL.64 [R1+0x5e58], R54 ;  /* 0x005e583601007387 */ /* 0x008fe20000100a00 */
[----:B--2---:R1:W-:Y:S02]  /*8d0c0*/  STL.64 [R1+0x5e50], R52 ;  /* 0x005e503401007387 */ /* 0x0043e40000100a00 */
[----:B------:R-:W0:Y:S02]  /*8d0d0*/  LDL.LU R2, [R1+0x5f54] ;  /* 0x005f540001027983 */ /* 0x000e240000300800 */
[----:B------:R-:W2:Y:S01]  /*8d0e0*/  LDL.LU R3, [R1+0x5f50] ;  /* 0x005f500001037983 */ /* 0x000ea20000300800 */
[----:B------:R3:W-:Y:S01]  /*8d0f0*/  STL.64 [R1+0x5e60], R22 ;  /* 0x005e601601007387 */ /* 0x0007e20000100a00 */
[----:B------:R-:W4:Y:S02]  /*8d100*/  LDL.LU R16, [R1+0x200] ;  /* 0x0002000001107983 */ /* 0x000f240000300800 */
[----:B------:R-:W4:Y:S02]  /*8d110*/  LDL.LU R17, [R1+0x204] ;  /* 0x0002040001117983 */ /* 0x000f240000300800 */
[----:B------:R-:W2:Y:S01]  /*8d120*/  LDL.LU R18, [R1+0x208] ;  /* 0x0002080001127983 */ /* 0x000ea20000300800 */
[----:B------:R-:W2:Y:S01]  /*8d130*/  LDL.LU R19, [R1+0x20c] ;  /* 0x00020c0001137983 */ /* 0x000ea20000300800 */
[----:B------:R-:W-:-:S02]  /*8d140*/  IMAD.MOV.U32 R14, RZ, RZ, R61 ;  /* 0x000000ffff0e7224 */ /* 0x000fc400078e003d */
[----:B------:R-:W-:Y:S01]  /*8d150*/  IMAD.MOV.U32 R15, RZ, RZ, R60 ;  /* 0x000000ffff0f7224 */ /* 0x000fe200078e003c */
[----:B--2---:R-:W-:Y:S01]  /*8d160*/  STL.64 [R1+0x5e70], R18 ;  /* 0x005e701201007387 */ /* 0x004fe20000100a00 */
[----:B----4-:R2:W-:Y:S02]  /*8d170*/  STL.64 [R1+0x5e68], R16 ;  /* 0x005e681001007387 */ /* 0x0105e40000100a00 */
[----:B------:R-:W4:Y:S02]  /*8d180*/  LDL.LU R61, [R1+0x5f4c] ;  /* 0x005f4c00013d7983 */ /* 0x000f240000300800 */
[----:B------:R-:W3:Y:S01]  /*8d190*/  LDL.LU R60, [R1+0x5f48] ;  /* 0x005f4800013c7983 */ /* 0x000ee20000300800 */
[----:B------:R1:W-:Y:S01]  /*8d1a0*/  STL.64 [R1+0x5e78], R14 ;  /* 0x005e780e01007387 */ /* 0x0003e20000100a00 */
[----:B------:R-:W2:Y:S02]  /*8d1b0*/  LDL.LU R8, [R1+0x210] ;  /* 0x0002100001087983 */ /* 0x000ea40000300800 */
[----:B------:R-:W2:Y:S02]  /*8d1c0*/  LDL.LU R9, [R1+0x214] ;  /* 0x0002140001097983 */ /* 0x000ea40000300800 */
[----:B------:R-:W2:Y:S01]  /*8d1d0*/  LDL.LU R10, [R1+0x218] ;  /* 0x00021800010a7983 */ /* 0x000ea20000300800 */
[----:B------:R-:W2:Y:S01]  /*8d1e0*/  LDL.LU R11, [R1+0x21c] ;  /* 0x00021c00010b7983 */ /* 0x000ea20000300800 */
[----:B0-----:R-:W-:-:S02]  /*8d1f0*/  IMAD.MOV.U32 R6, RZ, RZ, R2 ;  /* 0x000000ffff067224 */ /* 0x001fc400078e0002 */
[----:B------:R-:W-:Y:S02]  /*8d200*/  IMAD.MOV.U32 R7, RZ, RZ, R0 ;  /* 0x000000ffff077224 */ /* 0x000fe400078e0000 */
[----:B------:R-:W-:Y:S02]  /*8d210*/  IMAD.MOV.U32 R59, RZ, RZ, R3 ;  /* 0x000000ffff3b7224 */ /* 0x000fe400078e0003 */
[----:B----4-:R-:W-:Y:S01]  /*8d220*/  IMAD.MOV.U32 R58, RZ, RZ, R61 ;  /* 0x000000ffff3a7224 */ /* 0x010fe200078e003d */
[----:B--2---:R-:W-:Y:S01]  /*8d230*/  STL.64 [R1+0x5e88], R10 ;  /* 0x005e880a01007387 */ /* 0x004fe20000100a00 */
[----:B------:R0:W-:Y:S02]  /*8d240*/  STL.64 [R1+0x5e80], R8 ;  /* 0x005e800801007387 */ /* 0x0001e40000100a00 */
[----:B------:R-:W2:Y:S02]  /*8d250*/  LDL.LU R2, [R1+0x5f44] ;  /* 0x005f440001027983 */ /* 0x000ea40000300800 */
[----:B------:R-:W4:Y:S01]  /*8d260*/  LDL.LU R0, [R1+0x5f40] ;  /* 0x005f400001007983 */ /* 0x000f220000300800 */
[----:B------:R0:W-:Y:S01]  /*8d270*/  STL.64 [R1+0x5e90], R6 ;  /* 0x005e900601007387 */ /* 0x0001e20000100a00 */
[----:B------:R-:W4:Y:S02]  /*8d280*/  LDL.LU R61, [R1+0x5f3c] ;  /* 0x005f3c00013d7983 */ /* 0x000f240000300800 */
[----:B------:R-:W4:Y:S02]  /*8d290*/  LDL.LU R3, [R1+0x5f38] ;  /* 0x005f380001037983 */ /* 0x000f240000300800 */
[----:B------:R-:W-:Y:S01]  /*8d2a0*/  STL.64 [R1+0x5e98], R58 ;  /* 0x005e983a01007387 */ /* 0x000fe20000100a00 */
[----:B-1----:R-:W4:Y:S01]  /*8d2b0*/  LDL.LU R52, [R1+0x230] ;  /* 0x0002300001347983 */ /* 0x002f220000300800 */
[----:B------:R-:W4:Y:S02]  /*8d2c0*/  LDL.LU R53, [R1+0x234] ;  /* 0x0002340001357983 */ /* 0x000f240000300800 */
[----:B------:R-:W4:Y:S02]  /*8d2d0*/  LDL.LU R54, [R1+0x238] ;  /* 0x0002380001367983 */ /* 0x000f240000300800 */
[----:B------:R-:W4:Y:S02]  /*8d2e0*/  LDL.LU R55, [R1+0x23c] ;  /* 0x00023c0001377983 */ /* 0x000f240000300800 */
[----:B---3--:R-:W-:-:S02]  /*8d2f0*/  IMAD.MOV.U32 R23, RZ, RZ, R60 ;  /* 0x000000ffff177224 */ /* 0x008fc400078e003c */
[----:B--2---:R-:W-:Y:S01]  /*8d300*/  IMAD.MOV.U32 R22, RZ, RZ, R2 ;  /* 0x000000ffff167224 */ /* 0x004fe200078e0002 */
[----:B----4-:R1:W-:Y:S01]  /*8d310*/  STL.64 [R1+0x5ea8], R54 ;  /* 0x005ea83601007387 */ /* 0x0103e20000100a00 */
[----:B------:R-:W-:Y:S02]  /*8d320*/  STL.64 [R1+0x5ea0], R52 ;  /* 0x005ea03401007387 */ /* 0x000fe40000100a00 */
[----:B------:R-:W2:Y:S02]  /*8d330*/  LDL.LU R2, [R1+0x5f34] ;  /* 0x005f340001027983 */ /* 0x000ea40000300800 */
[----:B------:R-:W1:Y:S01]  /*8d340*/  LDL.LU R60, [R1+0x5f30] ;  /* 0x005f3000013c7983 */ /* 0x000e620000300800 */
[----:B------:R3:W-:Y:S01]  /*8d350*/  STL.64 [R1+0x5eb0], R22 ;  /* 0x005eb01601007387 */ /* 0x0007e20000100a00 */
[----:B------:R-:W4:Y:S02]  /*8d360*/  LDL.LU R16, [R1+0x240] ;  /* 0x0002400001107983 */ /* 0x000f240000300800 */
[----:B------:R-:W4:Y:S02]  /*8d370*/  LDL.LU R17, [R1+0x244] ;  /* 0x0002440001117983 */ /* 0x000f240000300800 */
[----:B------:R-:W2:Y:S01]  /*8d380*/  LDL.LU R18, [R1+0x248] ;  /* 0x0002480001127983 */ /* 0x000ea20000300800 */
[----:B------:R-:W2:Y:S01]  /*8d390*/  LDL.LU R19, [R1+0x24c] ;  /* 0x00024c0001137983 */ /* 0x000ea20000300800 */
[----:B------:R-:W-:-:S02]  /*8d3a0*/  IMAD.MOV.U32 R14, RZ, RZ, R61 ;  /* 0x000000ffff0e7224 */ /* 0x000fc400078e003d */
[----:B------:R-:W-:Y:S01]  /*8d3b0*/  IMAD.MOV.U32 R15, RZ, RZ, R0 ;  /* 0x000000ffff0f7224 */ /* 0x000fe200078e0000 */
[----:B--2---:R2:W-:Y:S01]  /*8d3c0*/  STL.64 [R1+0x5ec0], R18 ;  /* 0x005ec01201007387 */ /* 0x0045e20000100a00 */
[----:B----4-:R-:W-:Y:S02]  /*8d3d0*/  STL.64 [R1+0x5eb8], R16 ;  /* 0x005eb81001007387 */ /* 0x010fe40000100a00 */
[----:B------:R-:W4:Y:S02]  /*8d3e0*/  LDL.LU R61, [R1+0x5f2c] ;  /* 0x005f2c00013d7983 */ /* 0x000f240000300800 */
[----:B------:R-:W2:Y:S01]  /*8d3f0*/  LDL.LU R0, [R1+0x5f28] ;  /* 0x005f280001007983 */ /* 0x000ea20000300800 */
[----:B------:R-:W-:Y:S01]  /*8d400*/  STL.64 [R1+0x5ec8], R14 ;  /* 0x005ec80e01007387 */ /* 0x000fe20000100a00 */
[----:B0-----:R-:W2:Y:S02]  /*8d410*/  LDL.LU R8, [R1+0x250] ;  /* 0x0002500001087983 */ /* 0x001ea40000300800 */
[----:B------:R-:W2:Y:S02]  /*8d420*/  LDL.LU R9, [R1+0x254] ;  /* 0x0002540001097983 */ /* 0x000ea40000300800 */
[----:B------:R-:W2:Y:S01]  /*8d430*/  LDL.LU R10, [R1+0x258] ;  /* 0x00025800010a7983 */ /* 0x000ea20000300800 */
[----:B------:R-:W2:Y:S01]  /*8d440*/  LDL.LU R11, [R1+0x25c] ;  /* 0x00025c00010b7983 */ /* 0x000ea20000300800 */
[----:B------:R-:W-:-:S02]  /*8d450*/  IMAD.MOV.U32 R6, RZ, RZ, R2 ;  /* 0x000000ffff067224 */ /* 0x000fc400078e0002 */
[----:B------:R-:W-:Y:S02]  /*8d460*/  IMAD.MOV.U32 R7, RZ, RZ, R3 ;  /* 0x000000ffff077224 */ /* 0x000fe400078e0003 */
[----:B-1----:R-:W-:Y:S02]  /*8d470*/  IMAD.MOV.U32 R55, RZ, RZ, R60 ;  /* 0x000000ffff377224 */ /* 0x002fe400078e003c */
[----:B----4-:R-:W-:Y:S01]  /*8d480*/  IMAD.MOV.U32 R54, RZ, RZ, R61 ;  /* 0x000000ffff367224 */ /* 0x010fe200078e003d */
[----:B--2---:R-:W-:Y:S01]  /*8d490*/  STL.64 [R1+0x5ed8], R10 ;  /* 0x005ed80a01007387 */ /* 0x004fe20000100a00 */
[----:B------:R-:W-:Y:S02]  /*8d4a0*/  STL.64 [R1+0x5ed0], R8 ;  /* 0x005ed00801007387 */ /* 0x000fe40000100a00 */
[----:B------:R-:W2:Y:S02]  /*8d4b0*/  LDL.LU R2, [R1+0x5f24] ;  /* 0x005f240001027983 */ /* 0x000ea40000300800 */
[----:B------:R-:W4:Y:S01]  /*8d4c0*/  LDL.LU R3, [R1+0x5f20] ;  /* 0x005f200001037983 */ /* 0x000f220000300800 */
[----:B------:R-:W-:Y:S01]  /*8d4d0*/  STL.64 [R1+0x5ee0], R6 ;  /* 0x005ee00601007387 */ /* 0x000fe20000100a00 */
[----:B------:R-:W4:Y:S02]  /*8d4e0*/  LDL.LU R61, [R1+0x5f1c] ;  /* 0x005f1c00013d7983 */ /* 0x000f240000300800 */
[----:B------:R-:W4:Y:S02]  /*8d4f0*/  LDL.LU R60, [R1+0x5f18] ;  /* 0x005f1800013c7983 */ /* 0x000f240000300800 */
[----:B------:R-:W-:Y:S01]  /*8d500*/  STL.64 [R1+0x5ee8], R54 ;  /* 0x005ee83601007387 */ /* 0x000fe20000100a00 */
[----:B------:R-:W4:Y:S01]  /*8d510*/  LDL.LU R20, [R1+0x270] ;  /* 0x0002700001147983 */ /* 0x000f220000300800 */
[----:B------:R-:W4:Y:S02]  /*8d520*/  LDL.LU R21, [R1+0x274] ;  /* 0x0002740001157983 */ /* 0x000f240000300800 */
[----:B---3--:R-:W3:Y:S02]  /*8d530*/  LDL.LU R22, [R1+0x278] ;  /* 0x0002780001167983 */ /* 0x008ee40000300800 */
[----:B------:R-:W3:Y:S02]  /*8d540*/  LDL.LU R23, [R1+0x27c] ;  /* 0x00027c0001177983 */ /* 0x000ee40000300800 */
[----:B------:R-:W-:-:S02]  /*8d550*/  IMAD.MOV.U32 R19, RZ, RZ, R0 ;  /* 0x000000ffff137224 */ /* 0x000fc400078e0000 */
[----:B--2---:R-:W-:Y:S01]  /*8d560*/  IMAD.MOV.U32 R18, RZ, RZ, R2 ;  /* 0x000000ffff127224 */ /* 0x004fe200078e0002 */
[----:B---3--:R-:W-:Y:S01]  /*8d570*/  STL.64 [R1+0x5ef8], R22 ;  /* 0x005ef81601007387 */ /* 0x008fe20000100a00 */
[----:B----4-:R0:W-:Y:S02]  /*8d580*/  STL.64 [R1+0x5ef0], R20 ;  /* 0x005ef01401007387 */ /* 0x0101e40000100a00 */
[----:B------:R-:W2:Y:S02]  /*8d590*/  LDL.LU R2, [R1+0x5f14] ;  /* 0x005f140001027983 */ /* 0x000ea40000300800 */
[----:B------:R-:W3:Y:S01]  /*8d5a0*/  LDL.LU R0, [R1+0x5f10] ;  /* 0x005f100001007983 */ /* 0x000ee20000300800 */
[----:B------:R-:W4:Y:S01]  /*8d5b0*/  LDL.LU R26, [R1+0x98] ;  /* 0x00009800011a7983 */ /* 0x000f220000300800 */
[----:B------:R-:W4:Y:S02]  /*8d5c0*/  LDL.LU R27, [R1+0x9c] ;  /* 0x00009c00011b7983 */ /* 0x000f240000300800 */
[----:B------:R-:W4:Y:S02]  /*8d5d0*/  LDL.LU R34, [R1+0xb8] ;  /* 0x0000b80001227983 */ /* 0x000f240000300800 */
[----:B------:R-:W-:-:S02]  /*8d5e0*/  IMAD.MOV.U32 R35, RZ, RZ, R60 ;  /* 0x000000ffff237224 */ /* 0x000fc400078e003c */
[----:B------:R-:W4:Y:S01]  /*8d5f0*/  LDL.LU R60, [R1+0x5f0c] ;  /* 0x005f0c00013c7983 */ /* 0x000f220000300800 */
[----:B------:R-:W-:Y:S02]  /*8d600*/  IMAD.MOV.U32 R30, RZ, RZ, R61 ;  /* 0x000000ffff1e7224 */ /* 0x000fe400078e003d */
[----:B--2---:R-:W-:Y:S02]  /*8d610*/  IMAD.MOV.U32 R38, RZ, RZ, R2 ;  /* 0x000000ffff267224 */ /* 0x004fe400078e0002 */
[----:B---3--:R-:W-:Y:S01]  /*8d620*/  IMAD.MOV.U32 R39, RZ, RZ, R0 ;  /* 0x000000ffff277224 */ /* 0x008fe200078e0000 */
[----:B------:R-:W2:Y:S01]  /*8d630*/  LDL.LU R2, [R1+0x5f08] ;  /* 0x005f080001027983 */ /* 0x000ea20000300800 */
[----:B------:R-:W3:Y:S02]  /*8d640*/  LDL.LU R0, [R1+0x5f04] ;  /* 0x005f040001007983 */ /* 0x000ee40000300800 */
[----:B0-----:R-:W2:Y:S02]  /*8d650*/  LDL.LU R20, [R1+0x2c0] ;  /* 0x0002c00001147983 */ /* 0x001ea40000300800 */
[----:B------:R-:W2:Y:S01]  /*8d660*/  LDL.LU R21, [R1+0x2c4] ;  /* 0x0002c40001157983 */ /* 0x000ea20000300800 */
[----:B------:R-:W2:Y:S01]  /*8d670*/  LDL.LU R22, [R1+0x2c8] ;  /* 0x0002c80001167983 */ /* 0x000ea20000300800 */
[----:B------:R-:W2:Y:S02]  /*8d680*/  LDL.LU R23, [R1+0x2cc] ;  /* 0x0002cc0001177983 */ /* 0x000ea40000300800 */
[----:B------:R-:W4:Y:S02]  /*8d690*/  LDL.LU R52, [R1+0x2b0] ;  /* 0x0002b00001347983 */ /* 0x000f240000300800 */
[----:B------:R-:W4:Y:S01]  /*8d6a0*/  LDL.LU R53, [R1+0x2b4] ;  /* 0x0002b40001357983 */ /* 0x000f220000300800 */
[----:B------:R-:W4:Y:S01]  /*8d6b0*/  LDL.LU R54, [R1+0x2b8] ;  /* 0x0002b80001367983 */ /* 0x000f220000300800 */
[----:B------:R-:W4:Y:S02]  /*8d6c0*/  LDL.LU R55, [R1+0x2bc] ;  /* 0x0002bc0001377983 */ /* 0x000f240000300800 */
        /* <DEDUP_REMOVED lines=25> */
[----:B------:R-:W-:Y:S01]  /*8d860*/  IMAD.MOV.U32 R31, RZ, RZ, R3 ;  /* 0x000000ffff1f7224 */ /* 0x000fe200078e0003 */
[C---:B--2---:R-:W-:Y:S01]  /*8d870*/  HMMA.16816.F32 R36, R44.reuse, R38, R20 ;  /* 0x000000262c24723c */ /* 0x044fe20000001814 */
[----:B------:R-:W2:Y:S01]  /*8d880*/  LDL.LU.64 R22, [R1+0x5ef8] ;  /* 0x005ef80001167983 */ /* 0x000ea20000300a00 */
[----:B------:R-:W2:Y:S06]  /*8d890*/  LDL.LU.64 R20, [R1+0x5ef0] ;  /* 0x005ef00001147983 */ /* 0x000eac0000300a00 */
[C---:B----4-:R-:W-:Y:S11]  /*8d8a0*/  HMMA.16816.F32 R32, R44.reuse, R34, R52 ;  /* 0x000000222c20723c */ /* 0x050ff60000001834 */
[----:B------:R-:W-:Y:S04]  /*8d8b0*/  @!UPT UIADD3 URZ, URZ, URZ, URZ ;  /* 0x0000003f3f3ff290 */ /* 0x000fe8000fffe03f */
[----:B------:R0:W-:Y:S01]  /*8d8c0*/  STL.64 [R1+0x2c0], R36 ;  /* 0x0002c02401007387 */ /* 0x0001e20000100a00 */
[----:B------:R1:W-:Y:S03]  /*8d8d0*/  STL.64 [R1+0x2c8], R38 ;  /* 0x0002c82601007387 */ /* 0x0003e60000100a00 */
[----:B0-----:R-:W4:Y:S01]  /*8d8e0*/  LDL.LU R36, [R1+0x1d0] ;  /* 0x0001d00001247983 */ /* 0x001f220000300800 */
[----:B------:R-:W4:Y:S02]  /*8d8f0*/  LDL.LU R37, [R1+0x1d4] ;  /* 0x0001d40001257983 */ /* 0x000f240000300800 */
[----:B-1----:R-:W4:Y:S02]  /*8d900*/  LDL.LU R38, [R1+0x1d8] ;  /* 0x0001d80001267983 */ /* 0x002f240000300800 */
[----:B------:R-:W4:Y:S01]  /*8d910*/  LDL.LU R39, [R1+0x1dc] ;  /* 0x0001dc0001277983 */ /* 0x000f220000300800 */
[----:B------:R-:W2:Y:S01]  /*8d920*/  LDL.LU.64 R54, [R1+0x5ee8] ;  /* 0x005ee80001367983 */ /* 0x000ea20000300a00 */
[----:B------:R0:W-:Y:S02]  /*8d930*/  STL.64 [R1+0x2b0], R32 ;  /* 0x0002b02001007387 */ /* 0x0001e40000100a00 */
[----:B------:R1:W-:Y:S01]  /*8d940*/  STL.64 [R1+0x2b8], R34 ;  /* 0x0002b82201007387 */ /* 0x0003e20000100a00 */
[C---:B---3--:R-:W-:Y:S01]  /*8d950*/  HMMA.16816.F32 R28, R44.reuse, R30, R4 ;  /* 0x0000001e2c1c723c */ /* 0x048fe20000001804 */
[----:B0-----:R-:W3:Y:S01]  /*8d960*/  LDL.LU R32, [R1+0x1c0] ;  /* 0x0001c00001207983 */ /* 0x001ee20000300800 */
[----:B------:R-:W3:Y:S02]  /*8d970*/  LDL.LU R33, [R1+0x1c4] ;  /* 0x0001c40001217983 */ /* 0x000ee40000300800 */
[----:B-1----:R-:W3:Y:S02]  /*8d980*/  LDL.LU R34, [R1+0x1c8] ;  /* 0x0001c80001227983 */ /* 0x002ee40000300800 */
[----:B------:R-:W3:Y:S01]  /*8d990*/  LDL.LU R35, [R1+0x1cc] ;  /* 0x0001cc0001237983 */ /* 0x000ee20000300800 */
[----:B------:R-:W3:Y:S01]  /*8d9a0*/  LDL.LU.64 R6, [R1+0x5ee0] ;  /* 0x005ee00001067983 */ /* 0x000ee20000300a00 */
[C---:B------:R-:W-:Y:S08]  /*8d9b0*/  HMMA.16816.F32 R24, R44.reuse, R26, R8 ;  /* 0x0000001a2c18723c */ /* 0x040ff00000001808 */
[C---:B------:R-:W-:Y:S07]  /*8d9c0*/  HMMA.16816.F32 R16, R44.reuse, R18, R12 ;  /* 0x000000122c10723c */ /* 0x040fee000000180c */
[----:B------:R0:W-:Y:S01]  /*8d9d0*/  STL.64 [R1+0x2a0], R28 ;  /* 0x0002a01c01007387 */ /* 0x0001e20000100a00 */
[----:B------:R1:W-:Y:S03]  /*8d9e0*/  STL.64 [R1+0x2a8], R30 ;  /* 0x0002a81e01007387 */ /* 0x0003e60000100a00 */
[----:B0-----:R-:W4:Y:S01]  /*8d9f0*/  LDL.LU R28, [R1+0x1b0] ;  /* 0x0001b000011c7983 */ /* 0x001f220000300800 */
[----:B------:R-:W4:Y:S02]  /*8da00*/  LDL.LU R29, [R1+0x1b4] ;  /* 0x0001b400011d7983 */ /* 0x000f240000300800 */
[----:B-1----:R-:W4:Y:S02]  /*8da10*/  LDL.LU R30, [R1+0x1b8] ;  /* 0x0001b800011e7983 */ /* 0x002f240000300800 */
[----:B------:R-:W4:Y:S01]  /*8da20*/  LDL.LU R31, [R1+0x1bc] ;  /* 0x0001bc00011f7983 */ /* 0x000f220000300800 */
[----:B------:R-:W4:Y:S01]  /*8da30*/  LDL.LU.64 R10, [R1+0x5ed8] ;  /* 0x005ed800010a7983 */ /* 0x000f220000300a00 */
[----:B------:R-:W4:Y:S02]  /*8da40*/  LDL.LU.64 R8, [R1+0x5ed0] ;  /* 0x005ed00001087983 */ /* 0x000f240000300a00 */
[----:B------:R0:W-:Y:S02]  /*8da50*/  STL.64 [R1+0x290], R24 ;  /* 0x0002901801007387 */ /* 0x0001e40000100a00 */
[----:B------:R1:W-:Y:S01]  /*8da60*/  STL.64 [R1+0x298], R26 ;  /* 0x0002981a01007387 */ /* 0x0003e20000100a00 */
[----:B0-----:R-:W4:Y:S01]  /*8da70*/  LDL.LU R24, [R1+0x1a0] ;  /* 0x0001a00001187983 */ /* 0x001f220000300800 */
[----:B------:R-:W4:Y:S02]  /*8da80*/  LDL.LU R25, [R1+0x1a4] ;  /* 0x0001a40001197983 */ /* 0x000f240000300800 */
[----:B-1----:R-:W4:Y:S02]  /*8da90*/  LDL.LU R26, [R1+0x1a8] ;  /* 0x0001a800011a7983 */ /* 0x002f240000300800 */
[----:B------:R-:W4:Y:S01]  /*8daa0*/  LDL.LU R27, [R1+0x1ac] ;  /* 0x0001ac00011b7983 */ /* 0x000f220000300800 */
[----:B------:R-:W4:Y:S01]  /*8dab0*/  LDL.LU.64 R14, [R1+0x5ec8] ;  /* 0x005ec800010e7983 */ /* 0x000f220000300a00 */
[----:B------:R-:W-:Y:S02]  /*8dac0*/  STL.64 [R1+0x280], R16 ;  /* 0x0002801001007387 */ /* 0x000fe40000100a00 */
[----:B------:R0:W-:Y:S02]  /*8dad0*/  STL.64 [R1+0x288], R18 ;  /* 0x0002881201007387 */ /* 0x0001e40000100a00 */
[----:B0-----:R-:W4:Y:S01]  /*8dae0*/  LDL.LU.64 R18, [R1+0x5ec0] ;  /* 0x005ec00001127983 */ /* 0x001f220000300a00 */
[----:B------:R-:W4:Y:S01]  /*8daf0*/  LDL.LU.64 R16, [R1+0x5eb8] ;  /* 0x005eb80001107983 */ /* 0x000f220000300a00 */
[C---:B--2---:R-:W-:Y:S02]  /*8db00*/  HMMA.16816.F32 R52, R44.reuse, R54, R20 ;  /* 0x000000362c34723c */ /* 0x044fe40000001814 */
[----:B------:R-:W2:Y:S06]  /*8db10*/  LDL.LU.64 R22, [R1+0x5eb0] ;  /* 0x005eb00001167983 */ /* 0x000eac0000300a00 */
[C---:B---3--:R-:W-:Y:S11]  /*8db20*/  HMMA.16816.F32 R4, R44.reuse, R6, R56 ;  /* 0x000000062c04723c */ /* 0x048ff60000001838 */
[----:B------:R-:W-:Y:S04]  /*8db30*/  @!UPT UIADD3 URZ, URZ, URZ, URZ ;  /* 0x0000003f3f3ff290 */ /* 0x000fe8000fffe03f */
[----:B------:R-:W-:Y:S01]  /*8db40*/  STL.64 [R1+0x270], R52 ;  /* 0x0002703401007387 */ /* 0x000fe20000100a00 */
[----:B------:R0:W-:Y:S03]  /*8db50*/  STL.64 [R1+0x278], R54 ;  /* 0x0002783601007387 */ /* 0x0001e60000100a00 */
[----:B0-----:R-:W3:Y:S01]  /*8db60*/  LDL.LU.64 R54, [R1+0x5ea8] ;  /* 0x005ea80001367983 */ /* 0x001ee20000300a00 */
[----:B------:R-:W3:Y:S02]  /*8db70*/  LDL.LU.64 R52, [R1+0x5ea0] ;  /* 0x005ea00001347983 */ /* 0x000ee40000300a00 */
[----:B------:R-:W3:Y:S01]  /*8db80*/  LDL.LU.64 R58, [R1+0x5e98] ;  /* 0x005e9800013a7983 */ /* 0x000ee20000300a00 */
[----:B------:R-:W-:Y:S01]  /*8db90*/  STL.64 [R1+0x260], R4 ;  /* 0x0002600401007387 */ /* 0x000fe20000100a00 */
[----:B------:R0:W-:Y:S03]  /*8dba0*/  STL.64 [R1+0x268], R6 ;  /* 0x0002680601007387 */ /* 0x0001e60000100a00 */
[----:B0-----:R-:W3:Y:S01]  /*8dbb0*/  LDL.LU.64 R6, [R1+0x5e90] ;  /* 0x005e900001067983 */ /* 0x001ee20000300a00 */
[C---:B----4-:R-:W-:Y:S03]  /*8dbc0*/  HMMA.16816.F32 R12, R44.reuse, R14, R8 ;  /* 0x0000000e2c0c723c */ /* 0x050fe60000001808 */
[----:B------:R-:W4:Y:S01]  /*8dbd0*/  LDL.LU.64 R10, [R1+0x5e88] ;  /* 0x005e8800010a7983 */ /* 0x000f220000300a00 */
[----:B------:R-:W4:Y:S11]  /*8dbe0*/  LDL.LU.64 R8, [R1+0x5e80] ;  /* 0x005e800001087983 */ /* 0x000f360000300a00 */
[----:B------:R-:W-:Y:S08]  /*8dbf0*/  @!UPT UIADD3 URZ, URZ, URZ, URZ ;  /* 0x0000003f3f3ff290 */ /* 0x000ff0000fffe03f */
[----:B------:R-:W-:Y:S01]  /*8dc00*/  STL.64 [R1+0x250], R12 ;  /* 0x0002500c01007387 */ /* 0x000fe20000100a00 */
[----:B------:R0:W-:Y:S03]  /*8dc10*/  STL.64 [R1+0x258], R14 ;  /* 0x0002580e01007387 */ /* 0x0001e60000100a00 */
[----:B0-----:R-:W4:Y:S01]  /*8dc20*/  LDL.LU.64 R14, [R1+0x5e78] ;  /* 0x005e7800010e7983 */ /* 0x001f220000300a00 */
[C---:B--2---:R-:W-:Y:S03]  /*8dc30*/  HMMA.16816.F32 R20, R44.reuse, R22, R16 ;  /* 0x000000162c14723c */ /* 0x044fe60000001810 */
[----:B------:R-:W2:Y:S01]  /*8dc40*/  LDL.LU.64 R18, [R1+0x5e70] ;  /* 0x005e700001127983 */ /* 0x000ea20000300a00 */
[----:B------:R-:W2:Y:S04]  /*8dc50*/  LDL.LU.64 R16, [R1+0x5e68] ;  /* 0x005e680001107983 */ /* 0x000ea80000300a00 */
[C---:B---3--:R-:W-:Y:S11]  /*8dc60*/  HMMA.16816.F32 R56, R44.reuse, R58, R52 ;  /* 0x0000003a2c38723c */ /* 0x048ff60000001834 */
[----:B------:R-:W-:Y:S04]  /*8dc70*/  @!UPT UIADD3 URZ, URZ, URZ, URZ ;  /* 0x0000003f3f3ff290 */ /* 0x000fe8000fffe03f */
[----:B------:R-:W-:Y:S01]  /*8dc80*/  STL.64 [R1+0x240], R20 ;  /* 0x0002401401007387 */ /* 0x000fe20000100a00 */
[----:B------:R0:W-:Y:S03]  /*8dc90*/  STL.64 [R1+0x248], R22 ;  /* 0x0002481601007387 */ /* 0x0001e60000100a00 */
[----:B0-----:R-:W2:Y:S01]  /*8dca0*/  LDL.LU.64 R22, [R1+0x5e60] ;  /* 0x005e600001167983 */ /* 0x001ea20000300a00 */
[----:B------:R-:W3:Y:S02]  /*8dcb0*/  LDL.LU.64 R54, [R1+0x5e58] ;  /* 0x005e580001367983 */ /* 0x000ee40000300a00 */
[----:B------:R-:W3:Y:S01]  /*8dcc0*/  LDL.LU.64 R52, [R1+0x5e50] ;  /* 0x005e500001347983 */ /* 0x000ee20000300a00 */
[----:B------:R-:W-:Y:S01]  /*8dcd0*/  STL.64 [R1+0x230], R56 ;  /* 0x0002303801007387 */ /* 0x000fe20000100a00 */
[----:B------:R0:W-:Y:S03]  /*8dce0*/  STL.64 [R1+0x238], R58 ;  /* 0x0002383a01007387 */ /* 0x0001e60000100a00 */
[----:B0-----:R-:W3:Y:S01]  /*8dcf0*/  LDL.LU.64 R58, [R1+0x5e48] ;  /* 0x005e4800013a7983 */ /* 0x001ee20000300a00 */
[C---:B------:R-:W-:Y:S01]  /*8dd00*/  HMMA.16816.F32 R4, R44.reuse, R6, R40 ;  /* 0x000000062c04723c */ /* 0x040fe20000001828 */
[----:B------:R-:W3:Y:S02]  /*8dd10*/  LDL.LU.64 R56, [R1+0x5e40] ;  /* 0x005e400001387983 */ /* 0x000ee40000300a00 */
[----:B------:R-:W3:Y:S01]  /*8dd20*/  LDL.LU.64 R42, [R1+0x5e38] ;  /* 0x005e3800012a7983 */ /* 0x000ee20000300a00 */
[----:B------:R-:W3:Y:S04]  /*8dd30*/  LDL.LU.64 R40, [R1+0x5e30] ;  /* 0x005e300001287983 */ /* 0x000ee80000300a00 */
[C---:B----4-:R-:W-:Y:S11]  /*8dd40*/  HMMA.16816.F32 R12, R44.reuse, R14, R8 ;  /* 0x0000000e2c0c723c */ /* 0x050ff60000001808 */
[----:B------:R-:W-:Y:S04]  /*8dd50*/  @!UPT UIADD3 URZ, URZ, URZ, URZ ;  /* 0x0000003f3f3ff290 */ /* 0x000fe8000fffe03f */
[----:B------:R-:W-:Y:S01]  /*8dd60*/  STL.64 [R1+0x220], R4 ;  /* 0x0002200401007387 */ /* 0x000fe20000100a00 */
[----:B------:R0:W-:Y:S03]  /*8dd70*/  STL.64 [R1+0x228], R6 ;  /* 0x0002280601007387 */ /* 0x0001e60000100a00 */
[----:B0-----:R-:W4:Y:S01]  /*8dd80*/  LDL.LU.64 R6, [R1+0x5e28] ;  /* 0x005e280001067983 */ /* 0x001f220000300a00 */
[----:B------:R-:W4:Y:S02]  /*8dd90*/  LDL.LU.64 R4, [R1+0x5e20] ;  /* 0x005e200001047983 */ /* 0x000f240000300a00 */
[----:B------:R-:W4:Y:S02]  /*8dda0*/  LDL.LU.64 R10, [R1+0x5e18] ;  /* 0x005e1800010a7983 */ /* 0x000f240000300a00 */
[----:B------:R-:W4:Y:S01]  /*8ddb0*/  LDL.LU.64 R8, [R1+0x5e10] ;  /* 0x005e100001087983 */ /* 0x000f220000300a00 */
[----:B------:R-:W-:Y:S01]  /*8ddc0*/  STL.64 [R1+0x210], R12 ;  /* 0x0002100c01007387 */ /* 0x000fe20000100a00 */
[----:B------:R0:W-:Y:S03]  /*8ddd0*/  STL.64 [R1+0x218], R14 ;  /* 0x0002180e01007387 */ /* 0x0001e60000100a00 */
[----:B0-----:R-:W4:Y:S01]  /*8dde0*/  LDL.LU.64 R14, [R1+0x5e08] ;  /* 0x005e0800010e7983 */ /* 0x001f220000300a00 */
[----:B------:R-:W4:Y:S01]  /*8ddf0*/  LDL.LU.64 R12, [R1+0x5e00] ;  /* 0x005e0000010c7983 */ /* 0x000f220000300a00 */
[C---:B--2---:R-:W-:Y:S02]  /*8de00*/  HMMA.16816.F32 R20, R44.reuse, R22, R16 ;  /* 0x000000162c14723c */ /* 0x044fe40000001810 */
[----:B------:R-:W2:Y:S01]  /*8de10*/  LDL.LU.64 R18, [R1+0x5df8] ;  /* 0x005df80001127983 */ /* 0x000ea20000300a00 */
[----:B------:R-:W2:Y:S05]  /*8de20*/  LDL.LU.64 R16, [R1+0x5df0] ;  /* 0x005df00001107983 */ /* 0x000eaa0000300a00 */
[C---:B---3--:R-:W-:Y:S11]  /*8de30*/  HMMA.16816.F32 R52, R44.reuse, R58, R52 ;  /* 0x0000003a2c34723c */ /* 0x048ff60000001834 */
[----:B------:R-:W-:Y:S04]  /*8de40*/  @!UPT UIADD3 URZ, URZ, URZ, URZ ;  /* 0x0000003f3f3ff290 */ /* 0x000fe8000fffe03f */
[----:B------:R-:W-:Y:S01]  /*8de50*/  STL.64 [R1+0x200], R20 ;  /* 0x0002001401007387 */ /* 0x000fe20000100a00 */
[----:B------:R0:W-:Y:S03]  /*8de60*/  STL.64 [R1+0x208], R22 ;  /* 0x0002081601007387 */ /* 0x0001e60000100a00 */
[----:B0-----:R-:W3:Y:S01]  /*8de70*/  LDL.LU.64 R22, [R1+0x5de8] ;  /* 0x005de80001167983 */ /* 0x001ee20000300a00 */
[----:B------:R-:W2:Y:S03]  /*8de80*/  LDL.LU.64 R20, [R1+0x5de0] ;  /* 0x005de00001147983 */ /* 0x000ea60000300a00 */
[----:B------:R-:W-:Y:S01]  /*8de90*/  STL.64 [R1+0x1f0], R52 ;  /* 0x0001f03401007387 */ /* 0x000fe20000100a00 */
[----:B------:R0:W-:Y:S03]  /*8dea0*/  STL.64 [R1+0x1f8], R54 ;  /* 0x0001f83601007387 */ /* 0x0001e60000100a00 */
[----:B0-----:R-:W2:Y:S01]  /*8deb0*/  LDL.LU.64 R54, [R1+0x5dd8] ;  /* 0x005dd80001367983 */ /* 0x001ea20000300a00 */
[----:B------:R-:W3:Y:S01]  /*8dec0*/  LDL.LU.64 R52, [R1+0x5dd0] ;  /* 0x005dd00001347983 */ /* 0x000ee20000300a00 */
[C---:B--2---:R-:W-:Y:S11]  /*8ded0*/  HMMA.16816.F32 R48, R44.reuse, R54, R48 ;  /* 0x000000362c30723c */ /* 0x044ff60000001830 */
[----:B------:R-:W-:Y:S11]  /*8dee0*/  @!UPT UIADD3 URZ, URZ, URZ, URZ ;  /* 0x0000003f3f3ff290 */ /* 0x000ff6000fffe03f */
[----:B------:R-:W-:Y:S01]  /*8def0*/  @!UPT UIADD3 URZ, URZ, URZ, URZ ;  /* 0x0000003f3f3ff290 */ /* 0x000fe2000fffe03f */
[----:B------:R-:W-:Y:S01]  /*8df00*/  STL.64 [R1+0x1e0], R48 ;  /* 0x0001e03001007387 */ /* 0x000fe20000100a00 */
[----:B------:R0:W-:Y:S03]  /*8df10*/  STL.64 [R1+0x1e8], R50 ;  /* 0x0001e83201007387 */ /* 0x0001e60000100a00 */
[----:B0-----:R-:W2:Y:S01]  /*8df20*/  LDL.LU.64 R50, [R1+0x5dc8] ;  /* 0x005dc80001327983 */ /* 0x001ea20000300a00 */
[----:B------:R-:W4:Y:S02]  /*8df30*/  LDL.LU.64 R48, [R1+0x5dc0] ;  /* 0x005dc00001307983 */ /* 0x000f240000300a00 */
[----:B------:R-:W-:Y:S02]  /*8df40*/  IMAD.MOV.U32 R54, RZ, RZ, R0 ;  /* 0x000000ffff367224 */ /* 0x000fe400078e0000 */
[----:B------:R-:W-:Y:S01]  /*8df50*/  IMAD.MOV.U32 R55, RZ, RZ, R2 ;  /* 0x000000ffff377224 */ /* 0x000fe200078e0002 */
[----:B------:R-:W3:Y:S01]  /*8df60*/  LDL.LU R0, [R1+0x5dbc] ;  /* 0x005dbc0001007983 */ /* 0x000ee20000300800 */
        /* <DEDUP_REMOVED lines=8> */
[----:B------:R-:W-:Y:S02]  /*8dff0*/  IMAD.MOV.U32 R50, RZ, RZ, R61 ;  /* 0x000000ffff327224 */ /* 0x000fe400078e003d */
[----:B------:R-:W3:Y:S01]  /*8e000*/  LDL.LU R61, [R1+0x5da0] ;  /* 0x005da000013d7983 */ /* 0x000ee20000300800 */
[C---:B--2---:R-:W-:Y:S11]  /*8e010*/  HMMA.16816.F32 R32, R44.reuse, R38, R32 ;  /* 0x000000262c20723c */ /* 0x044ff60000001820 */
[----:B------:R-:W-:Y:S11]  /*8e020*/  @!UPT UIADD3 URZ, URZ, URZ, URZ ;  /* 0x0000003f3f3ff290 */ /* 0x000ff6000fffe03f */
[----:B------:R-:W-:Y:S01]  /*8e030*/  @!UPT UIADD3 URZ, URZ, URZ, URZ ;  /* 0x0000003f3f3ff290 */ /* 0x000fe2000fffe03f */
[----:B------:R-:W-:Y:S01]  /*8e040*/  STL.64 [R1+0x1c0], R32 ;  /* 0x0001c02001007387 */ /* 0x000fe20000100a00 */
[----:B------:R0:W-:Y:S03]  /*8e050*/  STL.64 [R1+0x1c8], R34 ;  /* 0x0001c82201007387 */ /* 0x0001e60000100a00 */
[----:B0-----:R-:W2:Y:S01]  /*8e060*/  LDL.LU.64 R34, [R1+0x5d98] ;  /* 0x005d980001227983 */ /* 0x001ea20000300a00 */
[----:B------:R-:W2:Y:S02]  /*8e070*/  LDL.LU.64 R32, [R1+0x5d90] ;  /* 0x005d900001207983 */ /* 0x000ea40000300a00 */
[----:B--2---:R-:W-:Y:S02]  /*8e080*/  IMAD.MOV.U32 R38, RZ, RZ, R33 ;  /* 0x000000ffff267224 */ /* 0x004fe400078e0021 */
[----:B------:R-:W-:Y:S02]  /*8e090*/  IMAD.MOV.U32 R39, RZ, RZ, R32 ;  /* 0x000000ffff277224 */ /* 0x000fe400078e0020 */
[C---:B------:R-:W-:Y:S01]  /*8e0a0*/  HMMA.16816.F32 R32, R44.reuse, R34, R28 ;  /* 0x000000222c20723c */ /* 0x040fe2000000181c */
[----:B------:R-:W2:Y:S01]  /*8e0b0*/  LDL.LU.64 R30, [R1+0x5d88] ;  /* 0x005d8800011e7983 */ /* 0x000ea20000300a00 */
[----:B------:R-:W2:Y:S11]  /*8e0c0*/  LDL.LU.64 R28, [R1+0x5d80] ;  /* 0x005d8000011c7983 */ /* 0x000eb60000300a00 */
[----:B------:R-:W-:Y:S10]  /*8e0d0*/  @!UPT UIADD3 URZ, URZ, URZ, URZ ;  /* 0x0000003f3f3ff290 */ /* 0x000ff4000fffe03f */
[----:B------:R2:W-:Y:S01]  /*8e0e0*/  STL.64 [R1+0x1b0], R32 ;  /* 0x0001b02001007387 */ /* 0x0005e20000100a00 */
[----:B------:R0:W-:Y:S02]  /*8e0f0*/  STL.64 [R1+0x1b8], R34 ;  /* 0x0001b82201007387 */ /* 0x0001e40000100a00 */
[----:B--2---:R-:W-:Y:S02]  /*8e100*/  IMAD.MOV.U32 R32, RZ, RZ, R29 ;  /* 0x000000ffff207224 */ /* 0x004fe400078e001d */
[----:B------:R-:W-:Y:S02]  /*8e110*/  IMAD.MOV.U32 R33, RZ, RZ, R28 ;  /* 0x000000ffff217224 */ /* 0x000fe400078e001c */
[----:B------:R-:W-:Y:S01]  /*8e120*/  HMMA.16816.F32 R28, R44, R30, R24 ;  /* 0x0000001e2c1c723c */ /* 0x000fe20000001818 */
[----:B------:R-:W2:Y:S01]  /*8e130*/  LDL.LU.64 R26, [R1+0x5d78] ;  /* 0x005d7800011a7983 */ /* 0x000ea20000300a00 */
[----:B------:R-:W2:Y:S02]  /*8e140*/  LDL.LU.64 R24, [R1+0x5d70] ;  /* 0x005d700001187983 */ /* 0x000ea40000300a00 */
[----:B0-----:R-:W-:-:S02]  /*8e150*/  IMAD.MOV.U32 R34, RZ, RZ, R21 ;  /* 0x000000ffff227224 */ /* 0x001fc400078e0015 */
[----:B------:R-:W-:-:S07]  /*8e160*/  IMAD.MOV.U32 R35, RZ, RZ, R20 ;  /* 0x000000ffff237224 */ /* 0x000fce00078e0014 */
[----:B---3--:R-:W-:Y:S01]  /*8e170*/  HMMA.16816.F32 R20, R44, R22, R32 ;  /* 0x000000162c14723c */ /* 0x008fe20000001820 */
[----:B------:R-:W-:Y:S01]  /*8e180*/  IMAD.MOV.U32 R51, RZ, RZ, R56 ;  /* 0x000000ffff337224 */ /* 0x000fe200078e0038 */
[----:B------:R-:W-:Y:S08]  /*8e190*/  LDSM.16.M88.4 R32, [R61+0xc080] ;  /* 0x00c080003d20783b */ /* 0x000ff00000000200 */
[----:B------:R-:W-:Y:S01]  /*8e1a0*/  STL.64 [R1+0x1a0], R28 ;  /* 0x0001a01c01007387 */ /* 0x000fe20000100a00 */
[----:B------:R0:W-:Y:S02]  /*8e1b0*/  STL.64 [R1+0x1a8], R30 ;  /* 0x0001a81e01007387 */ /* 0x0001e40000100a00 */
[----:B0-----:R-:W-:-:S02]  /*8e1c0*/  IMAD.MOV.U32 R30, RZ, RZ, R2 ;  /* 0x000000ffff1e7224 */ /* 0x001fc400078e0002 */
[----:B------:R-:W-:Y:S02]  /*8e1d0*/  IMAD.MOV.U32 R31, RZ, RZ, R0 ;  /* 0x000000ffff1f7224 */ /* 0x000fe400078e0000 */
[----:B--2---:R-:W-:Y:S02]  /*8e1e0*/  IMAD.MOV.U32 R28, RZ, RZ, R25 ;  /* 0x000000ffff1c7224 */ /* 0x004fe400078e0019 */
[----:B------:R-:W-:-:S07]  /*8e1f0*/  IMAD.MOV.U32 R29, RZ, RZ, R24 ;  /* 0x000000ffff1d7224 */ /* 0x000fce00078e0018 */
[C---:B------:R-:W-:Y:S08]  /*8e200*/  HMMA.16816.F32 R28, R44.reuse, R26, R28 ;  /* 0x0000001a2c1c723c */ /* 0x040ff0000000181c */
[C---:B------:R-:W-:Y:S01]  /*8e210*/  HMMA.16816.F32 R24, R44.reuse, R18, R36 ;  /* 0x000000122c18723c */ /* 0x040fe20000001824 */
[----:B------:R-:W-:Y:S11]  /*8e220*/  LDSM.16.M88.4 R36, [R61+0xb880] ;  /* 0x00b880003d24783b */ /* 0x000ff60000000200 */
[----:B------:R-:W-:Y:S03]  /*8e230*/  @!UPT UIADD3 URZ, URZ, URZ, URZ ;  /* 0x0000003f3f3ff290 */ /* 0x000fe6000fffe03f */
[----:B------:R-:W-:Y:S01]  /*8e240*/  STL.64 [R1+0x190], R28 ;  /* 0x0001901c01007387 */ /* 0x000fe20000100a00 */
[----:B------:R-:W-:Y:S07]  /*8e250*/  STL.64 [R1+0x198], R30 ;  /* 0x0001981e01007387 */ /* 0x000fee0000100a00 */
[----:B------:R-:W-:Y:S02]  /*8e260*/  STL.64 [R1+0x170], R24 ;  /* 0x0001701801007387 */ /* 0x000fe40000100a00 */
[----:B------:R-:W-:Y:S01]  /*8e270*/  STL.64 [R1+0x180], R20 ;  /* 0x0001801401007387 */ /* 0x000fe20000100a00 */
[----:B------:R-:W-:Y:S01]  /*8e280*/  STL.64 [R1+0x188], R22 ;  /* 0x0001881601007387 */ /* 0x000fe20000100a00 */
[----:B------:R4:W-:Y:S02]  /*8e290*/  STL [R1+0x178], R26 ;  /* 0x0001781a01007387 */ /* 0x0009e40000100800 */
[----:B------:R-:W-:Y:S01]  /*8e2a0*/  IMAD.MOV.U32 R2, RZ, RZ, R27 ;  /* 0x000000ffff027224 */ /* 0x000fe200078e001b */
[----:B------:R-:W-:Y:S01]  /*8e2b0*/  LDSM.16.M88.4 R28, [R61+0x880] ;  /* 0x000880003d1c783b */ /* 0x000fe20000000200 */
[C---:B----4-:R-:W-:Y:S08]  /*8e2c0*/  HMMA.16816.F32 R24, R44.reuse, R14, R48 ;  /* 0x0000000e2c18723c */ /* 0x050ff00000001830 */
[C---:B------:R-:W-:Y:S01]  /*8e2d0*/  HMMA.16816.F32 R20, R44.reuse, R10, R52 ;  /* 0x0000000a2c14723c */ /* 0x040fe20000001834 */
[----:B------:R-:W-:Y:S04]  /*8e2e0*/  STL [R1+0x5978], R2 ;  /* 0x0059780201007387 */ /* 0x000fe80000100800 */
[----:B------:R-:W-:Y:S04]  /*8e2f0*/  LDSM.16.M88.4 R52, [R61+0xa880] ;  /* 0x00a880003d34783b */ /* 0x000fe80000000200 */
[----:B------:R-:W-:Y:S11]  /*8e300*/  LDSM.16.M88.4 R48, [R61+0xb080] ;  /* 0x00b080003d30783b */ /* 0x000ff60000000200 */
[----:B------:R-:W-:Y:S03]  /*8e310*/  @!UPT UIADD3 URZ, URZ, URZ, URZ ;  /* 0x0000003f3f3ff290 */ /* 0x000fe6000fffe03f */
[----:B------:R-:W-:Y:S01]  /*8e320*/  STL.64 [R1+0x150], R20 ;  /* 0x0001501401007387 */ /* 0x000fe20000100a00 */
[----:B------:R-:W-:Y:S02]  /*8e330*/  STL.64 [R1+0x160], R24 ;  /* 0x0001601801007387 */ /* 0x000fe40000100a00 */
[----:B------:R0:W-:Y:S02]  /*8e340*/  STL.64 [R1+0x168], R26 ;  /* 0x0001681a01007387 */ /* 0x0001e40000100a00 */
[----:B------:R-:W-:Y:S02]  /*8e350*/  STL [R1+0x158], R22 ;  /* 0x0001581601007387 */ /* 0x000fe40000100800 */
[----:B------:R-:W-:Y:S02]  /*8e360*/  IMAD.MOV.U32 R0, RZ, RZ, R23 ;  /* 0x000000ffff007224 */ /* 0x000fe400078e0017 */
[----:B------:R-:W1:Y:S01]  /*8e370*/  LDSM.16.M88.4 R20, [R61+0x80] ;  /* 0x000080003d14783b */ /* 0x000e620000000200 */
[----:B0-----:R-:W-:Y:S03]  /*8e380*/  HMMA.16816.F32 R24, R44, R6, R40 ;  /* 0x000000062c18723c */ /* 0x001fe60000001828 */
[----:B------:R-:W-:Y:S04]  /*8e390*/  STL [R1+0x597c], R0 ;  /* 0x00597c0001007387 */ /* 0x000fe80000100800 */
[----:B------:R-:W-:Y:S02]  /*8e3a0*/  LDSM.16.MT88.4 R40, [R57+0x12000] ;  /* 0x012000003928783b */ /* 0x000fe40000004200 */
[----:B------:R-:W-:Y:S02]  /*8e3b0*/  LDSM.16.M88.4 R56, [R61+0xa080] ;  /* 0x00a080003d38783b */ /* 0x000fe40000000200 */
[----:B------:R-:W-:Y:S11]  /*8e3c0*/  LDSM.16.MT88.4 R44, [R60+0x12000] ;  /* 0x012000003c2c783b */ /* 0x000ff60000004200 */
[----:B------:R-:W-:Y:S01]  /*8e3d0*/  @!UPT UIADD3 URZ, URZ, URZ, URZ ;  /* 0x0000003f3f3ff290 */ /* 0x000fe2000fffe03f */
[----:B------:R-:W-:Y:S01]  /*8e3e0*/  STL.64 [R1+0x140], R24 ;  /* 0x0001401801007387 */ /* 0x000fe20000100a00 */
[----:B------:R-:W-:Y:S02]  /*8e3f0*/  STL.64 [R1+0x148], R26 ;  /* 0x0001481a01007387 */ /* 0x000fe40000100a00 */
[----:B------:R-:W0:Y:S01]  /*8e400*/  LDSM.16.M88.4 R24, [R61+0x1080] ;  /* 0x001080003d18783b */ /* 0x000e220000000200 */
[----:B-1----:R-:W-:Y:S03]  /*8e410*/  STL.64 [R1+0x130], R20 ;  /* 0x0001301401007387 */ /* 0x002fe60000100a00 */
[----:B------:R-:W-:Y:S02]  /*8e420*/  IMAD.MOV.U32 R7, RZ, RZ, R20 ;  /* 0x000000ffff077224 */ /* 0x000fe400078e0014 */
[----:B------:R-:W-:Y:S02]  /*8e430*/  STL.64 [R1+0x138], R22 ;  /* 0x0001381601007387 */ /* 0x000fe40000100a00 */
[----:B------:R-:W-:-:S02]  /*8e440*/  IMAD.MOV.U32 R6, RZ, RZ, R21 ;  /* 0x000000ffff067224 */ /* 0x000fc400078e0015 */
[----:B------:R-:W1:Y:S04]  /*8e450*/  LDSM.16.M88.4 R20, [R61+0x1880] ;  /* 0x001880003d14783b */ /* 0x000e680000000200 */
[----:B------:R-:W-:Y:S01]  /*8e460*/  STL.64 [R1+0x120], R28 ;  /* 0x0001201c01007387 */ /* 0x000fe20000100a00 */
[----:B------:R-:W-:Y:S02]  /*8e470*/  STL.64 [R1+0x128], R30 ;  /* 0x0001281e01007387 */ /* 0x000fe40000100a00 */
[----:B------:R-:W-:Y:S01]  /*8e480*/  LDSM.16.M88.4 R28, [R61+0x2880] ;  /* 0x002880003d1c783b */ /* 0x000fe20000000200 */
[----:B0-----:R-:W-:Y:S03]  /*8e490*/  STL.64 [R1+0x110], R24 ;  /* 0x0001101801007387 */ /* 0x001fe60000100a00 */
[----:B------:R-:W-:Y:S02]  /*8e4a0*/  STL.64 [R1+0x118], R26 ;  /* 0x0001181a01007387 */ /* 0x000fe40000100a00 */
[----:B------:R-:W-:Y:S01]  /*8e4b0*/  LDSM.16.M88.4 R24, [R61+0x3080] ;  /* 0x003080003d18783b */ /* 0x000fe20000000200 */
[----:B-1----:R-:W-:Y:S03]  /*8e4c0*/  STL.64 [R1+0x100], R20 ;  /* 0x0001001401007387 */ /* 0x002fe60000100a00 */
[----:B------:R-:W-:-:S02]  /*8e4d0*/  IMAD.MOV.U32 R10, RZ, RZ, R21 ;  /* 0x000000ffff0a7224 */ /* 0x000fc400078e0015 */
[----:B------:R-:W-:Y:S02]  /*8e4e0*/  STL.64 [R1+0x108], R22 ;  /* 0x0001081601007387 */ /* 0x000fe40000100a00 */
[----:B------:R-:W-:Y:S02]  /*8e4f0*/  IMAD.MOV.U32 R3, RZ, RZ, R20 ;  /* 0x000000ffff037224 */ /* 0x000fe400078e0014 */
[----:B------:R-:W0:Y:S04]  /*8e500*/  LDSM.16.M88.4 R20, [R61+0x2080] ;  /* 0x002080003d14783b */ /* 0x000e280000000200 */
[----:B0-----:R-:W-:Y:S01]  /*8e510*/  STL.64 [R1+0xf0], R20 ;  /* 0x0000f01401007387 */ /* 0x001fe20000100a00 */
[----:B------:R-:W-:Y:S02]  /*8e520*/  STL.64 [R1+0xf8], R22 ;  /* 0x0000f81601007387 */ /* 0x000fe40000100a00 */
[----:B------:R-:W0:Y:S04]  /*8e530*/  LDSM.16.M88.4 R20, [R61+0x3880] ;  /* 0x003880003d14783b */ /* 0x000e280000000200 */
[----:B------:R-:W-:Y:S01]  /*8e540*/  STL.64 [R1+0xe0], R28 ;  /* 0x0000e01c01007387 */ /* 0x000fe20000100a00 */
[----:B------:R-:W-:Y:S02]  /*8e550*/  STL.64 [R1+0xe8], R30 ;  /* 0x0000e81e01007387 */ /* 0x000fe40000100a00 */
[----:B------:R-:W1:Y:S04]  /*8e560*/  LDSM.16.M88.4 R28, [R61+0x4080] ;  /* 0x004080003d1c783b */ /* 0x000e680000000200 */
[----:B------:R-:W-:Y:S02]  /*8e570*/  STL.64 [R1+0xd0], R24 ;  /* 0x0000d01801007387 */ /* 0x000fe40000100a00 */
[----:B------:R-:W-:Y:S02]  /*8e580*/  STL.64 [R1+0xd8], R26 ;  /* 0x0000d81a01007387 */ /* 0x000fe40000100a00 */
[----:B------:R-:W2:Y:S04]  /*8e590*/  LDSM.16.M88.4 R24, [R61+0x4880] ;  /* 0x004880003d18783b */ /* 0x000ea80000000200 */
[----:B0-----:R-:W-:Y:S01]  /*8e5a0*/  STL.64 [R1+0xc0], R20 ;  /* 0x0000c01401007387 */ /* 0x001fe20000100a00 */
[----:B------:R-:W-:Y:S02]  /*8e5b0*/  STL.64 [R1+0xc8], R22 ;  /* 0x0000c81601007387 */ /* 0x000fe40000100a00 */
[----:B------:R-:W0:Y:S04]  /*8e5c0*/  LDSM.16.M88.4 R20, [R61+0x5080] ;  /* 0x005080003d14783b */ /* 0x000e280000000200 */
[----:B-1----:R-:W-:Y:S01]  /*8e5d0*/  STL.64 [R1+0xb0], R28 ;  /* 0x0000b01c01007387 */ /* 0x002fe20000100a00 */
[----:B------:R-:W-:Y:S01]  /*8e5e0*/  STL.64 [R1+0xb8], R30 ;  /* 0x0000b81e01007387 */ /* 0x000fe20000100a00 */
[----:B--2---:R-:W-:Y:S03]  /*8e5f0*/  STL.64 [R1+0xa0], R24 ;  /* 0x0000a01801007387 */ /* 0x004fe60000100a00 */
[----:B------:R-:W1:Y:S01]  /*8e600*/  LDSM.16.M88.4 R28, [R61+0x5880] ;  /* 0x005880003d1c783b */ /* 0x000e620000000200 */
[----:B------:R-:W-:Y:S03]  /*8e610*/  STL.64 [R1+0xa8], R26 ;  /* 0x0000a81a01007387 */ /* 0x000fe60000100a00 */
[----:B------:R-:W2:Y:S04]  /*8e620*/  LDSM.16.M88.4 R24, [R61+0x6080] ;  /* 0x006080003d18783b */ /* 0x000ea80000000200 */
[----:B0-----:R-:W-:Y:S01]  /*8e630*/  STL.64 [R1+0x90], R20 ;  /* 0x0000901401007387 */ /* 0x001fe20000100a00 */
[----:B------:R-:W-:-:S02]  /*8e640*/  IMAD.MOV.U32 R2, RZ, RZ, R20 ;  /* 0x000000ffff027224 */ /* 0x000fc400078e0014 */
[----:B------:R-:W-:Y:S02]  /*8e650*/  STL.64 [R1+0x98], R22 ;  /* 0x0000981601007387 */ /* 0x000fe40000100a00 */
[----:B------:R-:W-:Y:S02]  /*8e660*/  IMAD.MOV.U32 R0, RZ, RZ, R21 ;  /* 0x000000ffff007224 */ /* 0x000fe400078e0015 */
[----:B------:R-:W0:Y:S04]  /*8e670*/  LDSM.16.M88.4 R20, [R61+0x6880] ;  /* 0x006880003d14783b */ /* 0x000e280000000200 */
[----:B-1----:R-:W-:Y:S01]  /*8e680*/  STL.64 [R1+0x80], R28 ;  /* 0x0000801c01007387 */ /* 0x002fe20000100a00 */
[----:B------:R-:W-:Y:S02]  /*8e690*/  STL.64 [R1+0x88], R30 ;  /* 0x0000881e01007387 */ /* 0x000fe40000100a00 */
[----:B------:R-:W1:Y:S04]  /*8e6a0*/  LDSM.16.M88.4 R28, [R61+0x7080] ;  /* 0x007080003d1c783b */ /* 0x000e680000000200 */
[----:B--2---:R-:W-:Y:S01]  /*8e6b0*/  STL.64 [R1+0x70], R24 ;  /* 0x0000701801007387 */ /* 0x004fe20000100a00 */
[----:B------:R-:W-:Y:S02]  /*8e6c0*/  STL.64 [R1+0x78], R26 ;  /* 0x0000781a01007387 */ /* 0x000fe40000100a00 */
[----:B------:R-:W2:Y:S02]  /*8e6d0*/  LDSM.16.M88.4 R24, [R61+0x7880] ;  /* 0x007880003d18783b */ /* 0x000ea40000000200 */
[----:B0-----:R-:W-:Y:S02]  /*8e6e0*/  STL.64 [R1+0x60], R20 ;  /* 0x0000601401007387 */ /* 0x001fe40000100a00 */
[----:B------:R-:W-:Y:S02]  /*8e6f0*/  STL.64 [R1+0x68], R22 ;  /* 0x0000681601007387 */ /* 0x000fe40000100a00 */
[----:B------:R-:W0:Y:S04]  /*8e700*/  LDSM.16.M88.4 R20, [R61+0x8080] ;  /* 0x008080003d14783b */ /* 0x000e280000000200 */
[----:B-1----:R-:W-:Y:S01]  /*8e710*/  STL.64 [R1+0x50], R28 ;  /* 0x0000501c01007387 */ /* 0x002fe20000100a00 */
[----:B------:R-:W-:Y:S02]  /*8e720*/  STL.64 [R1+0x58], R30 ;  /* 0x0000581e01007387 */ /* 0x000fe40000100a00 */
[----:B------:R-:W1:Y:S04]  /*8e730*/  LDSM.16.M88.4 R28, [R61+0x8880] ;  /* 0x008880003d1c783b */ /* 0x000e680000000200 */
[----:B--2---:R-:W-:Y:S02]  /*8e740*/  STL.64 [R1+0x40], R24 ;  /* 0x0000401801007387 */ /* 0x004fe40000100a00 */
        /* <DEDUP_REMOVED lines=8> */
[----:B------:R-:W-:Y:S01]  /*8e7d0*/  STL.64 [R1+0x18], R26 ;  /* 0x0000181a01007387 */ /* 0x000fe20000100a00 */
[----:B------:R-:W-:Y:S03]  /*8e7e0*/  STL [R1+0x5684], R58 ;  /* 0x0056843a01007387 */ /* 0x000fe60000100800 */
[----:B------:R-:W1:Y:S04]  /*8e7f0*/  LDSM.16.M88.4 R28, [R61+0xc880] ;  /* 0x00c880003d1c783b */ /* 0x000e680000000200 */
[----:B------:R-:W2:Y:S04]  /*8e800*/  LDSM.16.M88.4 R24, [R61+0xd080] ;  /* 0x00d080003d18783b */ /* 0x000ea80000000200 */
[----:B0-----:R-:W-:Y:S01]  /*8e810*/  STL.64 [R1], R20 ;  /* 0x0000001401007387 */ /* 0x001fe20000100a00 */
[----:B------:R-:W-:Y:S02]  /*8e820*/  STL.64 [R1+0x8], R22 ;  /* 0x0000081601007387 */ /* 0x000fe40000100a00 */
[----:B------:R-:W-:Y:S02]  /*8e830*/  STL [R1+0x5680], R59 ;  /* 0x0056803b01007387 */ /* 0x000fe40000100800 */
[----:B------:R0:W-:Y:S01]  /*8e840*/  STL.64 [R1+0x5d00], R56 ;  /* 0x005d003801007387 */ /* 0x0001e20000100a00 */
[----:B------:R-:W3:Y:S04]  /*8e850*/  LDSM.16.M88.4 R20, [R61+0xd880] ;  /* 0x00d880003d14783b */ /* 0x000ee80000000200 */
[----:B0-----:R-:W4:Y:S01]  /*8e860*/  LDL.64 R56, [R1+0x120] ;  /* 0x0001200001387983 */ /* 0x001f220000100a00 */
[----:B------:R-:W-:Y:S02]  /*8e870*/  STL [R1+0x5688], R54 ;  /* 0x0056883601007387 */ /* 0x000fe40000100800 */
[----:B------:R-:W-:Y:S02]  /*8e880*/  STL [R1+0x567c], R55 ;  /* 0x00567c3701007387 */ /* 0x000fe40000100800 */
[----:B------:R0:W-:Y:S01]  /*8e890*/  STL.64 [R1+0x5d08], R52 ;  /* 0x005d083401007387 */ /* 0x0001e20000100a00 */
[----:B------:R-:W-:Y:S01]  /*8e8a0*/  STL [R1+0x5674], R50 ;  /* 0x0056743201007387 */ /* 0x000fe20000100800 */
[----:B------:R-:W-:Y:S02]  /*8e8b0*/  STL [R1+0x5670], R51 ;  /* 0x0056703301007387 */ /* 0x000fe40000100800 */
[----:B------:R1:W-:Y:S02]  /*8e8c0*/  STL.64 [R1+0x5d10], R48 ;  /* 0x005d103001007387 */ /* 0x0003e40000100a00 */
[----:B0-----:R-:W-:-:S02]  /*8e8d0*/  IMAD.MOV.U32 R52, RZ, RZ, R17 ;  /* 0x000000ffff347224 */ /* 0x001fc400078e0011 */
[----:B------:R-:W-:Y:S02]  /*8e8e0*/  IMAD.MOV.U32 R53, RZ, RZ, R16 ;  /* 0x000000ffff357224 */ /* 0x000fe400078e0010 */
[----:B------:R-:W0:Y:S04]  /*8e8f0*/  LDSM.16.M88.4 R16, [R61+0xe080] ;  /* 0x00e080003d10783b */ /* 0x000e280000000200 */
[----:B------:R2:W-:Y:S01]  /*8e900*/  STL [R1+0x568c], R38 ;  /* 0x00568c2601007387 */ /* 0x0005e20000100800 */
[----:B------:R-:W-:Y:S02]  /*8e910*/  IMAD.MOV.U32 R54, RZ, RZ, R13 ;  /* 0x000000ffff367224 */ /* 0x000fe400078e000d */
[----:B------:R-:W-:Y:S02]  /*8e920*/  IMAD.MOV.U32 R55, RZ, RZ, R12 ;  /* 0x000000ffff377224 */ /* 0x000fe400078e000c */
[----:B------:R3:W-:Y:S01]  /*8e930*/  STL [R1+0x5678], R39 ;  /* 0x0056782701007387 */ /* 0x0007e20000100800 */
[----:B------:R3:W-:Y:S04]  /*8e940*/  STL.64 [R1+0x5d18], R36 ;  /* 0x005d182401007387 */ /* 0x0007e80000100a00 */
[----:B------:R-:W0:Y:S01]  /*8e950*/  LDSM.16.M88.4 R12, [R61+0xe880] ;  /* 0x00e880003d0c783b */ /* 0x000e220000000200 */
[----:B------:R-:W-:-:S02]  /*8e960*/  IMAD.MOV.U32 R58, RZ, RZ, R10 ;  /* 0x000000ffff3a7224 */ /* 0x000fc400078e000a */
[----:B-1----:R-:W-:Y:S02]  /*8e970*/  IMAD.MOV.U32 R48, RZ, RZ, R7 ;  /* 0x000000ffff307224 */ /* 0x002fe400078e0007 */
[----:B------:R-:W-:Y:S02]  /*8e980*/  IMAD.MOV.U32 R49, RZ, RZ, R6 ;  /* 0x000000ffff317224 */ /* 0x000fe400078e0006 */
[----:B--2---:R-:W-:Y:S02]  /*8e990*/  IMAD.MOV.U32 R38, RZ, RZ, R5 ;  /* 0x000000ffff267224 */ /* 0x004fe400078e0005 */
[----:B---3--:R-:W-:Y:S02]  /*8e9a0*/  IMAD.MOV.U32 R39, RZ, RZ, R4 ;  /* 0x000000ffff277224 */ /* 0x008fe400078e0004 */
[----:B------:R-:W-:Y:S01]  /*8e9b0*/  LDSM.16.M88.4 R4, [R61+0xf880] ;  /* 0x00f880003d04783b */ /* 0x000fe20000000200 */
[----:B------:R-:W-:Y:S02]  /*8e9c0*/  IMAD.MOV.U32 R36, RZ, RZ, R9 ;  /* 0x000000ffff247224 */ /* 0x000fe400078e0009 */
[----:B------:R-:W-:-:S02]  /*8e9d0*/  IMAD.MOV.U32 R37, RZ, RZ, R8 ;  /* 0x000000ffff257224 */ /* 0x000fc400078e0008 */
[----:B------:R-:W1:Y:S04]  /*8e9e0*/  LDSM.16.M88.4 R8, [R61+0xf080] ;  /* 0x00f080003d08783b */ /* 0x000e680000000200 */
[----:B------:R-:W-:Y:S01]  /*8e9f0*/  STL [R1+0x566c], R34 ;  /* 0x00566c2201007387 */ /* 0x000fe20000100800 */
[----:B------:R-:W-:Y:S02]  /*8ea00*/  STL [R1+0x5668], R35 ;  /* 0x0056682301007387 */ /* 0x000fe40000100800 */
[----:B------:R-:W-:Y:S02]  /*8ea10*/  STL.64 [R1+0x5ce8], R32 ;  /* 0x005ce82001007387 */ /* 0x000fe40000100a00 */
[----:B------:R-:W-:Y:S01]  /*8ea20*/  STL [R1+0x5654], R30 ;  /* 0x0056541e01007387 */ /* 0x000fe20000100800 */
[----:B------:R-:W-:Y:S01]  /*8ea30*/  STL [R1+0x5650], R31 ;  /* 0x0056501f01007387 */ /* 0x000fe20000100800 */
[----:B------:R-:W-:Y:S02]  /*8ea40*/  STL.64 [R1+0x5d58], R28 ;  /* 0x005d581c01007387 */ /* 0x000fe40000100a00 */
[----:B------:R-:W-:Y:S02]  /*8ea50*/  STL [R1+0x562c], R26 ;  /* 0x00562c1a01007387 */ /* 0x000fe40000100800 */
[----:B------:R-:W-:Y:S01]  /*8ea60*/  STL [R1+0x5628], R27 ;  /* 0x0056281b01007387 */ /* 0x000fe20000100800 */
[----:B------:R-:W-:Y:S01]  /*8ea70*/  STL [R1+0x56fc], R22 ;  /* 0x0056fc1601007387 */ /* 0x000fe20000100800 */
[----:B------:R-:W-:Y:S02]  /*8ea80*/  STL [R1+0x56f8], R23 ;  /* 0x0056f81701007387 */ /* 0x000fe40000100800 */
[----:B------:R-:W-:Y:S01]  /*8ea90*/  STL.64 [R1+0x5cf0], R20 ;  /* 0x005cf01401007387 */ /* 0x000fe20000100a00 */
[----:B0-----:R-:W-:Y:S01]  /*8eaa0*/  STL [R1+0x56d4], R18 ;  /* 0x0056d41201007387 */ /* 0x001fe20000100800 */
[----:B------:R-:W-:Y:S02]  /*8eab0*/  STL [R1+0x56d0], R19 ;  /* 0x0056d01301007387 */ /* 0x000fe40000100800 */
[----:B------:R0:W-:Y:S01]  /*8eac0*/  STL.64 [R1+0x5cf8], R16 ;  /* 0x005cf81001007387 */ /* 0x0001e20000100a00 */
[----:B------:R-:W-:Y:S01]  /*8ead0*/  STL [R1+0x5744], R14 ;  /* 0x0057440e01007387 */ /* 0x000fe20000100800 */
[----:B0-----:R-:W-:Y:S03]  /*8eae0*/  HMMA.16816.F32 R16, R40, R48, R36 ;  /* 0x000000302810723c */ /* 0x001fe60000001824 */
[----:B------:R-:W-:Y:S04]  /*8eaf0*/  STL [R1+0x5740], R15 ;  /* 0x0057400f01007387 */ /* 0x000fe80000100800 */
[----:B-1----:R-:W-:Y:S01]  /*8eb00*/  STL [R1+0x574c], R10 ;  /* 0x00574c0a01007387 */ /* 0x002fe20000100800 */
[----:B------:R-:W-:Y:S02]  /*8eb10*/  STL [R1+0x5748], R11 ;  /* 0x0057480b01007387 */ /* 0x000fe40000100800 */
[----:B------:R-:W-:Y:S02]  /*8eb20*/  STL [R1+0x56dc], R6 ;  /* 0x0056dc0601007387 */ /* 0x000fe40000100800 */
[----:B------:R-:W-:Y:S01]  /*8eb30*/  STL [R1+0x56d8], R7 ;  /* 0x0056d80701007387 */ /* 0x000fe20000100800 */
[----:B------:R0:W-:Y:S04]  /*8eb40*/  STL.64 [R1+0x5d20], R4 ;  /* 0x005d200401007387 */ /* 0x0001e80000100a00 */
[----:B0-----:R-:W2:Y:S01]  /*8eb50*/  LDL.LU R4, [R1+0x910] ;  /* 0x0009100001047983 */ /* 0x001ea20000300800 */
[----:B------:R-:W2:Y:S02]  /*8eb60*/  LDL.LU R5, [R1+0x914] ;  /* 0x0009140001057983 */ /* 0x000ea40000300800 */
[----:B------:R-:W2:Y:S02]  /*8eb70*/  LDL.LU R6, [R1+0x918] ;  /* 0x0009180001067983 */ /* 0x000ea40000300800 */
[----:B------:R-:W2:Y:S01]  /*8eb80*/  LDL.LU R7, [R1+0x91c] ;  /* 0x00091c0001077983 */ /* 0x000ea20000300800 */
[----:B------:R-:W-:Y:S01]  /*8eb90*/  STL [R1+0x4398], R61 ;  /* 0x0043983d01007387 */ /* 0x000fe20000100800 */
[----:B------:R-:W-:Y:S02]  /*8eba0*/  STL.64 [R1+0x5ca8], R46 ;  /* 0x005ca82e01007387 */ /* 0x000fe40000100a00 */
[----:B------:R-:W-:Y:S02]  /*8ebb0*/  STL.64 [R1+0x5ca0], R44 ;  /* 0x005ca02c01007387 */ /* 0x000fe40000100a00 */
[----:B------:R-:W-:Y:S01]  /*8ebc0*/  STL [R1+0x5750], R60 ;  /* 0x0057503c01007387 */ /* 0x000fe20000100800 */
[----:B------:R-:W3:Y:S01]  /*8ebd0*/  LDL.LU R28, [R1+0x8f0] ;  /* 0x0008f000011c7983 */ /* 0x000ee20000300800 */
[----:B------:R0:W-:Y:S02]  /*8ebe0*/  STL.64 [R1+0x930], R16 ;  /* 0x0009301001007387 */ /* 0x0001e40000100a00 */
[----:B------:R1:W-:Y:S02]  /*8ebf0*/  STL.64 [R1+0x938], R18 ;  /* 0x0009381201007387 */ /* 0x0003e40000100a00 */
[----:B------:R-:W3:Y:S01]  /*8ec00*/  LDL.LU R29, [R1+0x8f4] ;  /* 0x0008f400011d7983 */ /* 0x000ee20000300800 */
[----:B------:R-:W3:Y:S01]  /*8ec10*/  LDL.LU R30, [R1+0x8f8] ;  /* 0x0008f800011e7983 */ /* 0x000ee20000300800 */
[----:B------:R-:W3:Y:S02]  /*8ec20*/  LDL.LU R31, [R1+0x8fc] ;  /* 0x0008fc00011f7983 */ /* 0x000ee40000300800 */
[----:B------:R-:W-:-:S02]  /*8ec30*/  IMAD.MOV.U32 R20, RZ, RZ, R3 ;  /* 0x000000ffff147224 */ /* 0x000fc400078e0003 */
[----:B------:R-:W2:Y:S04]  /*8ec40*/  LDL.LU R3, [R1+0x5d68] ;  /* 0x005d680001037983 */ /* 0x000ea80000300800 */
[----:B0-----:R-:W3:Y:S01]  /*8ec50*/  LDL.LU R16, [R1+0x900] ;  /* 0x0009000001107983 */ /* 0x001ee20000300800 */
[----:B------:R-:W3:Y:S02]  /*8ec60*/  LDL.LU R17, [R1+0x904] ;  /* 0x0009040001117983 */ /* 0x000ee40000300800 */
[----:B-1----:R-:W3:Y:S02]  /*8ec70*/  LDL.LU R18, [R1+0x908] ;  /* 0x0009080001127983 */ /* 0x002ee40000300800 */
[----:B------:R-:W3:Y:S01]  /*8ec80*/  LDL.LU R19, [R1+0x90c] ;  /* 0x00090c0001137983 */ /* 0x000ee20000300800 */
[----:B------:R-:W3:Y:S01]  /*8ec90*/  LDL.64 R32, [R1+0xf0] ;  /* 0x0000f00001207983 */ /* 0x000ee20000100a00 */
[----:B------:R-:W3:Y:S02]  /*8eca0*/  LDL.LU R36, [R1+0x8e0] ;  /* 0x0008e00001247983 */ /* 0x000ee40000300800 */
[----:B------:R-:W3:Y:S02]  /*8ecb0*/  LDL.LU R37, [R1+0x8e4] ;  /* 0x0008e40001257983 */ /* 0x000ee40000300800 */
[----:B------:R-:W3:Y:S01]  /*8ecc0*/  LDL.LU R38, [R1+0x8e8] ;  /* 0x0008e80001267983 */ /* 0x000ee20000300800 */
[----:B------:R-:W3:Y:S01]  /*8ecd0*/  LDL.LU R39, [R1+0x8ec] ;  /* 0x0008ec0001277983 */ /* 0x000ee20000300800 */
[----:B------:R-:W3:Y:S01]  /*8ece0*/  LDL.64 R48, [R1+0xe0] ;  /* 0x0000e00001307983 */ /* 0x000ee20000100a00 */
[----:B----4-:R-:W-:Y:S01]  /*8ecf0*/  HMMA.16816.F32 R52, R40, R56, R52 ;  /* 0x000000382834723c */ /* 0x010fe20000001834 */
[----:B------:R-:W-:-:S02]  /*8ed00*/  IMAD.MOV.U32 R45, RZ, RZ, R56 ;  /* 0x000000ffff2d7224 */ /* 0x000fc400078e0038 */
[----:B------:R-:W-:Y:S11]  /*8ed10*/  IMAD.MOV.U32 R44, RZ, RZ, R57 ;  /* 0x000000ffff2c7224 */ /* 0x000ff600078e0039 */
[----:B------:R-:W-:Y:S09]  /*8ed20*/  @!UPT UIADD3 URZ, URZ, URZ, URZ ;  /* 0x0000003f3f3ff290 */ /* 0x000ff2000fffe03f */
[----:B------:R0:W-:Y:S01]  /*8ed30*/  STL.64 [R1+0x920], R52 ;  /* 0x0009203401007387 */ /* 0x0001e20000100a00 */
[----:B------:R-:W-:-:S03]  /*8ed40*/  IMAD.MOV.U32 R60, RZ, RZ, R54 ;  /* 0x000000ffff3c7224 */ /* 0x000fc600078e0036 */
[----:B0-----:R-:W4:Y:S01]  /*8ed50*/  LDL.LU R52, [R1+0x8d0] ;  /* 0x0008d00001347983 */ /* 0x001f220000300800 */
[----:B------:R-:W4:Y:S02]  /*8ed60*/  LDL.LU R53, [R1+0x8d4] ;  /* 0x0008d40001357983 */ /* 0x000f240000300800 */
[----:B------:R-:W4:Y:S02]  /*8ed70*/  LDL.LU R54, [R1+0x8d8] ;  /* 0x0008d80001367983 */ /* 0x000f240000300800 */
[----:B------:R-:W4:Y:S01]  /*8ed80*/  LDL.64 R56, [R1+0xd0] ;  /* 0x0000d00001387983 */ /* 0x000f220000100a00 */
[----:B------:R0:W-:Y:S04]  /*8ed90*/  STL.64 [R1+0x5d60], R44 ;  /* 0x005d602c01007387 */ /* 0x0001e80000100a00 */
[----:B0-----:R-:W3:Y:S01]  /*8eda0*/  LDL.64 R44, [R1+0x110] ;  /* 0x00011000012c7983 */ /* 0x001ee20000100a00 */
[----:B------:R-:W-:-:S02]  /*8edb0*/  IMAD.MOV.U32 R21, RZ, RZ, R58 ;  /* 0x000000ffff157224 */ /* 0x000fc400078e003a */
[----:B------:R-:W-:Y:S02]  /*8edc0*/  IMAD.MOV.U32 R10, RZ, RZ, R55 ;  /* 0x000000ffff0a7224 */ /* 0x000fe400078e0037 */
[----:B------:R-:W-:Y:S02]  /*8edd0*/  STL [R1+0x5980], R60 ;  /* 0x0059803c01007387 */ /* 0x000fe40000100800 */
[----:B--2---:R-:W-:Y:S01]  /*8ede0*/  IMAD.MOV.U32 R55, RZ, RZ, R3 ;  /* 0x000000ffff377224 */ /* 0x004fe200078e0003 */
[----:B---3--:R-:W-:Y:S01]  /*8edf0*/  HMMA.16816.F32 R4, R40, R44, R4 ;  /* 0x0000002c2804723c */ /* 0x008fe20000001804 */
[----:B------:R-:W-:Y:S02]  /*8ee00*/  IMAD.MOV.U32 R26, RZ, RZ, R45 ;  /* 0x000000ffff1a7224 */ /* 0x000fe400078e002d */
[----:B------:R-:W-:Y:S11]  /*8ee10*/  IMAD.MOV.U32 R27, RZ, RZ, R44 ;  /* 0x000000ffff1b7224 */ /* 0x000ff600078e002c */
[----:B------:R-:W-:Y:S10]  /*8ee20*/  @!UPT UIADD3 URZ, URZ, URZ, URZ ;  /* 0x0000003f3f3ff290 */ /* 0x000ff4000fffe03f */
[----:B------:R-:W-:Y:S02]  /*8ee30*/  IMAD.MOV.U32 R14, RZ, RZ, R5 ;  /* 0x000000ffff0e7224 */ /* 0x000fe400078e0005 */
[----:B------:R-:W-:Y:S02]  /*8ee40*/  IMAD.MOV.U32 R15, RZ, RZ, R6 ;  /* 0x000000ffff0f7224 */ /* 0x000fe400078e0006 */
[----:B------:R-:W-:-:S03]  /*8ee50*/  IMAD.MOV.U32 R11, RZ, RZ, R4 ;  /* 0x000000ffff0b7224 */ /* 0x000fc600078e0004 */
[----:B------:R-:W-:Y:S01]  /*8ee60*/  STL.64 [R1+0x5ce0], R14 ;  /* 0x005ce00e01007387 */ /* 0x000fe20000100a00 */
[----:B------:R-:W-:Y:S02]  /*8ee70*/  STL.64 [R1+0x5cd8], R12 ;  /* 0x005cd80c01007387 */ /* 0x000fe40000100a00 */
[----:B------:R-:W-:Y:S02]  /*8ee80*/  STL [R1+0x5cd4], R26 ;  /* 0x005cd41a01007387 */ /* 0x000fe40000100800 */
[----:B------:R-:W-:Y:S01]  /*8ee90*/  STL [R1+0x5cd0], R27 ;  /* 0x005cd01b01007387 */ /* 0x000fe20000100800 */
[----:B------:R-:W-:Y:S01]  /*8eea0*/  STL.64 [R1+0x5cc8], R10 ;  /* 0x005cc80a01007387 */ /* 0x000fe20000100a00 */
[----:B------:R0:W-:Y:S02]  /*8eeb0*/  STL.64 [R1+0x5cc0], R8 ;  /* 0x005cc00801007387 */ /* 0x0001e40000100a00 */
[----:B------:R-:W-:Y:S02]  /*8eec0*/  IMAD.MOV.U32 R3, RZ, RZ, R7 ;  /* 0x000000ffff037224 */ /* 0x000fe400078e0007 */
[C---:B------:R-:W-:Y:S08]  /*8eed0*/  HMMA.16816.F32 R4, R40.reuse, R32, R28 ;  /* 0x000000202804723c */ /* 0x040ff0000000181c */
[----:B0-----:R-:W-:Y:S01]  /*8eee0*/  HMMA.16816.F32 R8, R40, R20, R16 ;  /* 0x000000142808723c */ /* 0x001fe20000001810 */
[----:B------:R-:W-:Y:S01]  /*8eef0*/  STL [R1+0x5984], R3 ;  /* 0x0059840301007387 */ /* 0x000fe20000100800 */
[----:B------:R-:W-:-:S02]  /*8ef00*/  IMAD.MOV.U32 R26, RZ, RZ, R32 ;  /* 0x000000ffff1a7224 */ /* 0x000fc400078e0020 */
[----:B------:R-:W-:Y:S11]  /*8ef10*/  IMAD.MOV.U32 R27, RZ, RZ, R33 ;  /* 0x000000ffff1b7224 */ /* 0x000ff600078e0021 */
[----:B------:R-:W-:Y:S08]  /*8ef20*/  @!UPT UIADD3 URZ, URZ, URZ, URZ ;  /* 0x0000003f3f3ff290 */ /* 0x000ff0000fffe03f */
[----:B------:R-:W-:Y:S01]  /*8ef30*/  STL.64 [R1+0x900], R8 ;  /* 0x0009000801007387 */ /* 0x000fe20000100a00 */
[----:B------:R-:W-:Y:S02]  /*8ef40*/  STL.64 [R1+0x908], R10 ;  /* 0x0009080a01007387 */ /* 0x000fe40000100a00 */
[----:B------:R-:W-:Y:S02]  /*8ef50*/  STL.64 [R1+0x8f0], R4 ;  /* 0x0008f00401007387 */ /* 0x000fe40000100a00 */
[----:B------:R0:W-:Y:S02]  /*8ef60*/  STL.64 [R1+0x8f8], R6 ;  /* 0x0008f80601007387 */ /* 0x0001e40000100a00 */
[C---:B0-----:R-:W-:Y:S01]  /*8ef70*/  HMMA.16816.F32 R4, R40.reuse, R48, R36 ;  /* 0x000000302804723c */ /* 0x041fe20000001824 */
[----:B------:R-:W-:Y:S01]  /*8ef80*/  STL.64 [R1+0x5d30], R26 ;  /* 0x005d301a01007387 */ /* 0x000fe20000100a00 */
[----:B------:R-:W-:Y:S11]  /*8ef90*/  STL.64 [R1+0x5d28], R24 ;  /* 0x005d281801007387 */ /* 0x000ff60000100a00 */
[----:B------:R-:W-:Y:S10]  /*8efa0*/  @!UPT UIADD3 URZ, URZ, URZ, URZ ;  /* 0x0000003f3f3ff290 */ /* 0x000ff4000fffe03f */
[----:B------:R-:W-:Y:S01]  /*8efb0*/  STL.64 [R1+0x8e0], R4 ;  /* 0x0008e00401007387 */ /* 0x000fe20000100a00 */
[----:B------:R4:W-:Y:S02]  /*8efc0*/  STL.64 [R1+0x8e8], R6 ;  /* 0x0008e80601007387 */ /* 0x0009e40000100a00 */
[----:B------:R-:W2:Y:S02]  /*8efd0*/  LDL.LU R44, [R1+0x8c0] ;  /* 0x0008c000012c7983 */ /* 0x000ea40000300800 */
[----:B------:R-:W2:Y:S01]  /*8efe0*/  LDL.LU R45, [R1+0x8c4] ;  /* 0x0008c400012d7983 */ /* 0x000ea20000300800 */
[----:B------:R-:W2:Y:S01]  /*8eff0*/  LDL.LU R46, [R1+0x8c8] ;  /* 0x0008c800012e7983 */ /* 0x000ea20000300800 */
[----:B------:R-:W2:Y:S02]  /*8f000*/  LDL.LU R47, [R1+0x8cc] ;  /* 0x0008cc00012f7983 */ /* 0x000ea40000300800 */
[----:B------:R-:W2:Y:S01]  /*8f010*/  LDL.64 R28, [R1+0xc0] ;  /* 0x0000c000011c7983 */ /* 0x000ea20000100a00 */
[----:B----4-:R-:W-:Y:S01]  /*8f020*/  HMMA.16816.F32 R4, R40, R56, R52 ;  /* 0x000000382804723c */ /* 0x010fe20000001834 */
[----:B------:R-:W-:-:S02]  /*8f030*/  IMAD.MOV.U32 R11, RZ, RZ, R56 ;  /* 0x000000ffff0b7224 */ /* 0x000fc400078e0038 */
[----:B------:R-:W-:Y:S11]  /*8f040*/  IMAD.MOV.U32 R10, RZ, RZ, R57 ;  /* 0x000000ffff0a7224 */ /* 0x000ff600078e0039 */
[----:B------:R-:W-:Y:S09]  /*8f050*/  @!UPT UIADD3 URZ, URZ, URZ, URZ ;  /* 0x0000003f3f3ff290 */ /* 0x000ff2000fffe03f */
[----:B------:R0:W-:Y:S01]  /*8f060*/  STL.64 [R1+0x8d0], R4 ;  /* 0x0008d00401007387 */ /* 0x0001e20000100a00 */
[----:B------:R1:W-:Y:S02]  /*8f070*/  STL.64 [R1+0x8d8], R6 ;  /* 0x0008d80601007387 */ /* 0x0003e40000100a00 */
[----:B------:R-:W3:Y:S02]  /*8f080*/  LDL.LU R24, [R1+0x8a0] ;  /* 0x0008a00001187983 */ /* 0x000ee40000300800 */
[----:B------:R-:W3:Y:S01]  /*8f090*/  LDL.LU R25, [R1+0x8a4] ;  /* 0x0008a40001197983 */ /* 0x000ee20000300800 */
[----:B------:R-:W3:Y:S01]  /*8f0a0*/  LDL.LU R26, [R1+0x8a8] ;  /* 0x0008a800011a7983 */ /* 0x000ee20000300800 */
[----:B------:R-:W3:Y:S02]  /*8f0b0*/  LDL.LU R27, [R1+0x8ac] ;  /* 0x0008ac00011b7983 */ /* 0x000ee40000300800 */
[----:B------:R-:W4:Y:S02]  /*8f0c0*/  LDL.64 R12, [R1+0xa0] ;  /* 0x0000a000010c7983 */ /* 0x000f240000100a00 */
[----:B------:R-:W3:Y:S01]  /*8f0d0*/  LDL.LU R52, [R1+0x890] ;  /* 0x0008900001347983 */ /* 0x000ee20000300800 */
[----:B------:R-:W3:Y:S01]  /*8f0e0*/  LDL.LU R53, [R1+0x894] ;  /* 0x0008940001357983 */ /* 0x000ee20000300800 */
[----:B------:R-:W3:Y:S02]  /*8f0f0*/  LDL.LU R54, [R1+0x898] ;  /* 0x0008980001367983 */ /* 0x000ee40000300800 */
[----:B------:R-:W3:Y:S01]  /*8f100*/  LDL.LU R55, [R1+0x89c] ;  /* 0x00089c0001377983 */ /* 0x000ee20000300800 */
        /* <DEDUP_REMOVED lines=9> */
[----:B------:R-:W3:Y:S02]  /*8f1a0*/  LDL.64 R32, [R1+0x70] ;  /* 0x0000700001207983 */ /* 0x000ee40000100a00 */
[----:B------:R-:W3:Y:S02]  /*8f1b0*/  LDL.LU R36, [R1+0x860] ;  /* 0x0008600001247983 */ /* 0x000ee40000300800 */
[----:B------:R-:W-:-:S02]  /*8f1c0*/  IMAD.MOV.U32 R9, RZ, RZ, R48 ;  /* 0x000000ffff097224 */ /* 0x000fc400078e0030 */
[----:B------:R-:W-:Y:S01]  /*8f1d0*/  IMAD.MOV.U32 R8, RZ, RZ, R49 ;  /* 0x000000ffff087224 */ /* 0x000fe200078e0031 */
[----:B------:R-:W3:Y:S01]  /*8f1e0*/  LDL.LU R37, [R1+0x864] ;  /* 0x0008640001257983 */ /* 0x000ee20000300800 */
[----:B------:R-:W3:Y:S02]  /*8f1f0*/  LDL.LU R38, [R1+0x868] ;  /* 0x0008680001267983 */ /* 0x000ee40000300800 */
[----:B------:R-:W3:Y:S02]  /*8f200*/  LDL.LU R39, [R1+0x86c] ;  /* 0x00086c0001277983 */ /* 0x000ee40000300800 */
[----:B------:R-:W3:Y:S01]  /*8f210*/  LDL.64 R48, [R1+0x60] ;  /* 0x0000600001307983 */ /* 0x000ee20000100a00 */
[----:B------:R-:W-:Y:S01]  /*8f220*/  STL.64 [R1+0x5d40], R10 ;  /* 0x005d400a01007387 */ /* 0x000fe20000100a00 */
[----:B------:R0:W-:Y:S03]  /*8f230*/  STL.64 [R1+0x5d38], R8 ;  /* 0x005d380801007387 */ /* 0x0001e60000100a00 */
[----:B0-----:R-:W3:Y:S01]  /*8f240*/  LDL.64 R8, [R1+0xb0] ;  /* 0x0000b00001087983 */ /* 0x001ee20000100a00 */
[----:B--2---:R-:W-:Y:S11]  /*8f250*/  HMMA.16816.F32 R44, R40, R28, R44 ;  /* 0x0000001c282c723c */ /* 0x004ff6000000182c */
[----:B------:R-:W-:Y:S11]  /*8f260*/  @!UPT UIADD3 URZ, URZ, URZ, URZ ;  /* 0x0000003f3f3ff290 */ /* 0x000ff6000fffe03f */
[----:B------:R-:W-:Y:S01]  /*8f270*/  @!UPT UIADD3 URZ, URZ, URZ, URZ ;  /* 0x0000003f3f3ff290 */ /* 0x000fe2000fffe03f */
[----:B------:R0:W-:Y:S01]  /*8f280*/  STL.64 [R1+0x8c0], R44 ;  /* 0x0008c02c01007387 */ /* 0x0001e20000100a00 */
[----:B------:R1:W-:Y:S03]  /*8f290*/  STL.64 [R1+0x8c8], R46 ;  /* 0x0008c82e01007387 */ /* 0x0003e60000100a00 */
[----:B0-----:R-:W2:Y:S01]  /*8f2a0*/  LDL.LU.64 R44, [R1+0x5d60] ;  /* 0x005d6000012c7983 */ /* 0x001ea20000300a00 */
[----:B-1----:R-:W-:Y:S02]  /*8f2b0*/  IMAD.MOV.U32 R47, RZ, RZ, R28 ;  /* 0x000000ffff2f7224 */ /* 0x002fe400078e001c */
[----:B------:R-:W-:Y:S02]  /*8f2c0*/  IMAD.MOV.U32 R46, RZ, RZ, R29 ;  /* 0x000000ffff2e7224 */ /* 0x000fe400078e001d */
[----:B------:R-:W3:Y:S03]  /*8f2d0*/  LDL.LU.64 R28, [R1+0x5d58] ;  /* 0x005d5800011c7983 */ /* 0x000ee60000300a00 */
[----:B------:R-:W-:Y:S01]  /*8f2e0*/  STL.64 [R1+0x5d50], R46 ;  /* 0x005d502e01007387 */ /* 0x000fe20000100a00 */
[----:B--2---:R0:W-:Y:S04]  /*8f2f0*/  STL.64 [R1+0x5d48], R44 ;  /* 0x005d482c01007387 */ /* 0x0041e80000100a00 */
[----:B0-----:R-:W2:Y:S01]  /*8f300*/  LDL.LU R44, [R1+0x8b0] ;  /* 0x0008b000012c7983 */ /* 0x001ea20000300800 */
[----:B------:R-:W2:Y:S02]  /*8f310*/  LDL.LU R45, [R1+0x8b4] ;  /* 0x0008b400012d7983 */ /* 0x000ea40000300800 */
[----:B------:R-:W2:Y:S02]  /*8f320*/  LDL.LU R46, [R1+0x8b8] ;  /* 0x0008b800012e7983 */ /* 0x000ea40000300800 */
[----:B------:R-:W2:Y:S02]  /*8f330*/  LDL.LU R47, [R1+0x8bc] ;  /* 0x0008bc00012f7983 */ /* 0x000ea40000300800 */
[----:B---3--:R-:W-:-:S02]  /*8f340*/  IMAD.MOV.U32 R31, RZ, RZ, R8 ;  /* 0x000000ffff1f7224 */ /* 0x008fc400078e0008 */
[----:B------:R-:W-:Y:S02]  /*8f350*/  IMAD.MOV.U32 R30, RZ, RZ, R9 ;  /* 0x000000ffff1e7224 */ /* 0x000fe400078e0009 */
[----:B----4-:R-:W-:Y:S02]  /*8f360*/  IMAD.MOV.U32 R61, RZ, RZ, R13 ;  /* 0x000000ffff3d7224 */ /* 0x010fe400078e000d */
[----:B------:R-:W-:Y:S02]  /*8f370*/  IMAD.MOV.U32 R56, RZ, RZ, R2 ;  /* 0x000000ffff387224 */ /* 0x000fe400078e0002 */
[----:B------:R-:W-:Y:S01]  /*8f380*/  IMAD.MOV.U32 R57, RZ, RZ, R0 ;  /* 0x000000ffff397224 */ /* 0x000fe200078e0000 */
[C---:B------:R-:W-:Y:S08]  /*8f390*/  HMMA.16816.F32 R4, R40.reuse, R16, R4 ;  /* 0x000000102804723c */ /* 0x040ff00000001804 */
[C---:B--2---:R-:W-:Y:S08]  /*8f3a0*/  HMMA.16816.F32 R44, R40.reuse, R8, R44 ;  /* 0x00000008282c723c */ /* 0x044ff0000000182c */
[C---:B------:R-:W-:Y:S11]  /*8f3b0*/  HMMA.16816.F32 R8, R40.reuse, R12, R24 ;  /* 0x0000000c2808723c */ /* 0x040ff60000001818 */
[----:B------:R-:W-:Y:S04]  /*8f3c0*/  @!UPT UIADD3 URZ, URZ, URZ, URZ ;  /* 0x0000003f3f3ff290 */ /* 0x000fe8000fffe03f */
[----:B------:R-:W-:Y:S01]  /*8f3d0*/  STL.64 [R1+0x8b0], R44 ;  /* 0x0008b02c01007387 */ /* 0x000fe20000100a00 */
[----:B------:R-:W-:Y:S02]  /*8f3e0*/  STL.64 [R1+0x8b8], R46 ;  /* 0x0008b82e01007387 */ /* 0x000fe40000100a00 */
[----:B------:R-:W-:Y:S02]  /*8f3f0*/  STL [R1+0x5c3c], R30 ;  /* 0x005c3c1e01007387 */ /* 0x000fe40000100800 */
[----:B------:R-:W-:Y:S01]  /*8f400*/  STL [R1+0x5c38], R31 ;  /* 0x005c381f01007387 */ /* 0x000fe20000100800 */
[----:B------:R-:W-:Y:S02]  /*8f410*/  STL [R1+0x5c40], R61 ;  /* 0x005c403d01007387 */ /* 0x000fe40000100800 */
[----:B------:R-:W-:Y:S02]  /*8f420*/  STL.64 [R1+0x8a0], R8 ;  /* 0x0008a00801007387 */ /* 0x000fe40000100a00 */
[----:B------:R0:W-:Y:S02]  /*8f430*/  STL.64 [R1+0x8a8], R10 ;  /* 0x0008a80a01007387 */ /* 0x0001e40000100a00 */
[C---:B0-----:R-:W-:Y:S01]  /*8f440*/  HMMA.16816.F32 R8, R40.reuse, R56, R52 ;  /* 0x000000382808723c */ /* 0x041fe20000001834 */
[----:B------:R-:W2:Y:S11]  /*8f450*/  LDL.LU R52, [R1+0x850] ;  /* 0x0008500001347983 */ /* 0x000eb60000300800 */
[----:B------:R-:W-:Y:S11]  /*8f460*/  @!UPT UIADD3 URZ, URZ, URZ, URZ ;  /* 0x0000003f3f3ff290 */ /* 0x000ff6000fffe03f */
[----:B------:R-:W-:Y:S01]  /*8f470*/  STL.64 [R1+0x890], R8 ;  /* 0x0008900801007387 */ /* 0x000fe20000100a00 */
[----:B------:R-:W-:Y:S02]  /*8f480*/  STL.64 [R1+0x898], R10 ;  /* 0x0008980a01007387 */ /* 0x000fe40000100a00 */
[----:B------:R-:W2:Y:S02]  /*8f490*/  LDL.LU R53, [R1+0x854] ;  /* 0x0008540001357983 */ /* 0x000ea40000300800 */
[----:B------:R-:W2:Y:S01]  /*8f4a0*/  LDL.LU R54, [R1+0x858] ;  /* 0x0008580001367983 */ /* 0x000ea20000300800 */
[----:B------:R-:W2:Y:S01]  /*8f4b0*/  LDL.LU R55, [R1+0x85c] ;  /* 0x00085c0001377983 */ /* 0x000ea20000300800 */
[----:B------:R-:W2:Y:S02]  /*8f4c0*/  LDL.64 R56, [R1+0x50] ;  /* 0x0000500001387983 */ /* 0x000ea40000100a00 */
[----:B------:R-:W-:Y:S02]  /*8f4d0*/  STL.64 [R1+0x880], R4 ;  /* 0x0008800401007387 */ /* 0x000fe40000100a00 */
        /* <DEDUP_REMOVED lines=15> */
[----:B------:R0:W-:Y:S01]  /*8f5d0*/  STL.64 [R1+0x860], R4 ;  /* 0x0008600401007387 */ /* 0x0001e20000100a00 */
[----:B------:R-:W-:Y:S02]  /*8f5e0*/  STL.64 [R1+0x868], R6 ;  /* 0x0008680601007387 */ /* 0x000fe40000100a00 */
[----:B------:R-:W3:Y:S02]  /*8f5f0*/  LDL.LU R36, [R1+0x820] ;  /* 0x0008200001247983 */ /* 0x000ee40000300800 */
[----:B------:R-:W3:Y:S01]  /*8f600*/  LDL.LU R37, [R1+0x824] ;  /* 0x0008240001257983 */ /* 0x000ee20000300800 */
[----:B------:R-:W3:Y:S01]  /*8f610*/  LDL.LU R38, [R1+0x828] ;  /* 0x0008280001267983 */ /* 0x000ee20000300800 */
[----:B------:R-:W3:Y:S02]  /*8f620*/  LDL.LU R39, [R1+0x82c] ;  /* 0x00082c0001277983 */ /* 0x000ee40000300800 */
[----:B------:R-:W4:Y:S02]  /*8f630*/  LDL.LU R44, [R1+0x840] ;  /* 0x00084000012c7983 */ /* 0x000f240000300800 */
[----:B------:R-:W4:Y:S01]  /*8f640*/  LDL.LU R45, [R1+0x844] ;  /* 0x00084400012d7983 */ /* 0x000f220000300800 */
[----:B------:R-:W4:Y:S01]  /*8f650*/  LDL.LU R46, [R1+0x848] ;  /* 0x00084800012e7983 */ /* 0x000f220000300800 */
[----:B------:R-:W4:Y:S02]  /*8f660*/  LDL.LU R47, [R1+0x84c] ;  /* 0x00084c00012f7983 */ /* 0x000f240000300800 */
[----:B------:R-:W4:Y:S02]  /*8f670*/  LDL.64 R8, [R1+0x40] ;  /* 0x0000400001087983 */ /* 0x000f240000100a00 */
[----:B------:R-:W3:Y:S01]  /*8f680*/  LDL.LU R24, [R1+0x830] ;  /* 0x0008300001187983 */ /* 0x000ee20000300800 */
[----:B------:R-:W3:Y:S01]  /*8f690*/  LDL.LU R25, [R1+0x834] ;  /* 0x0008340001197983 */ /* 0x000ee20000300800 */
[----:B------:R-:W3:Y:S02]  /*8f6a0*/  LDL.LU R26, [R1+0x838] ;  /* 0x00083800011a7983 */ /* 0x000ee40000300800 */
[----:B------:R-:W3:Y:S02]  /*8f6b0*/  LDL.LU R27, [R1+0x83c] ;  /* 0x00083c00011b7983 */ /* 0x000ee40000300800 */
[----:B------:R-:W-:Y:S01]  /*8f6c0*/  IMAD.MOV.U32 R61, RZ, RZ, R49 ;  /* 0x000000ffff3d7224 */ /* 0x000fe200078e0031 */
[----:B0-----:R-:W3:Y:S01]  /*8f6d0*/  LDL.64 R4, [R1+0x30] ;  /* 0x0000300001047983 */ /* 0x001ee20000100a00 */
[----:B------:R-:W-:-:S03]  /*8f6e0*/  IMAD.MOV.U32 R30, RZ, RZ, R48 ;  /* 0x000000ffff1e7224 */ /* 0x000fc600078e0030 */
[----:B------:R-:W3:Y:S01]  /*8f6f0*/  LDL.64 R32, [R1+0x20] ;  /* 0x0000200001207983 */ /* 0x000ee20000100a00 */
[----:B------:R-:W-:Y:S03]  /*8f700*/  STL [R1+0x5c58], R61 ;  /* 0x005c583d01007387 */ /* 0x000fe60000100800 */
[----:B------:R-:W-:Y:S01]  /*8f710*/  STL [R1+0x5c54], R30 ;  /* 0x005c541e01007387 */ /* 0x000fe20000100800 */
[C---:B--2---:R-:W-:Y:S01]  /*8f720*/  HMMA.16816.F32 R12, R40.reuse, R56, R52 ;  /* 0x00000038280c723c */ /* 0x044fe20000001834 */
[----:B------:R-:W-:Y:S02]  /*8f730*/  IMAD.MOV.U32 R60, RZ, RZ, R56 ;  /* 0x000000ffff3c7224 */ /* 0x000fe400078e0038 */
[----:B------:R-:W-:Y:S11]  /*8f740*/  IMAD.MOV.U32 R31, RZ, RZ, R57 ;  /* 0x000000ffff1f7224 */ /* 0x000ff600078e0039 */
[----:B------:R-:W-:Y:S09]  /*8f750*/  @!UPT UIADD3 URZ, URZ, URZ, URZ ;  /* 0x0000003f3f3ff290 */ /* 0x000ff2000fffe03f */
[----:B------:R0:W-:Y:S01]  /*8f760*/  STL.64 [R1+0x850], R12 ;  /* 0x0008500c01007387 */ /* 0x0001e20000100a00 */
[----:B------:R-:W-:Y:S02]  /*8f770*/  STL.64 [R1+0x858], R14 ;  /* 0x0008580e01007387 */ /* 0x000fe40000100a00 */
[----:B------:R-:W2:Y:S02]  /*8f780*/  LDL.LU R48, [R1+0x810] ;  /* 0x0008100001307983 */ /* 0x000ea40000300800 */
[----:B------:R-:W2:Y:S01]  /*8f790*/  LDL.LU R49, [R1+0x814] ;  /* 0x0008140001317983 */ /* 0x000ea20000300800 */
[----:B------:R-:W2:Y:S01]  /*8f7a0*/  LDL.LU R50, [R1+0x818] ;  /* 0x0008180001327983 */ /* 0x000ea20000300800 */
[----:B------:R-:W2:Y:S03]  /*8f7b0*/  LDL.LU R51, [R1+0x81c] ;  /* 0x00081c0001337983 */ /* 0x000ea60000300800 */
[----:B0-----:R-:W2:Y:S01]  /*8f7c0*/  LDL.64 R12, [R1+0x10] ;  /* 0x00001000010c7983 */ /* 0x001ea20000100a00 */
[----:B------:R-:W2:Y:S02]  /*8f7d0*/  LDL.LU R52, [R1+0x800] ;  /* 0x0008000001347983 */ /* 0x000ea40000300800 */
[----:B------:R-:W2:Y:S02]  /*8f7e0*/  LDL.LU R53, [R1+0x804] ;  /* 0x0008040001357983 */ /* 0x000ea40000300800 */
[----:B------:R-:W2:Y:S01]  /*8f7f0*/  LDL.LU R54, [R1+0x808] ;  /* 0x0008080001367983 */ /* 0x000ea20000300800 */
[----:B------:R-:W2:Y:S01]  /*8f800*/  LDL.LU R55, [R1+0x80c] ;  /* 0x00080c0001377983 */ /* 0x000ea20000300800 */
[----:B------:R-:W2:Y:S02]  /*8f810*/  LDL.64 R56, [R1] ;  /* 0x0000000001387983 */ /* 0x000ea40000100a00 */
        /* <DEDUP_REMOVED lines=8> */
[----:B------:R-:W-:Y:S02]  /*8f8a0*/  STL [R1+0x5c60], R60 ;  /* 0x005c603c01007387 */ /* 0x000fe40000100800 */
[----:B------:R0:W-:Y:S01]  /*8f8b0*/  STL [R1+0x5c5c], R31 ;  /* 0x005c5c1f01007387 */ /* 0x0001e20000100800 */
[C---:B----4-:R-:W-:Y:S08]  /*8f8c0*/  HMMA.16816.F32 R44, R40.reuse, R8, R44 ;  /* 0x00000008282c723c */ /* 0x050ff0000000182c */
[C---:B---3--:R-:W-:Y:S08]  /*8f8d0*/  HMMA.16816.F32 R24, R40.reuse, R4, R24 ;  /* 0x000000042818723c */ /* 0x048ff00000001818 */
[----:B------:R-:W-:Y:S01]  /*8f8e0*/  HMMA.16816.F32 R36, R40, R32, R36 ;  /* 0x000000202824723c */ /* 0x000fe20000001824 */
[----:B------:R-:W-:-:S02]  /*8f8f0*/  IMAD.MOV.U32 R3, RZ, RZ, R9 ;  /* 0x000000ffff037224 */ /* 0x000fc400078e0009 */
[----:B------:R-:W-:Y:S02]  /*8f900*/  IMAD.MOV.U32 R30, RZ, RZ, R8 ;  /* 0x000000ffff1e7224 */ /* 0x000fe400078e0008 */
[----:B0-----:R-:W-:Y:S02]  /*8f910*/  IMAD.MOV.U32 R31, RZ, RZ, R4 ;  /* 0x000000ffff1f7224 */ /* 0x001fe400078e0004 */
[----:B------:R-:W-:Y:S01]  /*8f920*/  IMAD.MOV.U32 R61, RZ, RZ, R5 ;  /* 0x000000ffff3d7224 */ /* 0x000fe200078e0005 */
[----:B------:R-:W-:Y:S01]  /*8f930*/  STL.64 [R1+0x840], R44 ;  /* 0x0008402c01007387 */ /* 0x000fe20000100a00 */
[----:B------:R0:W-:Y:S03]  /*8f940*/  STL.64 [R1+0x848], R46 ;  /* 0x0008482e01007387 */ /* 0x0001e60000100a00 */
[----:B0-----:R-:W3:Y:S01]  /*8f950*/  LDL.LU.64 R46, [R1+0x5d50] ;  /* 0x005d5000012e7983 */ /* 0x001ee20000300a00 */
[----:B------:R-:W4:Y:S02]  /*8f960*/  LDL.LU.64 R44, [R1+0x5d48] ;  /* 0x005d4800012c7983 */ /* 0x000f240000300a00 */
[----:B------:R-:W3:Y:S02]  /*8f970*/  LDL.LU.64 R10, [R1+0x5d40] ;  /* 0x005d4000010a7983 */ /* 0x000ee40000300a00 */
[----:B------:R-:W3:Y:S01]  /*8f980*/  LDL.LU.64 R8, [R1+0x5d38] ;  /* 0x005d380001087983 */ /* 0x000ee20000300a00 */
[----:B------:R-:W-:Y:S01]  /*8f990*/  STL [R1+0x5c68], R3 ;  /* 0x005c680301007387 */ /* 0x000fe20000100800 */
[----:B------:R-:W-:Y:S02]  /*8f9a0*/  STL [R1+0x5c64], R30 ;  /* 0x005c641e01007387 */ /* 0x000fe40000100800 */
[----:B------:R-:W-:Y:S02]  /*8f9b0*/  STL.64 [R1+0x830], R24 ;  /* 0x0008301801007387 */ /* 0x000fe40000100a00 */
[----:B------:R0:W-:Y:S02]  /*8f9c0*/  STL.64 [R1+0x838], R26 ;  /* 0x0008381a01007387 */ /* 0x0001e40000100a00 */
[----:B------:R-:W-:Y:S01]  /*8f9d0*/  IMAD.MOV.U32 R60, RZ, RZ, R33 ;  /* 0x000000ffff3c7224 */ /* 0x000fe200078e0021 */
[----:B0-----:R-:W3:Y:S01]  /*8f9e0*/  LDL.LU.64 R26, [R1+0x5d30] ;  /* 0x005d3000011a7983 */ /* 0x001ee20000300a00 */
[----:B------:R-:W3:Y:S02]  /*8f9f0*/  LDL.LU.64 R24, [R1+0x5d28] ;  /* 0x005d280001187983 */ /* 0x000ee40000300a00 */
[----:B------:R-:W3:Y:S02]  /*8fa00*/  LDL.LU.64 R4, [R1+0x5d20] ;  /* 0x005d200001047983 */ /* 0x000ee40000300a00 */
[----:B------:R-:W-:Y:S01]  /*8fa10*/  STL [R1+0x5c6c], R31 ;  /* 0x005c6c1f01007387 */ /* 0x000fe20000100800 */
[----:B------:R0:W-:Y:S01]  /*8fa20*/  STL.64 [R1+0x820], R36 ;  /* 0x0008202401007387 */ /* 0x0001e20000100a00 */
[----:B------:R-:W-:Y:S02]  /*8fa30*/  STL.64 [R1+0x828], R38 ;  /* 0x0008282601007387 */ /* 0x000fe40000100a00 */
[----:B------:R-:W-:Y:S01]  /*8fa40*/  IMAD.MOV.U32 R30, RZ, RZ, R32 ;  /* 0x000000ffff1e7224 */ /* 0x000fe200078e0020 */
[----:B0-----:R-:W3:Y:S01]  /*8fa50*/  LDL.LU.64 R36, [R1+0x5d18] ;  /* 0x005d180001247983 */ /* 0x001ee20000300a00 */
[----:B------:R-:W3:Y:S02]  /*8fa60*/  LDL.LU R32, [R1+0x7d0] ;  /* 0x0007d00001207983 */ /* 0x000ee40000300800 */
[----:B------:R-:W3:Y:S02]  /*8fa70*/  LDL.LU R33, [R1+0x7d4] ;  /* 0x0007d40001217983 */ /* 0x000ee40000300800 */
[----:B------:R-:W3:Y:S01]  /*8fa80*/  LDL.LU R34, [R1+0x7d8] ;  /* 0x0007d80001227983 */ /* 0x000ee20000300800 */
[----:B------:R-:W3:Y:S01]  /*8fa90*/  LDL.LU R35, [R1+0x7dc] ;  /* 0x0007dc0001237983 */ /* 0x000ee20000300800 */
[C---:B--2---:R-:W-:Y:S08]  /*8faa0*/  HMMA.16816.F32 R48, R40.reuse, R12, R48 ;  /* 0x0000000c2830723c */ /* 0x044ff00000001830 */
[----:B------:R-:W-:Y:S01]  /*8fab0*/  HMMA.16816.F32 R52, R40, R56, R52 ;  /* 0x000000382834723c */ /* 0x000fe20000001834 */
[----:B------:R-:W-:-:S02]  /*8fac0*/  IMAD.MOV.U32 R2, RZ, RZ, R12 ;  /* 0x000000ffff027224 */ /* 0x000fc400078e000c */
[----:B------:R-:W-:Y:S02]  /*8fad0*/  IMAD.MOV.U32 R0, RZ, RZ, R13 ;  /* 0x000000ffff007224 */ /* 0x000fe400078e000d */
[----:B------:R-:W-:Y:S02]  /*8fae0*/  IMAD.MOV.U32 R31, RZ, RZ, R56 ;  /* 0x000000ffff1f7224 */ /* 0x000fe400078e0038 */
[----:B------:R-:W-:-:S08]  /*8faf0*/  IMAD.MOV.U32 R3, RZ, RZ, R57 ;  /* 0x000000ffff037224 */ /* 0x000fd000078e0039 */
[----:B------:R0:W-:Y:S01]  /*8fb00*/  STL.64 [R1+0x810], R48 ;  /* 0x0008103001007387 */ /* 0x0001e20000100a00 */
[----:B------:R-:W-:Y:S03]  /*8fb10*/  STL.64 [R1+0x818], R50 ;  /* 0x0008183201007387 */ /* 0x000fe60000100a00 */
[----:B0-----:R-:W3:Y:S01]  /*8fb20*/  LDL.LU.64 R48, [R1+0x5d10] ;  /* 0x005d100001307983 */ /* 0x001ee20000300a00 */
[----:B------:R-:W2:Y:S02]  /*8fb30*/  LDL.LU R12, [R1+0x7c0] ;  /* 0x0007c000010c7983 */ /* 0x000ea40000300800 */
[----:B------:R-:W2:Y:S02]  /*8fb40*/  LDL.LU R13, [R1+0x7c4] ;  /* 0x0007c400010d7983 */ /* 0x000ea40000300800 */
[----:B------:R-:W2:Y:S01]  /*8fb50*/  LDL.LU R14, [R1+0x7c8] ;  /* 0x0007c800010e7983 */ /* 0x000ea20000300800 */
[----:B------:R-:W2:Y:S01]  /*8fb60*/  LDL.LU R15, [R1+0x7cc] ;  /* 0x0007cc00010f7983 */ /* 0x000ea20000300800 */
[----:B------:R0:W-:Y:S02]  /*8fb70*/  STL.64 [R1+0x800], R52 ;  /* 0x0008003401007387 */ /* 0x0001e40000100a00 */
[----:B------:R1:W-:Y:S01]  /*8fb80*/  STL.64 [R1+0x808], R54 ;  /* 0x0008083601007387 */ /* 0x0003e20000100a00 */
[----:B0-----:R-:W2:Y:S01]  /*8fb90*/  LDL.LU.64 R52, [R1+0x5d08] ;  /* 0x005d080001347983 */ /* 0x001ea20000300a00 */
[----:B------:R-:W3:Y:S01]  /*8fba0*/  LDL.LU.64 R56, [R1+0x5d00] ;  /* 0x005d000001387983 */ /* 0x000ee20000300a00 */
[C---:B--2---:R-:W-:Y:S08]  /*8fbb0*/  HMMA.16816.F32 R20, R40.reuse, R52, R20 ;  /* 0x000000342814723c */ /* 0x044ff00000001814 */
[C---:B---3--:R-:W-:Y:S08]  /*8fbc0*/  HMMA.16816.F32 R16, R40.reuse, R56, R16 ;  /* 0x000000382810723c */ /* 0x048ff00000001810 */
[----:B------:R-:W-:Y:S08]  /*8fbd0*/  HMMA.16816.F32 R32, R40, R48, R32 ;  /* 0x000000302820723c */ /* 0x000ff00000001820 */
[----:B------:R-:W-:-:S02]  /*8fbe0*/  IMAD.MOV.U32 R58, RZ, RZ, R22 ;  /* 0x000000ffff3a7224 */ /* 0x000fc400078e0016 */
[----:B------:R-:W-:-:S06]  /*8fbf0*/  IMAD.MOV.U32 R59, RZ, RZ, R23 ;  /* 0x000000ffff3b7224 */ /* 0x000fcc00078e0017 */
[----:B-1----:R-:W-:Y:S02]  /*8fc00*/  IMAD.MOV.U32 R55, RZ, RZ, R16 ;  /* 0x000000ffff377224 */ /* 0x002fe400078e0010 */
[----:B------:R-:W-:Y:S02]  /*8fc10*/  IMAD.MOV.U32 R39, RZ, RZ, R17 ;  /* 0x000000ffff277224 */ /* 0x000fe400078e0011 */
[----:B------:R-:W-:Y:S01]  /*8fc20*/  IMAD.MOV.U32 R38, RZ, RZ, R20 ;  /* 0x000000ffff267224 */ /* 0x000fe200078e0014 */
[----:B------:R-:W2:Y:S01]  /*8fc30*/  LDL.LU.64 R16, [R1+0x5cf8] ;  /* 0x005cf80001107983 */ /* 0x000ea20000300a00 */
[----:B------:R-:W-:Y:S02]  /*8fc40*/  IMAD.MOV.U32 R54, RZ, RZ, R21 ;  /* 0x000000ffff367224 */ /* 0x000fe400078e0015 */
[----:B------:R-:W3:Y:S02]  /*8fc50*/  LDL.LU.64 R20, [R1+0x5cf0] ;  /* 0x005cf00001147983 */ /* 0x000ee40000300a00 */
[----:B------:R-:W-:Y:S01]  /*8fc60*/  STL.64 [R1+0x5b48], R58 ;  /* 0x005b483a01007387 */ /* 0x000fe20000100a00 */
[----:B------:R0:W-:Y:S01]  /*8fc70*/  STL.64 [R1+0x5b40], R56 ;  /* 0x005b403801007387 */ /* 0x0001e20000100a00 */
[----:B------:R-:W-:-:S02]  /*8fc80*/  IMAD.MOV.U32 R50, RZ, RZ, R18 ;  /* 0x000000ffff327224 */ /* 0x000fc400078e0012 */
[----:B------:R-:W-:Y:S01]  /*8fc90*/  IMAD.MOV.U32 R51, RZ, RZ, R19 ;  /* 0x000000ffff337224 */ /* 0x000fe200078e0013 */
[----:B0-----:R-:W2:Y:S01]  /*8fca0*/  LDL.LU R56, [R1+0x790] ;  /* 0x0007900001387983 */ /* 0x001ea20000300800 */
[----:B------:R-:W2:Y:S02]  /*8fcb0*/  LDL.LU R57, [R1+0x794] ;  /* 0x0007940001397983 */ /* 0x000ea40000300800 */
[----:B------:R-:W2:Y:S02]  /*8fcc0*/  LDL.LU R58, [R1+0x798] ;  /* 0x00079800013a7983 */ /* 0x000ea40000300800 */
[----:B------:R-:W2:Y:S01]  /*8fcd0*/  LDL.LU R59, [R1+0x79c] ;  /* 0x00079c00013b7983 */ /* 0x000ea20000300800 */
[----:B------:R-:W-:Y:S01]  /*8fce0*/  STL.64 [R1+0x5b38], R54 ;  /* 0x005b383601007387 */ /* 0x000fe20000100a00 */
[----:B------:R0:W-:Y:S03]  /*8fcf0*/  STL.64 [R1+0x5b30], R52 ;  /* 0x005b303401007387 */ /* 0x0001e60000100a00 */
[----:B0-----:R-:W2:Y:S01]  /*8fd00*/  LDL.LU R52, [R1+0x7a0] ;  /* 0x0007a00001347983 */ /* 0x001ea20000300800 */
[----:B------:R-:W2:Y:S02]  /*8fd10*/  LDL.LU R53, [R1+0x7a4] ;  /* 0x0007a40001357983 */ /* 0x000ea40000300800 */
[----:B------:R-:W2:Y:S02]  /*8fd20*/  LDL.LU R54, [R1+0x7a8] ;  /* 0x0007a80001367983 */ /* 0x000ea40000300800 */
[----:B------:R-:W2:Y:S01]  /*8fd30*/  LDL.LU R55, [R1+0x7ac] ;  /* 0x0007ac0001377983 */ /* 0x000ea20000300800 */
[----:B------:R0:W-:Y:S01]  /*8fd40*/  STL.64 [R1+0x7d0], R32 ;  /* 0x0007d02001007387 */ /* 0x0001e20000100a00 */
[----:B------:R-:W-:Y:S03]  /*8fd50*/  STL.64 [R1+0x7d8], R34 ;  /* 0x0007d82201007387 */ /* 0x000fe60000100a00 */
[----:B0-----:R-:W3:Y:S01]  /*8fd60*/  LDL.LU.64 R32, [R1+0x5ce8] ;  /* 0x005ce80001207983 */ /* 0x001ee20000300a00 */
[----:B------:R-:W-:Y:S02]  /*8fd70*/  STL.64 [R1+0x5b28], R50 ;  /* 0x005b283201007387 */ /* 0x000fe40000100a00 */
[----:B------:R0:W-:Y:S02]  /*8fd80*/  STL.64 [R1+0x5b20], R48 ;  /* 0x005b203001007387 */ /* 0x0001e40000100a00 */
[----:B0-----:R-:W3:Y:S01]  /*8fd90*/  LDL.LU R48, [R1+0x7b0] ;  /* 0x0007b00001307983 */ /* 0x001ee20000300800 */
[----:B------:R-:W3:Y:S02]  /*8fda0*/  LDL.LU R49, [R1+0x7b4] ;  /* 0x0007b40001317983 */ /* 0x000ee40000300800 */
[----:B------:R-:W3:Y:S02]  /*8fdb0*/  LDL.LU R50, [R1+0x7b8] ;  /* 0x0007b80001327983 */ /* 0x000ee40000300800 */
[----:B------:R-:W3:Y:S01]  /*8fdc0*/  LDL.LU R51, [R1+0x7bc] ;  /* 0x0007bc0001337983 */ /* 0x000ee20000300800 */
[C---:B------:R-:W-:Y:S11]  /*8fdd0*/  HMMA.16816.F32 R12, R40.reuse, R36, R12 ;  /* 0x00000024280c723c */ /* 0x040ff6000000180c */
[----:B------:R-:W-:Y:S11]  /*8fde0*/  @!UPT UIADD3 URZ, URZ, URZ, URZ ;  /* 0x0000003f3f3ff290 */ /* 0x000ff6000fffe03f */
[----:B------:R-:W-:Y:S02]  /*8fdf0*/  @!UPT UIADD3 URZ, URZ, URZ, URZ ;  /* 0x0000003f3f3ff290 */ /* 0x000fe4000fffe03f */
[----:B------:R-:W-:Y:S02]  /*8fe00*/  IMAD.MOV.U32 R6, RZ, RZ, R12 ;  /* 0x000000ffff067224 */ /* 0x000fe400078e000c */
[----:B------:R-:W-:Y:S01]  /*8fe10*/  IMAD.MOV.U32 R7, RZ, RZ, R13 ;  /* 0x000000ffff077224 */ /* 0x000fe200078e000d */
[----:B------:R-:W4:Y:S01]  /*8fe20*/  LDL.LU R12, [R1+0x780] ;  /* 0x00078000010c7983 */ /* 0x000f220000300800 */
[----:B------:R-:W-:Y:S02]  /*8fe30*/  IMAD.MOV.U32 R18, RZ, RZ, R14 ;  /* 0x000000ffff127224 */ /* 0x000fe400078e000e */
[----:B------:R-:W4:Y:S02]  /*8fe40*/  LDL.LU R13, [R1+0x784] ;  /* 0x00078400010d7983 */ /* 0x000f240000300800 */
[----:B------:R-:W-:Y:S01]  /*8fe50*/  IMAD.MOV.U32 R19, RZ, RZ, R15 ;  /* 0x000000ffff137224 */ /* 0x000fe200078e000f */
[----:B------:R-:W4:Y:S01]  /*8fe60*/  LDL.LU R14, [R1+0x788] ;  /* 0x00078800010e7983 */ /* 0x000f220000300800 */
[----:B------:R-:W4:Y:S02]  /*8fe70*/  LDL.LU R15, [R1+0x78c] ;  /* 0x00078c00010f7983 */ /* 0x000f240000300800 */
[----:B------:R-:W-:Y:S02]  /*8fe80*/  STL.64 [R1+0x5cb8], R6 ;  /* 0x005cb80601007387 */ /* 0x000fe40000100a00 */
[----:B------:R2:W-:Y:S01]  /*8fe90*/  STL.64 [R1+0x5cb0], R4 ;  /* 0x005cb00401007387 */ /* 0x0005e20000100a00 */
[----:B------:R-:W-:Y:S01]  /*8fea0*/  STL.64 [R1+0x5b18], R38 ;  /* 0x005b182601007387 */ /* 0x000fe20000100a00 */
[----:B------:R-:W-:Y:S01]  /*8feb0*/  STL.64 [R1+0x5b10], R36 ;  /* 0x005b102401007387 */ /* 0x000fe20000100a00 */
[C---:B--2---:R-:W-:Y:S08]  /*8fec0*/  HMMA.16816.F32 R4, R40.reuse, R28, R52 ;  /* 0x0000001c2804723c */ /* 0x044ff00000001834 */
[----:B---3--:R-:W-:Y:S11]  /*8fed0*/  HMMA.16816.F32 R48, R40, R32, R48 ;  /* 0x000000202830723c */ /* 0x008ff60000001830 */
[----:B------:R-:W-:Y:S05]  /*8fee0*/  @!UPT UIADD3 URZ, URZ, URZ, URZ ;  /* 0x0000003f3f3ff290 */ /* 0x000fea000fffe03f */
[----:B------:R-:W-:Y:S02]  /*8fef0*/  IMAD.MOV.U32 R34, RZ, RZ, R4 ;  /* 0x000000ffff227224 */ /* 0x000fe400078e0004 */
[----:B------:R-:W-:-:S05]  /*8ff00*/  IMAD.MOV.U32 R35, RZ, RZ, R5 ;  /* 0x000000ffff237224 */ /* 0x000fca00078e0005 */
[----:B------:R-:W-:Y:S01]  /*8ff10*/  STL [R1+0x7b0], R48 ;  /* 0x0007b03001007387 */ /* 0x000fe20000100800 */
[----:B------:R-:W-:Y:S02]  /*8ff20*/  STL [R1+0x7bc], R51 ;  /* 0x0007bc3301007387 */ /* 0x000fe40000100800 */
[----:B------:R0:W-:Y:S02]  /*8ff30*/  STL.64 [R1+0x7a8], R6 ;  /* 0x0007a80601007387 */ /* 0x0001e40000100a00 */
[----:B0-----:R-:W-:Y:S01]  /*8ff40*/  HMMA.16816.F32 R4, R40, R24, R56 ;  /* 0x000000182804723c */ /* 0x001fe20000001838 */
[----:B------:R-:W-:Y:S01]  /*8ff50*/  STL.64 [R1+0x5c30], R28 ;  /* 0x005c301c01007387 */ /* 0x000fe20000100a00 */
[----:B------:R-:W-:Y:S02]  /*8ff60*/  IMAD.MOV.U32 R22, RZ, RZ, R49 ;  /* 0x000000ffff167224 */ /* 0x000fe400078e0031 */
[----:B------:R-:W-:Y:S02]  /*8ff70*/  STL.64 [R1+0x5c70], R30 ;  /* 0x005c701e01007387 */ /* 0x000fe40000100a00 */
[----:B------:R-:W-:Y:S02]  /*8ff80*/  STL.64 [R1+0x5b08], R34 ;  /* 0x005b082201007387 */ /* 0x000fe40000100a00 */
[----:B------:R-:W-:-:S02]  /*8ff90*/  IMAD.MOV.U32 R48, RZ, RZ, R11 ;  /* 0x000000ffff307224 */ /* 0x000fc400078e000b */
[----:B------:R-:W-:Y:S01]  /*8ffa0*/  IMAD.MOV.U32 R49, RZ, RZ, R10 ;  /* 0x000000ffff317224 */ /* 0x000fe200078e000a */
[----:B------:R-:W-:Y:S01]  /*8ffb0*/  STL.64 [R1+0x5b00], R32 ;  /* 0x005b002001007387 */ /* 0x000fe20000100a00 */
[----:B------:R-:W-:Y:S11]  /*8ffc0*/  STL.64 [R1+0x5c78], R24 ;  /* 0x005c781801007387 */ /* 0x000ff60000100a00 */
[----:B------:R-:W-:Y:S01]  /*8ffd0*/  STL.64 [R1+0x790], R4 ;  /* 0x0007900401007387 */ /* 0x000fe20000100a00 */
[----:B------:R4:W-:Y:S02]  /*8ffe0*/  STL.64 [R1+0x798], R6 ;  /* 0x0007980601007387 */ /* 0x0009e40000100a00 */
[----:B------:R-:W-:Y:S02]  /*8fff0*/  STL.64 [R1+0x5c80], R48 ;  /* 0x005c803001007387 */ /* 0x000fe40000100a00 */
[----:B------:R-:W2:Y:S01]  /*90000*/  LDL.LU R36, [R1+0x360] ;  /* 0x0003600001247983 */ /* 0x000ea20000300800 */
[----:B------:R-:W2:Y:S01]  /*90010*/  LDL.LU R37, [R1+0x364] ;  /* 0x0003640001257983 */ /* 0x000ea20000300800 */
[----:B------:R-:W3:Y:S02]  /*90020*/  LDL.LU R38, [R1+0x368] ;  /* 0x0003680001267983 */ /* 0x000ee40000300800 */
[----:B------:R-:W3:Y:S01]  /*90030*/  LDL.LU R39, [R1+0x36c] ;  /* 0x00036c0001277983 */ /* 0x000ee20000300800 */
[----:B----4-:R-:W-:Y:S01]  /*90040*/  HMMA.16816.F32 R4, R40, R20, R12 ;  /* 0x000000142804723c */ /* 0x010fe2000000180c */
[----:B------:R-:W-:-:S02]  /*90050*/  IMAD.MOV.U32 R32, RZ, RZ, R9 ;  /* 0x000000ffff207224 */ /* 0x000fc400078e0009 */
[----:B------:R-:W-:Y:S01]  /*90060*/  IMAD.MOV.U32 R33, RZ, RZ, R8 ;  /* 0x000000ffff217224 */ /* 0x000fe200078e0008 */
[----:B---3--:R-:W-:Y:S01]  /*90070*/  STL.64 [R1+0x5c90], R38 ;  /* 0x005c902601007387 */ /* 0x008fe20000100a00 */
[----:B--2---:R-:W-:Y:S03]  /*90080*/  STL.64 [R1+0x5c88], R36 ;  /* 0x005c882401007387 */ /* 0x004fe60000100a00 */
[----:B------:R-:W-:Y:S02]  /*90090*/  STL.64 [R1+0x5c98], R32 ;  /* 0x005c982001007387 */ /* 0x000fe40000100a00 */
[----:B------:R-:W2:Y:S01]  /*900a0*/  LDL R59, [R1+0x1458] ;  /* 0x00145800013b7983 */ /* 0x000ea20000100800 */
[----:B------:R-:W3:Y:S01]  /*900b0*/  LDL.LU R52, [R1+0x740] ;  /* 0x0007400001347983 */ /* 0x000ee20000300800 */
[----:B------:R-:W3:Y:S02]  /*900c0*/  LDL.LU R53, [R1+0x744] ;  /* 0x0007440001357983 */ /* 0x000ee40000300800 */
[----:B------:R-:W3:Y:S02]  /*900d0*/  LDL.LU R54, [R1+0x748] ;  /* 0x0007480001367983 */ /* 0x000ee40000300800 */
[----:B------:R-:W3:Y:S01]  /*900e0*/  LDL.LU R55, [R1+0x74c] ;  /* 0x00074c0001377983 */ /* 0x000ee20000300800 */
[----:B------:R-:W4:Y:S06]  /*900f0*/  LDL.LU R28, [R1+0x3a0] ;  /* 0x0003a000011c7983 */ /* 0x000f2c0000300800 */
[----:B------:R0:W-:Y:S02]  /*90100*/  STL.64 [R1+0x780], R4 ;  /* 0x0007800401007387 */ /* 0x0001e40000100a00 */
[----:B------:R1:W-:Y:S02]  /*90110*/  STL.64 [R1+0x788], R6 ;  /* 0x0007880601007387 */ /* 0x0003e40000100a00 */
[----:B------:R-:W4:Y:S01]  /*90120*/  LDL.LU R29, [R1+0x3a4] ;  /* 0x0003a400011d7983 */ /* 0x000f220000300800 */
[----:B------:R-:W4:Y:S01]  /*90130*/  LDL.LU R30, [R1+0x3a8] ;  /* 0x0003a800011e7983 */ /* 0x000f220000300800 */
[----:B------:R-:W4:Y:S02]  /*90140*/  LDL.LU R31, [R1+0x3ac] ;  /* 0x0003ac00011f7983 */ /* 0x000f240000300800 */
[----:B------:R-:W2:Y:S02]  /*90150*/  LDL.LU R12, [R1+0x770] ;  /* 0x00077000010c7983 */ /* 0x000ea40000300800 */
[----:B------:R-:W2:Y:S01]  /*90160*/  LDL.LU R13, [R1+0x774] ;  /* 0x00077400010d7983 */ /* 0x000ea20000300800 */
[----:B------:R-:W2:Y:S01]  /*90170*/  LDL.LU R14, [R1+0x778] ;  /* 0x00077800010e7983 */ /* 0x000ea20000300800 */
[----:B------:R-:W2:Y:S02]  /*90180*/  LDL.LU R15, [R1+0x77c] ;  /* 0x00077c00010f7983 */ /* 0x000ea40000300800 */
[----:B------:R-:W3:Y:S02]  /*90190*/  LDL.LU R8, [R1+0x760] ;  /* 0x0007600001087983 */ /* 0x000ee40000300800 */
[----:B------:R-:W3:Y:S01]  /*901a0*/  LDL.LU R9, [R1+0x764] ;  /* 0x0007640001097983 */ /* 0x000ee20000300800 */
[----:B------:R-:W3:Y:S01]  /*901b0*/  LDL.LU R10, [R1+0x768] ;  /* 0x00076800010a7983 */ /* 0x000ee20000300800 */
[----:B------:R-:W3:Y:S02]  /*901c0*/  LDL.LU R11, [R1+0x76c] ;  /* 0x00076c00010b7983 */ /* 0x000ee40000300800 */
[----:B0-----:R-:W3:Y:S02]  /*901d0*/  LDL.LU R4, [R1+0x750] ;  /* 0x0007500001047983 */ /* 0x001ee40000300800 */
[----:B------:R-:W3:Y:S01]  /*901e0*/  LDL.LU R5, [R1+0x754] ;  /* 0x0007540001057983 */ /* 0x000ee20000300800 */
[----:B-1----:R-:W3:Y:S01]  /*901f0*/  LDL.LU R6, [R1+0x758] ;  /* 0x0007580001067983 */ /* 0x002ee20000300800 */
[----:B------:R-:W-:-:S02]  /*90200*/  IMAD.MOV.U32 R25, RZ, RZ, R44 ;  /* 0x000000ffff197224 */ /* 0x000fc400078e002c */
[----:B------:R-:W3:Y:S02]  /*90210*/  LDL.LU R7, [R1+0x75c] ;  /* 0x00075c0001077983 */ /* 0x000ee40000300800 */
[----:B------:R-:W-:Y:S01]  /*90220*/  IMAD.MOV.U32 R24, RZ, RZ, R45 ;  /* 0x000000ffff187224 */ /* 0x000fe200078e002d */
[----:B------:R-:W3:Y:S01]  /*90230*/  LDL.LU R44, [R1+0x3d0] ;  /* 0x0003d000012c7983 */ /* 0x000ee20000300800 */
[----:B------:R-:W-:Y:S02]  /*90240*/  IMAD.MOV.U32 R57, RZ, RZ, R46 ;  /* 0x000000ffff397224 */ /* 0x000fe400078e002e */
[----:B------:R-:W3:Y:S02]  /*90250*/  LDL.LU R45, [R1+0x3d4] ;  /* 0x0003d400012d7983 */ /* 0x000ee40000300800 */
[----:B------:R-:W-:Y:S01]  /*90260*/  IMAD.MOV.U32 R56, RZ, RZ, R47 ;  /* 0x000000ffff387224 */ /* 0x000fe200078e002f */
[----:B------:R-:W3:Y:S01]  /*90270*/  LDL.LU R46, [R1+0x3d8] ;  /* 0x0003d800012e7983 */ /* 0x000ee20000300800 */
[----:B------:R-:W3:Y:S02]  /*90280*/  LDL.LU R47, [R1+0x3dc] ;  /* 0x0003dc00012f7983 */ /* 0x000ee40000300800 */
[----:B------:R-:W3:Y:S02]  /*90290*/  LDL.LU R48, [R1+0x3b0] ;  /* 0x0003b00001307983 */ /* 0x000ee40000300800 */
[----:B------:R-:W-:Y:S01]  /*902a0*/  IMAD.MOV.U32 R23, RZ, RZ, R50 ;  /* 0x000000ffff177224 */ /* 0x000fe200078e0032 */
[----:B------:R-:W3:Y:S01]  /*902b0*/  LDL.LU R49, [R1+0x3b4] ;  /* 0x0003b40001317983 */ /* 0x000ee20000300800 */
[----:B------:R-:W3:Y:S02]  /*902c0*/  LDL.LU R50, [R1+0x3b8] ;  /* 0x0003b80001327983 */ /* 0x000ee40000300800 */
[----:B------:R-:W3:Y:S02]  /*902d0*/  LDL.LU R51, [R1+0x3bc] ;  /* 0x0003bc0001337983 */ /* 0x000ee40000300800 */
[----:B------:R-:W3:Y:S01]  /*902e0*/  LDL R36, [R1+0x130] ;  /* 0x0001300001247983 */ /* 0x000ee20000100800 */
[----:B------:R-:W3:Y:S01]  /*902f0*/  LDL R37, [R1+0x134] ;  /* 0x0001340001257983 */ /* 0x000ee20000100800 */
[----:B------:R-:W3:Y:S02]  /*90300*/  LDL.LU R32, [R1+0x3c0] ;  /* 0x0003c00001207983 */ /* 0x000ee40000300800 */
[----:B------:R-:W3:Y:S02]  /*90310*/  LDL.LU R33, [R1+0x3c4] ;  /* 0x0003c40001217983 */ /* 0x000ee40000300800 */
[----:B------:R-:W3:Y:S01]  /*90320*/  LDL.LU R34, [R1+0x3c8] ;  /* 0x0003c80001227983 */ /* 0x000ee20000300800 */
[----:B------:R-:W3:Y:S01]  /*90330*/  LDL.LU R35, [R1+0x3cc] ;  /* 0x0003cc0001237983 */ /* 0x000ee20000300800 */
[----:B------:R-:W-:Y:S02]  /*90340*/  STL.64 [R1+0x5af8], R22 ;  /* 0x005af81601007387 */ /* 0x000fe40000100a00 */
[----:B------:R0:W-:Y:S02]  /*90350*/  STL.64 [R1+0x5af0], R20 ;  /* 0x005af01401007387 */ /* 0x0001e40000100a00 */
[----:B0-----:R-:W3:Y:S01]  /*90360*/  LDL.LU R20, [R1+0x370] ;  /* 0x0003700001147983 */ /* 0x001ee20000300800 */
[----:B------:R-:W3:Y:S02]  /*90370*/  LDL.LU R21, [R1+0x374] ;  /* 0x0003740001157983 */ /* 0x000ee40000300800 */
[----:B------:R-:W3:Y:S02]  /*90380*/  LDL.LU R22, [R1+0x378] ;  /* 0x0003780001167983 */ /* 0x000ee40000300800 */
[----:B------:R-:W3:Y:S01]  /*90390*/  LDL.LU R23, [R1+0x37c] ;  /* 0x00037c0001177983 */ /* 0x000ee20000300800 */
[----:B--2---:R-:W-:Y:S11]  /*903a0*/  HMMA.16816.F32 R12, R40, R16, R12 ;  /* 0x00000010280c723c */ /* 0x004ff6000000180c */
[----:B------:R-:W-:Y:S11]  /*903b0*/  @!UPT UIADD3 URZ, URZ, URZ, URZ ;  /* 0x0000003f3f3ff290 */ /* 0x000ff6000fffe03f */
[----:B------:R-:W-:Y:S01]  /*903c0*/  @!UPT UIADD3 URZ, URZ, URZ, URZ ;  /* 0x0000003f3f3ff290 */ /* 0x000fe2000fffe03f */
[----:B------:R-:W-:Y:S01]  /*903d0*/  STL.64 [R1+0x770], R12 ;  /* 0x0007700c01007387 */ /* 0x000fe20000100a00 */
[----:B------:R0:W-:Y:S03]  /*903e0*/  STL.64 [R1+0x778], R14 ;  /* 0x0007780e01007387 */ /* 0x0001e60000100a00 */
[----:B0-----:R-:W2:Y:S01]  /*903f0*/  LDL.LU.64 R14, [R1+0x5ce0] ;  /* 0x005ce000010e7983 */ /* 0x001ea20000300a00 */
[----:B------:R-:W3:Y:S02]  /*90400*/  LDL.LU.64 R12, [R1+0x5cd8] ;  /* 0x005cd800010c7983 */ /* 0x000ee40000300a00 */
[----:B------:R-:W-:Y:S02]  /*90410*/  STL.64 [R1+0x5b58], R18 ;  /* 0x005b581201007387 */ /* 0x000fe40000100a00 */
[----:B------:R0:W-:Y:S02]  /*90420*/  STL.64 [R1+0x5b50], R16 ;  /* 0x005b501001007387 */ /* 0x0001e40000100a00 */
[----:B0-----:R-:W-:-:S02]  /*90430*/  IMAD.MOV.U32 R16, RZ, RZ, R26 ;  /* 0x000000ffff107224 */ /* 0x001fc400078e001a */
[----:B------:R-:W-:Y:S01]  /*90440*/  IMAD.MOV.U32 R17, RZ, RZ, R27 ;  /* 0x000000ffff117224 */ /* 0x000fe200078e001b */
[----:B------:R-:W2:Y:S01]  /*90450*/  LDL.LU R26, [R1+0x5cd4] ;  /* 0x005cd400011a7983 */ /* 0x000ea20000300800 */
[----:B------:R-:W2:Y:S01]  /*90460*/  LDL.LU R27, [R1+0x5cd0] ;  /* 0x005cd000011b7983 */ /* 0x000ea20000300800 */
[C---:B---3--:R-:W-:Y:S11]  /*90470*/  HMMA.16816.F32 R8, R40.reuse, R12, R8 ;  /* 0x0000000c2808723c */ /* 0x048ff60000001808 */
[----:B------:R-:W-:Y:S11]  /*90480*/  @!UPT UIADD3 URZ, URZ, URZ, URZ ;  /* 0x0000003f3f3ff290 */ /* 0x000ff6000fffe03f */
[----:B------:R-:W-:Y:S01]  /*90490*/  @!UPT UIADD3 URZ, URZ, URZ, URZ ;  /* 0x0000003f3f3ff290 */ /* 0x000fe2000fffe03f */
[----:B------:R-:W-:Y:S01]  /*904a0*/  STL.64 [R1+0x760], R8 ;  /* 0x0007600801007387 */ /* 0x000fe20000100a00 */
[----:B------:R0:W-:Y:S03]  /*904b0*/  STL.64 [R1+0x768], R10 ;  /* 0x0007680a01007387 */ /* 0x0001e60000100a00 */
[----:B0-----:R-:W3:Y:S01]  /*904c0*/  LDL.LU.64 R10, [R1+0x5cc8] ;  /* 0x005cc800010a7983 */ /* 0x001ee20000300a00 */
[----:B------:R-:W3:Y:S02]  /*904d0*/  LDL.LU.64 R8, [R1+0x5cc0] ;  /* 0x005cc00001087983 */ /* 0x000ee40000300a00 */
[----:B--2---:R-:W-:Y:S02]  /*904e0*/  STL.64 [R1+0x5b68], R14 ;  /* 0x005b680e01007387 */ /* 0x004fe40000100a00 */
[----:B------:R0:W-:Y:S02]  /*904f0*/  STL.64 [R1+0x5b60], R12 ;  /* 0x005b600c01007387 */ /* 0x0001e40000100a00 */
[----:B0-----:R-:W2:Y:S01]  /*90500*/  LDL.LU R12, [R1+0x380] ;  /* 0x00038000010c7983 */ /* 0x001ea20000300800 */
[----:B------:R-:W2:Y:S02]  /*90510*/  LDL.LU R13, [R1+0x384] ;  /* 0x00038400010d7983 */ /* 0x000ea40000300800 */
[----:B------:R-:W2:Y:S02]  /*90520*/  LDL.LU R14, [R1+0x388] ;  /* 0x00038800010e7983 */ /* 0x000ea40000300800 */
[----:B------:R-:W2:Y:S01]  /*90530*/  LDL.LU R15, [R1+0x38c] ;  /* 0x00038c00010f7983 */ /* 0x000ea20000300800 */
[C---:B---3--:R-:W-:Y:S11]  /*90540*/  HMMA.16816.F32 R4, R40.reuse, R8, R4 ;  /* 0x000000082804723c */ /* 0x048ff60000001804 */
[----:B------:R-:W-:Y:S11]  /*90550*/  @!UPT UIADD3 URZ, URZ, URZ, URZ ;  /* 0x0000003f3f3ff290 */ /* 0x000ff6000fffe03f */
[----:B------:R-:W-:Y:S01]  /*90560*/  @!UPT UIADD3 URZ, URZ, URZ, URZ ;  /* 0x0000003f3f3ff290 */ /* 0x000fe2000fffe03f */
[----:B------:R-:W-:Y:S01]  /*90570*/  STL.64 [R1+0x750], R4 ;  /* 0x0007500401007387 */ /* 0x000fe20000100a00 */
[----:B------:R0:W-:Y:S03]  /*90580*/  STL.64 [R1+0x758], R6 ;  /* 0x0007580601007387 */ /* 0x0001e60000100a00 */
[----:B0-----:R-:W3:Y:S01]  /*90590*/  LDL.LU.64 R6, [R1+0x5cb8] ;  /* 0x005cb80001067983 */ /* 0x001ee20000300a00 */
[----:B------:R-:W2:Y:S02]  /*905a0*/  LDL.LU.64 R4, [R1+0x5cb0] ;  /* 0x005cb00001047983 */ /* 0x000ea40000300a00 */
[----:B------:R-:W-:Y:S02]  /*905b0*/  STL.64 [R1+0x5b78], R10 ;  /* 0x005b780a01007387 */ /* 0x000fe40000100a00 */
[----:B------:R0:W-:Y:S02]  /*905c0*/  STL.64 [R1+0x5b70], R8 ;  /* 0x005b700801007387 */ /* 0x0001e40000100a00 */
[----:B0-----:R-:W3:Y:S04]  /*905d0*/  LDL R8, [R1+0x100] ;  /* 0x0001000001087983 */ /* 0x001ee80000100800 */
[----:B------:R-:W3:Y:S01]  /*905e0*/  LDL R9, [R1+0x104] ;  /* 0x0001040001097983 */ /* 0x000ee20000100800 */
[----:B--2---:R-:W-:Y:S03]  /*905f0*/  HMMA.16816.F32 R40, R40, R4, R44 ;  /* 0x000000042828723c */ /* 0x004fe6000000182c */
[----:B------:R-:W2:Y:S01]  /*90600*/  LDL.LU.64 R46, [R1+0x5ca8] ;  /* 0x005ca800012e7983 */ /* 0x000ea20000300a00 */
[----:B------:R-:W2:Y:S11]  /*90610*/  LDL.LU.64 R44, [R1+0x5ca0] ;  /* 0x005ca000012c7983 */ /* 0x000eb60000300a00 */
[----:B------:R-:W-:Y:S08]  /*90620*/  @!UPT UIADD3 URZ, URZ, URZ, URZ ;  /* 0x0000003f3f3ff290 */ /* 0x000ff0000fffe03f */
[----:B------:R0:W-:Y:S01]  /*90630*/  STL.64 [R1+0x3d0], R40 ;  /* 0x0003d02801007387 */ /* 0x0001e20000100a00 */
[----:B------:R1:W-:Y:S03]  /*90640*/  STL.64 [R1+0x3d8], R42 ;  /* 0x0003d82a01007387 */ /* 0x0003e60000100a00 */
[----:B0-----:R-:W4:Y:S01]  /*90650*/  LDL.LU R40, [R1+0x390] ;  /* 0x0003900001287983 */ /* 0x001f220000300800 */
[----:B------:R-:W4:Y:S02]  /*90660*/  LDL.LU R41, [R1+0x394] ;  /* 0x0003940001297983 */ /* 0x000f240000300800 */
[----:B-1----:R-:W4:Y:S02]  /*90670*/  LDL.LU R42, [R1+0x398] ;  /* 0x00039800012a7983 */ /* 0x002f240000300800 */
[----:B------:R-:W4:Y:S01]  /*90680*/  LDL.LU R43, [R1+0x39c] ;  /* 0x00039c00012b7983 */ /* 0x000f220000300800 */
[----:B---3--:R-:W-:Y:S01]  /*90690*/  STL.64 [R1+0x5b88], R6 ;  /* 0x005b880601007387 */ /* 0x008fe20000100a00 */
[----:B------:R0:W-:Y:S02]  /*906a0*/  STL.64 [R1+0x5b80], R4 ;  /* 0x005b800401007387 */ /* 0x0001e40000100a00 */
[----:B0-----:R-:W-:-:S02]  /*906b0*/  IMAD.MOV.U32 R4, RZ, RZ, R27 ;  /* 0x000000ffff047224 */ /* 0x001fc400078e001b */
[----:B------:R-:W-:Y:S01]  /*906c0*/  IMAD.MOV.U32 R5, RZ, RZ, R26 ;  /* 0x000000ffff057224 */ /* 0x000fe200078e001a */
[C---:B--2---:R-:W-:Y:S08]  /*906d0*/  HMMA.16816.F32 R36, R44.reuse, R36, R32 ;  /* 0x000000242c24723c */ /* 0x044ff00000001820 */
[C---:B------:R-:W-:Y:S01]  /*906e0*/  HMMA.16816.F32 R24, R44.reuse, R24, R48 ;  /* 0x000000182c18723c */ /* 0x040fe20000001830 */
[----:B------:R-:W2:Y:S11]  /*906f0*/  LDL.LU.64 R32, [R1+0x5c98] ;  /* 0x005c980001207983 */ /* 0x000eb60000300a00 */
[----:B------:R-:W-:Y:S03]  /*90700*/  @!UPT UIADD3 URZ, URZ, URZ, URZ ;  /* 0x0000003f3f3ff290 */ /* 0x000fe6000fffe03f */
[----:B------:R-:W-:Y:S01]  /*90710*/  STL.64 [R1+0x3c0], R36 ;  /* 0x0003c02401007387 */ /* 0x000fe20000100a00 */
[----:B------:R0:W-:Y:S03]  /*90720*/  STL.64 [R1+0x3c8], R38 ;  /* 0x0003c82601007387 */ /* 0x0001e60000100a00 */
[----:B0-----:R-:W3:Y:S01]  /*90730*/  LDL.LU.64 R38, [R1+0x5c90] ;  /* 0x005c900001267983 */ /* 0x001ee20000300a00 */
[----:B------:R-:W3:Y:S02]  /*90740*/  LDL.LU.64 R36, [R1+0x5c88] ;  /* 0x005c880001247983 */ /* 0x000ee40000300a00 */
[----:B------:R-:W3:Y:S02]  /*90750*/  LDL.LU.64 R48, [R1+0x5c80] ;  /* 0x005c800001307983 */ /* 0x000ee40000300a00 */
[----:B------:R0:W-:Y:S01]  /*90760*/  STL.64 [R1+0x3b0], R24 ;  /* 0x0003b01801007387 */ /* 0x0001e20000100a00 */
[----:B------:R-:W-:Y:S04]  /*90770*/  STL.64 [R1+0x3b8], R26 ;  /* 0x0003b81a01007387 */ /* 0x000fe80000100a00 */
[----:B0-----:R-:W3:Y:S01]  /*90780*/  LDL.LU.64 R24, [R1+0x5c78] ;  /* 0x005c780001187983 */ /* 0x001ee20000300a00 */
[C---:B----4-:R-:W-:Y:S01]  /*90790*/  HMMA.16816.F32 R4, R44.reuse, R4, R28 ;  /* 0x000000042c04723c */ /* 0x050fe2000000181c */
[----:B------:R-:W4:Y:S07]  /*907a0*/  LDL.LU.64 R30, [R1+0x5c70] ;  /* 0x005c7000011e7983 */ /* 0x000f2e0000300a00 */
[C---:B------:R-:W-:Y:S01]  /*907b0*/  HMMA.16816.F32 R8, R44.reuse, R8, R40 ;  /* 0x000000082c08723c */ /* 0x040fe20000001828 */
[----:B------:R-:W0:Y:S11]  /*907c0*/  LDSM.16.MT88.4 R40, [R59+0x12000] ;  /* 0x012000003b28783b */ /* 0x000e360000004200 */
[----:B------:R-:W-:Y:S03]  /*907d0*/  @!UPT UIADD3 URZ, URZ, URZ, URZ ;  /* 0x0000003f3f3ff290 */ /* 0x000fe6000fffe03f */
[----:B------:R-:W-:Y:S01]  /*907e0*/  STL.64 [R1+0x3a0], R4 ;  /* 0x0003a00401007387 */ /* 0x000fe20000100a00 */
[----:B------:R1:W-:Y:S02]  /*907f0*/  STL.64 [R1+0x3a8], R6 ;  /* 0x0003a80601007387 */ /* 0x0003e40000100a00 */
[----:B-1----:R-:W-:Y:S05]  /*90800*/  HMMA.16816.F32 R4, R44, R16, R12 ;  /* 0x000000102c04723c */ /* 0x002fea000000180c */
[----:B------:R-:W-:Y:S01]  /*90810*/  STL.64 [R1+0x390], R8 ;  /* 0x0003900801007387 */ /* 0x000fe20000100a00 */
[----:B------:R2:W-:Y:S11]  /*90820*/  STL.64 [R1+0x398], R10 ;  /* 0x0003980a01007387 */ /* 0x0005f60000100a00 */
[----:B------:R-:W-:Y:S06]  /*90830*/  @!UPT UIADD3 URZ, URZ, URZ, URZ ;  /* 0x0000003f3f3ff290 */ /* 0x000fec000fffe03f */
[----:B------:R3:W-:Y:S01]  /*90840*/  STL.64 [R1+0x380], R4 ;  /* 0x0003800401007387 */ /* 0x0007e20000100a00 */
[----:B------:R-:W-:Y:S02]  /*90850*/  IMAD.MOV.U32 R26, RZ, RZ, R6 ;  /* 0x000000ffff1a7224 */ /* 0x000fe400078e0006 */
[----:B------:R-:W-:-:S05]  /*90860*/  IMAD.MOV.U32 R27, RZ, RZ, R7 ;  /* 0x000000ffff1b7224 */ /* 0x000fca00078e0007 */
[----:B------:R-:W-:Y:S01]  /*90870*/  STL [R1+0x5634], R27 ;  /* 0x0056341b01007387 */ /* 0x000fe20000100800 */
[----:B------:R-:W-:Y:S01]  /*90880*/  STL [R1+0x5630], R26 ;  /* 0x0056301a01007387 */ /* 0x000fe20000100800 */
[C---:B--2---:R-:W-:Y:S08]  /*90890*/  HMMA.16816.F32 R8, R44.reuse, R32, R20 ;  /* 0x000000202c08723c */ /* 0x044ff00000001814 */
[C---:B---3--:R-:W-:Y:S01]  /*908a0*/  HMMA.16816.F32 R4, R44.reuse, R48, R36 ;  /* 0x000000302c04723c */ /* 0x048fe20000001824 */
[----:B------:R-:W-:Y:S11]  /*908b0*/  STL.64 [R1+0x5b90], R24 ;  /* 0x005b901801007387 */ /* 0x000ff60000100a00 */
[----:B------:R-:W-:Y:S03]  /*908c0*/  @!UPT UIADD3 URZ, URZ, URZ, URZ ;  /* 0x0000003f3f3ff290 */ /* 0x000fe6000fffe03f */
[----:B------:R-:W-:Y:S02]  /*908d0*/  STL.64 [R1+0x370], R8 ;  /* 0x0003700801007387 */ /* 0x000fe40000100a00 */
[----:B------:R-:W-:Y:S02]  /*908e0*/  STL.64 [R1+0x378], R10 ;  /* 0x0003780a01007387 */ /* 0x000fe40000100a00 */
[----:B0-----:R-:W-:Y:S04]  /*908f0*/  STL.64 [R1+0x5ba0], R42 ;  /* 0x005ba02a01007387 */ /* 0x001fe80000100a00 */
[----:B------:R-:W-:Y:S01]  /*90900*/  STL.64 [R1+0x360], R4 ;  /* 0x0003600401007387 */ /* 0x000fe20000100a00 */
[----:B------:R0:W-:Y:S02]  /*90910*/  STL.64 [R1+0x368], R6 ;  /* 0x0003680601007387 */ /* 0x0001e40000100a00 */
[----:B0-----:R-:W-:Y:S01]  /*90920*/  HMMA.16816.F32 R4, R44, R56, R52 ;  /* 0x000000382c04723c */ /* 0x001fe20000001834 */
[----:B------:R-:W-:Y:S01]  /*90930*/  STL.64 [R1+0x5b98], R40 ;  /* 0x005b982801007387 */ /* 0x000fe20000100a00 */
[----:B------:R-:W2:Y:S11]  /*90940*/  LDL.LU R52, [R1+0x670] ;  /* 0x0006700001347983 */ /* 0x000eb60000300800 */
[----:B------:R-:W-:Y:S10]  /*90950*/  @!UPT UIADD3 URZ, URZ, URZ, URZ ;  /* 0x0000003f3f3ff290 */ /* 0x000ff4000fffe03f */
[----:B------:R0:W-:Y:S01]  /*90960*/  STL.64 [R1+0x740], R4 ;  /* 0x0007400401007387 */ /* 0x0001e20000100a00 */
[----:B------:R1:W-:Y:S02]  /*90970*/  STL.64 [R1+0x748], R6 ;  /* 0x0007480601007387 */ /* 0x0003e40000100a00 */
[----:B------:R-:W2:Y:S02]  /*90980*/  LDL.LU R53, [R1+0x674] ;  /* 0x0006740001357983 */ /* 0x000ea40000300800 */
[----:B------:R-:W3:Y:S01]  /*90990*/  LDL.LU R54, [R1+0x678] ;  /* 0x0006780001367983 */ /* 0x000ee20000300800 */
[----:B------:R-:W3:Y:S01]  /*909a0*/  LDL.LU R55, [R1+0x67c] ;  /* 0x00067c0001377983 */ /* 0x000ee20000300800 */
[----:B----4-:R-:W-:Y:S02]  /*909b0*/  IMAD.MOV.U32 R56, RZ, RZ, R31 ;  /* 0x000000ffff387224 */ /* 0x010fe400078e001f */
[----:B------:R-:W-:Y:S01]  /*909c0*/  IMAD.MOV.U32 R57, RZ, RZ, R3 ;  /* 0x000000ffff397224 */ /* 0x000fe200078e0003 */
[----:B---3--:R-:W-:Y:S01]  /*909d0*/  STL.64 [R1+0x5bb0], R54 ;  /* 0x005bb03601007387 */ /* 0x008fe20000100a00 */
[----:B--2---:R2:W-:Y:S02]  /*909e0*/  STL.64 [R1+0x5ba8], R52 ;  /* 0x005ba83401007387 */ /* 0x0045e40000100a00 */
[----:B------:R-:W3:Y:S02]  /*909f0*/  LDL.LU R31, [R1+0x5c6c] ;  /* 0x005c6c00011f7983 */ /* 0x000ee40000300800 */
[----:B------:R-:W4:Y:S01]  /*90a00*/  LDL.LU R3, [R1+0x5c68] ;  /* 0x005c680001037983 */ /* 0x000f220000300800 */
[----:B------:R-:W-:Y:S01]  /*90a10*/  STL.64 [R1+0x5bb8], R56 ;  /* 0x005bb83801007387 */ /* 0x000fe20000100a00 */
[----:B------:R-:W2:Y:S02]  /*90a20*/  LDL.LU R16, [R1+0x680] ;  /* 0x0006800001107983 */ /* 0x000ea40000300800 */
[----:B------:R-:W2:Y:S02]  /*90a30*/  LDL.LU R17, [R1+0x684] ;  /* 0x0006840001117983 */ /* 0x000ea40000300800 */
[----:B------:R-:W2:Y:S01]  /*90a40*/  LDL.LU R18, [R1+0x688] ;  /* 0x0006880001127983 */ /* 0x000ea20000300800 */
[----:B------:R-:W2:Y:S01]  /*90a50*/  LDL.LU R19, [R1+0x68c] ;  /* 0x00068c0001137983 */ /* 0x000ea20000300800 */
[----:B------:R-:W-:-:S02]  /*90a60*/  IMAD.MOV.U32 R20, RZ, RZ, R30 ;  /* 0x000000ffff147224 */ /* 0x000fc400078e001e */
[----:B------:R-:W-:Y:S01]  /*90a70*/  IMAD.MOV.U32 R21, RZ, RZ, R60 ;  /* 0x000000ffff157224 */ /* 0x000fe200078e003c */
[----:B--2---:R-:W-:Y:S01]  /*90a80*/  STL.64 [R1+0x5bc8], R18 ;  /* 0x005bc81201007387 */ /* 0x004fe20000100a00 */
[----:B------:R2:W-:Y:S02]  /*90a90*/  STL.64 [R1+0x5bc0], R16 ;  /* 0x005bc01001007387 */ /* 0x0005e40000100a00 */
[----:B------:R-:W2:Y:S02]  /*90aa0*/  LDL.LU R30, [R1+0x5c64] ;  /* 0x005c6400011e7983 */ /* 0x000ea40000300800 */
[----:B------:R-:W2:Y:S01]  /*90ab0*/  LDL.LU R60, [R1+0x5c60] ;  /* 0x005c6000013c7983 */ /* 0x000ea20000300800 */
[----:B------:R2:W-:Y:S01]  /*90ac0*/  STL.64 [R1+0x5bd0], R20 ;  /* 0x005bd01401007387 */ /* 0x0005e20000100a00 */
[----:B0-----:R-:W2:Y:S02]  /*90ad0*/  LDL.LU R4, [R1+0x6a0] ;  /* 0x0006a00001047983 */ /* 0x001ea40000300800 */
[----:B------:R-:W2:Y:S02]  /*90ae0*/  LDL.LU R5, [R1+0x6a4] ;  /* 0x0006a40001057983 */ /* 0x000ea40000300800 */
[----:B-1----:R-:W2:Y:S01]  /*90af0*/  LDL.LU R6, [R1+0x6a8] ;  /* 0x0006a80001067983 */ /* 0x002ea20000300800 */
[----:B------:R-:W2:Y:S01]  /*90b00*/  LDL.LU R7, [R1+0x6ac] ;  /* 0x0006ac0001077983 */ /* 0x000ea20000300800 */
[----:B---3--:R-:W-:-:S02]  /*90b10*/  IMAD.MOV.U32 R24, RZ, RZ, R31 ;  /* 0x000000ffff187224 */ /* 0x008fc400078e001f */
[----:B------:R-:W-:Y:S01]  /*90b20*/  IMAD.MOV.U32 R25, RZ, RZ, R61 ;  /* 0x000000ffff197224 */ /* 0x000fe200078e003d */
[----:B--2---:R-:W-:Y:S01]  /*90b30*/  STL.64 [R1+0x5be0], R6 ;  /* 0x005be00601007387 */ /* 0x004fe20000100a00 */
[----:B------:R0:W-:Y:S02]  /*90b40*/  STL.64 [R1+0x5bd8], R4 ;  /* 0x005bd80401007387 */ /* 0x0001e40000100a00 */
[----:B------:R-:W2:Y:S02]  /*90b50*/  LDL.LU R31, [R1+0x5c5c] ;  /* 0x005c5c00011f7983 */ /* 0x000ea40000300800 */
[----:B------:R-:W-:Y:S02]  /*90b60*/  IMAD.MOV.U32 R52, RZ, RZ, R30 ;  /* 0x000000ffff347224 */ /* 0x000fe400078e001e */
[----:B----4-:R-:W-:Y:S01]  /*90b70*/  IMAD.MOV.U32 R53, RZ, RZ, R3 ;  /* 0x000000ffff357224 */ /* 0x010fe200078e0003 */
[----:B------:R-:W3:Y:S01]  /*90b80*/  LDL.LU R61, [R1+0x5c58] ;  /* 0x005c5800013d7983 */ /* 0x000ee20000300800 */
[----:B------:R-:W-:Y:S02]  /*90b90*/  STL.64 [R1+0x5be8], R24 ;  /* 0x005be81801007387 */ /* 0x000fe40000100a00 */
[----:B------:R-:W4:Y:S02]  /*90ba0*/  LDL.LU R30, [R1+0x5c54] ;  /* 0x005c5400011e7983 */ /* 0x000f240000300800 */
[----:B------:R-:W-:Y:S01]  /*90bb0*/  IMAD.MOV.U32 R32, RZ, RZ, R60 ;  /* 0x000000ffff207224 */ /* 0x000fe200078e003c */
[----:B------:R-:W3:Y:S01]  /*90bc0*/  LDL.LU R3, [R1+0x5c50] ;  /* 0x005c500001037983 */ /* 0x000ee20000300800 */
[----:B------:R-:W-:Y:S02]  /*90bd0*/  STL.64 [R1+0x5bf0], R52 ;  /* 0x005bf03401007387 */ /* 0x000fe40000100a00 */
[----:B------:R-:W3:Y:S02]  /*90be0*/  LDL.LU R60, [R1+0x5c4c] ;  /* 0x005c4c00013c7983 */ /* 0x000ee40000300800 */
[----:B--2---:R-:W-:-:S02]  /*90bf0*/  IMAD.MOV.U32 R33, RZ, RZ, R31 ;  /* 0x000000ffff217224 */ /* 0x004fc400078e001f */
[----:B------:R-:W2:Y:S03]  /*90c00*/  LDL.LU R31, [R1+0x5c48] ;  /* 0x005c4800011f7983 */ /* 0x000ea60000300800 */
[----:B------:R1:W-:Y:S02]  /*90c10*/  STL.64 [R1+0x5bf8], R32 ;  /* 0x005bf82001007387 */ /* 0x0003e40000100a00 */
[----:B------:R-:W2:Y:S02]  /*90c20*/  LDL.LU R16, [R1+0x6d0] ;  /* 0x0006d00001107983 */ /* 0x000ea40000300800 */
[----:B------:R-:W2:Y:S01]  /*90c30*/  LDL.LU R17, [R1+0x6d4] ;  /* 0x0006d40001117983 */ /* 0x000ea20000300800 */
[----:B------:R-:W2:Y:S01]  /*90c40*/  LDL.LU R18, [R1+0x6d8] ;  /* 0x0006d80001127983 */ /* 0x000ea20000300800 */
[----:B------:R-:W2:Y:S02]  /*90c50*/  LDL.LU R19, [R1+0x6dc] ;  /* 0x0006dc0001137983 */ /* 0x000ea40000300800 */
[----:B----4-:R-:W-:-:S02]  /*90c60*/  IMAD.MOV.U32 R20, RZ, RZ, R30 ;  /* 0x000000ffff147224 */ /* 0x010fc400078e001e */
[----:B---3--:R-:W-:Y:S01]  /*90c70*/  IMAD.MOV.U32 R21, RZ, RZ, R61 ;  /* 0x000000ffff157224 */ /* 0x008fe200078e003d */
[----:B--2---:R-:W-:Y:S01]  /*90c80*/  STL.64 [R1+0x5c08], R18 ;  /* 0x005c081201007387 */ /* 0x004fe20000100a00 */
[----:B------:R2:W-:Y:S02]  /*90c90*/  STL.64 [R1+0x5c00], R16 ;  /* 0x005c001001007387 */ /* 0x0005e40000100a00 */
[----:B------:R-:W3:Y:S02]  /*90ca0*/  LDL.LU R30, [R1+0x5c44] ;  /* 0x005c4400011e7983 */ /* 0x000ee40000300800 */
[----:B------:R-:W4:Y:S01]  /*90cb0*/  LDL.LU R61, [R1+0x5c40] ;  /* 0x005c4000013d7983 */ /* 0x000f220000300800 */
[----:B------:R-:W-:Y:S01]  /*90cc0*/  STL.64 [R1+0x5c10], R20 ;  /* 0x005c101401007387 */ /* 0x000fe20000100a00 */
[----:B0-----:R-:W2:Y:S02]  /*90cd0*/  LDL.LU R4, [R1+0x6e0] ;  /* 0x0006e00001047983 */ /* 0x001ea40000300800 */
[----:B------:R-:W2:Y:S02]  /*90ce0*/  LDL.LU R5, [R1+0x6e4] ;  /* 0x0006e40001057983 */ /* 0x000ea40000300800 */
[----:B------:R-:W2:Y:S01]  /*90cf0*/  LDL.LU R6, [R1+0x6e8] ;  /* 0x0006e80001067983 */ /* 0x000ea20000300800 */
[----:B------:R-:W2:Y:S01]  /*90d00*/  LDL.LU R7, [R1+0x6ec] ;  /* 0x0006ec0001077983 */ /* 0x000ea20000300800 */
[----:B------:R-:W-:-:S02]  /*90d10*/  IMAD.MOV.U32 R37, RZ, RZ, R31 ;  /* 0x000000ffff257224 */ /* 0x000fc400078e001f */
[----:B---3--:R-:W-:Y:S01]  /*90d20*/  IMAD.MOV.U32 R36, RZ, RZ, R30 ;  /* 0x000000ffff247224 */ /* 0x008fe200078e001e */
[----:B--2---:R-:W-:Y:S01]  /*90d30*/  STL.64 [R1+0x5c20], R6 ;  /* 0x005c200601007387 */ /* 0x004fe20000100a00 */
[----:B------:R0:W-:Y:S02]  /*90d40*/  STL.64 [R1+0x5c18], R4 ;  /* 0x005c180401007387 */ /* 0x0001e40000100a00 */
[----:B------:R-:W2:Y:S02]  /*90d50*/  LDL.LU R30, [R1+0x5c3c] ;  /* 0x005c3c00011e7983 */ /* 0x000ea40000300800 */
[----:B------:R-:W3:Y:S01]  /*90d60*/  LDL.LU R31, [R1+0x5c38] ;  /* 0x005c3800011f7983 */ /* 0x000ee20000300800 */
[----:B------:R0:W-:Y:S01]  /*90d70*/  STL.64 [R1+0x5c28], R36 ;  /* 0x005c282401007387 */ /* 0x0001e20000100a00 */
[----:B-1----:R-:W4:Y:S02]  /*90d80*/  LDL.LU R32, [R1+0x700] ;  /* 0x0007000001207983 */ /* 0x002f240000300800 */
[----:B------:R-:W4:Y:S02]  /*90d90*/  LDL.LU R33, [R1+0x704] ;  /* 0x0007040001217983 */ /* 0x000f240000300800 */
[----:B------:R-:W4:Y:S01]  /*90da0*/  LDL.LU R34, [R1+0x708] ;  /* 0x0007080001227983 */ /* 0x000f220000300800 */
[----:B------:R-:W4:Y:S01]  /*90db0*/  LDL.LU R35, [R1+0x70c] ;  /* 0x00070c0001237983 */ /* 0x000f220000300800 */
[----:B------:R-:W4:Y:S02]  /*90dc0*/  LDL R16, [R1+0x90] ;  /* 0x0000900001107983 */ /* 0x000f240000100800 */
[----:B------:R-:W4:Y:S02]  /*90dd0*/  LDL R17, [R1+0x94] ;  /* 0x0000940001117983 */ /* 0x000f240000100800 */
[----:B------:R-:W4:Y:S01]  /*90de0*/  LDL.LU R28, [R1+0x730] ;  /* 0x00073000011c7983 */ /* 0x000f220000300800 */
[----:B------:R-:W4:Y:S01]  /*90df0*/  LDL.LU R29, [R1+0x734] ;  /* 0x00073400011d7983 */ /* 0x000f220000300800 */
[----:B--2---:R-:W-:-:S02]  /*90e00*/  IMAD.MOV.U32 R49, RZ, RZ, R30 ;  /* 0x000000ffff317224 */ /* 0x004fc400078e001e */
[----:B---3--:R-:W-:Y:S01]  /*90e10*/  IMAD.MOV.U32 R48, RZ, RZ, R31 ;  /* 0x000000ffff307224 */ /* 0x008fe200078e001f */
[----:B------:R-:W2:Y:S01]  /*90e20*/  LDL.LU R30, [R1+0x738] ;  /* 0x00073800011e7983 */ /* 0x000ea20000300800 */
[----:B------:R-:W2:Y:S02]  /*90e30*/  LDL.LU R31, [R1+0x73c] ;  /* 0x00073c00011f7983 */ /* 0x000ea40000300800 */
[----:B0-----:R-:W3:Y:S02]  /*90e40*/  LDL R4, [R1+0xa0] ;  /* 0x0000a00001047983 */ /* 0x001ee40000100800 */
        /* <DEDUP_REMOVED lines=24> */
[----:B----4-:R-:W-:Y:S01]  /*90fd0*/  IMAD.MOV.U32 R5, RZ, RZ, R61 ;  /* 0x000000ffff057224 */ /* 0x010fe200078e003d */
[C---:B--2---:R-:W-:Y:S01]  /*90fe0*/  HMMA.16816.F32 R48, R44.reuse, R48, R28 ;  /* 0x000000302c30723c */ /* 0x044fe2000000181c */
[----:B------:R-:W2:Y:S07]  /*90ff0*/  LDL.LU.64 R28, [R1+0x5c30] ;  /* 0x005c3000011c7983 */ /* 0x000eae0000300a00 */
[C---:B---3--:R-:W-:Y:S11]  /*91000*/  HMMA.16816.F32 R4, R44.reuse, R4, R36 ;  /* 0x000000042c04723c */ /* 0x048ff60000001824 */
[----:B------:R-:W-:Y:S04]  /*91010*/  @!UPT UIADD3 URZ, URZ, URZ, URZ ;  /* 0x0000003f3f3ff290 */ /* 0x000fe8000fffe03f */
[----:B------:R0:W-:Y:S01]  /*91020*/  STL.64 [R1+0x730], R48 ;  /* 0x0007303001007387 */ /* 0x0001e20000100a00 */
[----:B------:R-:W-:Y:S02]  /*91030*/  IMAD.MOV.U32 R31, RZ, RZ, R51 ;  /* 0x000000ffff1f7224 */ /* 0x000fe400078e0033 */
[----:B------:R-:W-:Y:S01]  /*91040*/  IMAD.MOV.U32 R30, RZ, RZ, R50 ;  /* 0x000000ffff1e7224 */ /* 0x000fe200078e0032 */
[----:B0-----:R-:W3:Y:S01]  /*91050*/  LDL.LU R48, [R1+0x660] ;  /* 0x0006600001307983 */ /* 0x001ee20000300800 */
[----:B------:R-:W3:Y:S02]  /*91060*/  LDL.LU R49, [R1+0x664] ;  /* 0x0006640001317983 */ /* 0x000ee40000300800 */
[----:B------:R-:W3:Y:S02]  /*91070*/  LDL.LU R50, [R1+0x668] ;  /* 0x0006680001327983 */ /* 0x000ee40000300800 */
[----:B------:R-:W3:Y:S01]  /*91080*/  LDL.LU R51, [R1+0x66c] ;  /* 0x00066c0001337983 */ /* 0x000ee20000300800 */
[----:B------:R-:W-:Y:S01]  /*91090*/  STL [R1+0x5664], R31 ;  /* 0x0056641f01007387 */ /* 0x000fe20000100800 */
[----:B------:R-:W-:Y:S02]  /*910a0*/  STL [R1+0x5660], R30 ;  /* 0x0056601e01007387 */ /* 0x000fe40000100800 */
[----:B------:R-:W4:Y:S01]  /*910b0*/  LDL.LU.64 R36, [R1+0x5c28] ;  /* 0x005c280001247983 */ /* 0x000f220000300a00 */
[----:B------:R-:W-:Y:S01]  /*910c0*/  HMMA.16816.F32 R16, R44, R16, R20 ;  /* 0x000000102c10723c */ /* 0x000fe20000001814 */
[----:B------:R-:W-:Y:S01]  /*910d0*/  STL.64 [R1+0x720], R4 ;  /* 0x0007200401007387 */ /* 0x000fe20000100a00 */
[----:B------:R0:W-:Y:S03]  /*910e0*/  STL.64 [R1+0x728], R6 ;  /* 0x0007280601007387 */ /* 0x0001e60000100a00 */
[----:B0-----:R-:W2:Y:S01]  /*910f0*/  LDL.LU.64 R6, [R1+0x5c20] ;  /* 0x005c200001067983 */ /* 0x001ea20000300a00 */
[----:B------:R-:W2:Y:S02]  /*91100*/  LDL.LU.64 R4, [R1+0x5c18] ;  /* 0x005c180001047983 */ /* 0x000ea40000300a00 */
[----:B------:R-:W2:Y:S11]  /*91110*/  LDL.LU.64 R20, [R1+0x5c10] ;  /* 0x005c100001147983 */ /* 0x000eb60000300a00 */
[----:B------:R-:W-:Y:S04]  /*91120*/  @!UPT UIADD3 URZ, URZ, URZ, URZ ;  /* 0x0000003f3f3ff290 */ /* 0x000fe8000fffe03f */
[----:B------:R-:W-:Y:S01]  /*91130*/  STL.64 [R1+0x710], R16 ;  /* 0x0007101001007387 */ /* 0x000fe20000100a00 */
[----:B------:R0:W-:Y:S03]  /*91140*/  STL.64 [R1+0x718], R18 ;  /* 0x0007181201007387 */ /* 0x0001e60000100a00 */
[----:B0-----:R-:W2:Y:S01]  /*91150*/  LDL.LU.64 R18, [R1+0x5c08] ;  /* 0x005c080001127983 */ /* 0x001ea20000300a00 */
[----:B------:R-:W2:Y:S02]  /*91160*/  LDL.LU.64 R16, [R1+0x5c00] ;  /* 0x005c000001107983 */ /* 0x000ea40000300a00 */
[----:B------:R-:W-:Y:S02]  /*91170*/  IMAD.MOV.U32 R24, RZ, RZ, R60 ;  /* 0x000000ffff187224 */ /* 0x000fe400078e003c */
[----:B------:R-:W-:-:S07]  /*91180*/  IMAD.MOV.U32 R25, RZ, RZ, R3 ;  /* 0x000000ffff197224 */ /* 0x000fce00078e0003 */
[C---:B------:R-:W-:Y:S08]  /*91190*/  HMMA.16816.F32 R24, R44.reuse, R24, R52 ;  /* 0x000000182c18723c */ /* 0x040ff00000001834 */
[C---:B----4-:R-:W-:Y:S01]  /*911a0*/  HMMA.16816.F32 R36, R44.reuse, R36, R32 ;  /* 0x000000242c24723c */ /* 0x050fe20000001820 */
[----:B------:R-:W4:Y:S11]  /*911b0*/  LDL.LU.64 R32, [R1+0x5bf8] ;  /* 0x005bf80001207983 */ /* 0x000f360000300a00 */
[----:B------:R-:W-:Y:S11]  /*911c0*/  @!UPT UIADD3 URZ, URZ, URZ, URZ ;  /* 0x0000003f3f3ff290 */ /* 0x000ff6000fffe03f */
[----:B------:R0:W-:Y:S01]  /*911d0*/  STL.64 [R1+0x700], R36 ;  /* 0x0007002401007387 */ /* 0x0001e20000100a00 */
[----:B------:R1:W-:Y:S03]  /*911e0*/  STL.64 [R1+0x708], R38 ;  /* 0x0007082601007387 */ /* 0x0003e60000100a00 */
[----:B0-----:R-:W3:Y:S01]  /*911f0*/  LDL.LU R36, [R1+0x650] ;  /* 0x0006500001247983 */ /* 0x001ee20000300800 */
[----:B------:R-:W3:Y:S02]  /*91200*/  LDL.LU R37, [R1+0x654] ;  /* 0x0006540001257983 */ /* 0x000ee40000300800 */
[----:B-1----:R-:W3:Y:S02]  /*91210*/  LDL.LU R38, [R1+0x658] ;  /* 0x0006580001267983 */ /* 0x002ee40000300800 */
[----:B------:R-:W3:Y:S01]  /*91220*/  LDL.LU R39, [R1+0x65c] ;  /* 0x00065c0001277983 */ /* 0x000ee20000300800 */
[----:B------:R-:W3:Y:S01]  /*91230*/  LDL.LU.64 R52, [R1+0x5bf0] ;  /* 0x005bf00001347983 */ /* 0x000ee20000300a00 */
[C---:B--2---:R-:W-:Y:S01]  /*91240*/  HMMA.16816.F32 R20, R44.reuse, R20, R4 ;  /* 0x000000142c14723c */ /* 0x044fe20000001804 */
[----:B------:R0:W-:Y:S02]  /*91250*/  STL.64 [R1+0x6f0], R24 ;  /* 0x0006f01801007387 */ /* 0x0001e40000100a00 */
[----:B------:R-:W-:Y:S01]  /*91260*/  STL.64 [R1+0x6f8], R26 ;  /* 0x0006f81a01007387 */ /* 0x000fe20000100a00 */
[----:B0-----:R-:W2:Y:S01]  /*91270*/  LDL.LU.64 R24, [R1+0x5be8] ;  /* 0x005be80001187983 */ /* 0x001ea20000300a00 */
[----:B------:R-:W2:Y:S02]  /*91280*/  LDL.LU.64 R6, [R1+0x5be0] ;  /* 0x005be00001067983 */ /* 0x000ea40000300a00 */
[----:B------:R-:W2:Y:S11]  /*91290*/  LDL.LU.64 R4, [R1+0x5bd8] ;  /* 0x005bd80001047983 */ /* 0x000eb60000300a00 */
[----:B------:R-:W-:Y:S05]  /*912a0*/  @!UPT UIADD3 URZ, URZ, URZ, URZ ;  /* 0x0000003f3f3ff290 */ /* 0x000fea000fffe03f */
[----:B------:R0:W-:Y:S01]  /*912b0*/  STL.64 [R1+0x6e0], R20 ;  /* 0x0006e01401007387 */ /* 0x0001e20000100a00 */
[----:B------:R-:W-:Y:S03]  /*912c0*/  STL.64 [R1+0x6e8], R22 ;  /* 0x0006e81601007387 */ /* 0x000fe60000100a00 */
[----:B0-----:R-:W2:Y:S01]  /*912d0*/  LDL.LU.64 R20, [R1+0x5bd0] ;  /* 0x005bd00001147983 */ /* 0x001ea20000300a00 */
[C---:B----4-:R-:W-:Y:S03]  /*912e0*/  HMMA.16816.F32 R32, R44.reuse, R32, R16 ;  /* 0x000000202c20723c */ /* 0x050fe60000001810 */
[----:B------:R-:W4:Y:S01]  /*912f0*/  LDL.LU.64 R18, [R1+0x5bc8] ;  /* 0x005bc80001127983 */ /* 0x000f220000300a00 */
[----:B------:R-:W4:Y:S11]  /*91300*/  LDL.LU.64 R16, [R1+0x5bc0] ;  /* 0x005bc00001107983 */ /* 0x000f360000300a00 */
[----:B------:R-:W-:Y:S08]  /*91310*/  @!UPT UIADD3 URZ, URZ, URZ, URZ ;  /* 0x0000003f3f3ff290 */ /* 0x000ff0000fffe03f */
[----:B------:R0:W-:Y:S01]  /*91320*/  STL.64 [R1+0x6d0], R32 ;  /* 0x0006d02001007387 */ /* 0x0001e20000100a00 */
[----:B------:R1:W-:Y:S03]  /*91330*/  STL.64 [R1+0x6d8], R34 ;  /* 0x0006d82201007387 */ /* 0x0003e60000100a00 */
[----:B0-----:R-:W4:Y:S01]  /*91340*/  LDL.LU R32, [R1+0x640] ;  /* 0x0006400001207983 */ /* 0x001f220000300800 */
[----:B------:R-:W4:Y:S02]  /*91350*/  LDL.LU R33, [R1+0x644] ;  /* 0x0006440001217983 */ /* 0x000f240000300800 */
[----:B-1----:R-:W4:Y:S02]  /*91360*/  LDL.LU R34, [R1+0x648] ;  /* 0x0006480001227983 */ /* 0x002f240000300800 */
[----:B------:R-:W4:Y:S01]  /*91370*/  LDL.LU R35, [R1+0x64c] ;  /* 0x00064c0001237983 */ /* 0x000f220000300800 */
[----:B---3--:R-:W-:Y:S01]  /*91380*/  HMMA.16816.F32 R52, R44, R52, R56 ;  /* 0x000000342c34723c */ /* 0x008fe20000001838 */
[----:B------:R-:W4:Y:S01]  /*91390*/  LDL.LU.64 R56, [R1+0x5bb8] ;  /* 0x005bb80001387983 */ /* 0x000f220000300a00 */
[----:B------:R-:W-:-:S02]  /*913a0*/  IMAD.MOV.U32 R12, RZ, RZ, R2 ;  /* 0x000000ffff0c7224 */ /* 0x000fc400078e0002 */
[----:B------:R-:W-:-:S04]  /*913b0*/  IMAD.MOV.U32 R13, RZ, RZ, R0 ;  /* 0x000000ffff0d7224 */ /* 0x000fc800078e0000 */
[C---:B--2---:R-:W-:Y:S08]  /*913c0*/  HMMA.16816.F32 R24, R44.reuse, R24, R40 ;  /* 0x000000182c18723c */ /* 0x044ff00000001828 */
[C---:B------:R-:W-:Y:S07]  /*913d0*/  HMMA.16816.F32 R12, R44.reuse, R12, R8 ;  /* 0x0000000c2c0c723c */ /* 0x040fee0000001808 */
[----:B------:R-:W-:Y:S01]  /*913e0*/  STL.64 [R1+0x6c0], R52 ;  /* 0x0006c03401007387 */ /* 0x000fe20000100a00 */
[C---:B------:R-:W-:Y:S03]  /*913f0*/  HMMA.16816.F32 R20, R44.reuse, R20, R4 ;  /* 0x000000142c14723c */ /* 0x040fe60000001804 */
[----:B------:R0:W-:Y:S04]  /*91400*/  STL.64 [R1+0x6c8], R54 ;  /* 0x0006c83601007387 */ /* 0x0001e80000100a00 */
[----:B0-----:R-:W2:Y:S01]  /*91410*/  LDL.LU.64 R54, [R1+0x5bb0] ;  /* 0x005bb00001367983 */ /* 0x001ea20000300a00 */
[----:B------:R-:W2:Y:S02]  /*91420*/  LDL.LU.64 R52, [R1+0x5ba8] ;  /* 0x005ba80001347983 */ /* 0x000ea40000300a00 */
[----:B------:R-:W3:Y:S02]  /*91430*/  LDL.LU.64 R42, [R1+0x5ba0] ;  /* 0x005ba000012a7983 */ /* 0x000ee40000300a00 */
[----:B------:R-:W3:Y:S01]  /*91440*/  LDL.LU.64 R40, [R1+0x5b98] ;  /* 0x005b980001287983 */ /* 0x000ee20000300a00 */
[----:B------:R0:W-:Y:S01]  /*91450*/  STL.64 [R1+0x6b0], R24 ;  /* 0x0006b01801007387 */ /* 0x0001e20000100a00 */
[----:B------:R-:W-:Y:S03]  /*91460*/  STL.64 [R1+0x6b8], R26 ;  /* 0x0006b81a01007387 */ /* 0x000fe60000100a00 */
[----:B0-----:R-:W2:Y:S01]  /*91470*/  LDL.LU.64 R24, [R1+0x5b90] ;  /* 0x005b900001187983 */ /* 0x001ea20000300a00 */
[----:B------:R-:W2:Y:S02]  /*91480*/  LDL.LU.64 R6, [R1+0x5b88] ;  /* 0x005b880001067983 */ /* 0x000ea40000300a00 */
[----:B------:R-:W2:Y:S03]  /*91490*/  LDL.LU.64 R4, [R1+0x5b80] ;  /* 0x005b800001047983 */ /* 0x000ea60000300a00 */
[----:B------:R0:W-:Y:S01]  /*914a0*/  STL.64 [R1+0x6a0], R20 ;  /* 0x0006a01401007387 */ /* 0x0001e20000100a00 */
[----:B------:R1:W-:Y:S04]  /*914b0*/  STL.64 [R1+0x6a8], R22 ;  /* 0x0006a81601007387 */ /* 0x0003e80000100a00 */
[----:B0-----:R-:W2:Y:S01]  /*914c0*/  LDL.LU R20, [R1+0x630] ;  /* 0x0006300001147983 */ /* 0x001ea20000300800 */
[----:B------:R-:W2:Y:S02]  /*914d0*/  LDL.LU R21, [R1+0x634] ;  /* 0x0006340001157983 */ /* 0x000ea40000300800 */
[----:B-1----:R-:W2:Y:S02]  /*914e0*/  LDL.LU R22, [R1+0x638] ;  /* 0x0006380001167983 */ /* 0x002ea40000300800 */
[----:B------:R-:W2:Y:S01]  /*914f0*/  LDL.LU R23, [R1+0x63c] ;  /* 0x00063c0001177983 */ /* 0x000ea20000300800 */
[----:B------:R-:W2:Y:S01]  /*91500*/  LDL.LU.64 R10, [R1+0x5b78] ;  /* 0x005b7800010a7983 */ /* 0x000ea20000300a00 */
[----:B------:R-:W2:Y:S02]  /*91510*/  LDL.LU.64 R8, [R1+0x5b70] ;  /* 0x005b700001087983 */ /* 0x000ea40000300a00 */
[----:B------:R-:W-:Y:S02]  /*91520*/  STL.64 [R1+0x690], R12 ;  /* 0x0006900c01007387 */ /* 0x000fe40000100a00 */
[----:B------:R0:W-:Y:S02]  /*91530*/  STL.64 [R1+0x698], R14 ;  /* 0x0006980e01007387 */ /* 0x0001e40000100a00 */
[----:B0-----:R-:W2:Y:S01]  /*91540*/  LDL.LU.64 R14, [R1+0x5b68] ;  /* 0x005b6800010e7983 */ /* 0x001ea20000300a00 */
[----:B------:R-:W2:Y:S01]  /*91550*/  LDL.LU.64 R12, [R1+0x5b60] ;  /* 0x005b6000010c7983 */ /* 0x000ea20000300a00 */
[C---:B----4-:R-:W-:Y:S02]  /*91560*/  HMMA.16816.F32 R56, R44.reuse, R56, R16 ;  /* 0x000000382c38723c */ /* 0x050fe40000001810 */
[----:B------:R-:W4:Y:S01]  /*91570*/  LDL.LU.64 R18, [R1+0x5b58] ;  /* 0x005b580001127983 */ /* 0x000f220000300a00 */
[----:B------:R-:W2:Y:S11]  /*91580*/  LDL.LU.64 R16, [R1+0x5b50] ;  /* 0x005b500001107983 */ /* 0x000eb60000300a00 */
[----:B------:R-:W-:Y:S09]  /*91590*/  @!UPT UIADD3 URZ, URZ, URZ, URZ ;  /* 0x0000003f3f3ff290 */ /* 0x000ff2000fffe03f */
[----:B------:R-:W-:Y:S01]  /*915a0*/  STL.64 [R1+0x680], R56 ;  /* 0x0006803801007387 */ /* 0x000fe20000100a00 */
[----:B------:R0:W-:Y:S03]  /*915b0*/  STL.64 [R1+0x688], R58 ;  /* 0x0006883a01007387 */ /* 0x0001e60000100a00 */
[----:B0-----:R-:W2:Y:S01]  /*915c0*/  LDL.LU.64 R58, [R1+0x5b48] ;  /* 0x005b4800013a7983 */ /* 0x001ea20000300a00 */
[----:B------:R-:W2:Y:S02]  /*915d0*/  LDL.LU.64 R56, [R1+0x5b40] ;  /* 0x005b400001387983 */ /* 0x000ea40000300a00 */
[C---:B--2---:R-:W-:Y:S11]  /*915e0*/  HMMA.16816.F32 R52, R44.reuse, R56, R52 ;  /* 0x000000382c34723c */ /* 0x044ff60000001834 */
[----:B------:R-:W-:Y:S11]  /*915f0*/  @!UPT UIADD3 URZ, URZ, URZ, URZ ;  /* 0x0000003f3f3ff290 */ /* 0x000ff6000fffe03f */
[----:B------:R-:W-:Y:S01]  /*91600*/  @!UPT UIADD3 URZ, URZ, URZ, URZ ;  /* 0x0000003f3f3ff290 */ /* 0x000fe2000fffe03f */
[----:B------:R-:W-:Y:S01]  /*91610*/  STL.64 [R1+0x670], R52 ;  /* 0x0006703401007387 */ /* 0x000fe20000100a00 */
[----:B------:R0:W-:Y:S03]  /*91620*/  STL.64 [R1+0x678], R54 ;  /* 0x0006783601007387 */ /* 0x0001e60000100a00 */
[----:B0-----:R-:W2:Y:S01]  /*91630*/  LDL.LU.64 R54, [R1+0x5b38] ;  /* 0x005b380001367983 */ /* 0x001ea20000300a00 */
[----:B------:R-:W2:Y:S02]  /*91640*/  LDL.LU.64 R52, [R1+0x5b30] ;  /* 0x005b300001347983 */ /* 0x000ea40000300a00 */
        /* <DEDUP_REMOVED lines=38> */
[----:B------:R-:W2:Y:S01]  /*918b0*/  LDL.LU.64 R32, [R1+0x5b00] ;  /* 0x005b000001207983 */ /* 0x000ea20000300a00 */
[C---:B---3--:R-:W-:Y:S01]  /*918c0*/  HMMA.16816.F32 R48, R44.reuse, R28, R48 ;  /* 0x0000001c2c30723c */ /* 0x048fe20000001830 */
[----:B------:R-:W-:Y:S01]  /*918d0*/  STL.64 [R1+0x5a58], R38 ;  /* 0x005a582601007387 */ /* 0x000fe20000100a00 */
[----:B------:R0:W-:Y:S04]  /*918e0*/  STL.64 [R1+0x5a50], R36 ;  /* 0x005a502401007387 */ /* 0x0001e80000100a00 */
        /* <DEDUP_REMOVED lines=13> */
[----:B0-----:R-:W2:Y:S01]  /*919c0*/  LDL.LU R32, [R1+0x600] ;  /* 0x0006000001207983 */ /* 0x001ea20000300800 */
[----:B------:R-:W2:Y:S02]  /*919d0*/  LDL.LU R33, [R1+0x604] ;  /* 0x0006040001217983 */ /* 0x000ea40000300800 */
[----:B------:R-:W2:Y:S02]  /*919e0*/  LDL.LU R34, [R1+0x608] ;  /* 0x0006080001227983 */ /* 0x000ea40000300800 */
[----:B------:R-:W2:Y:S01]  /*919f0*/  LDL.LU R35, [R1+0x60c] ;  /* 0x00060c0001237983 */ /* 0x000ea20000300800 */
[----:B------:R0:W-:Y:S01]  /*91a00*/  STL.64 [R1+0x620], R48 ;  /* 0x0006203001007387 */ /* 0x0001e20000100a00 */
[----:B------:R1:W-:Y:S03]  /*91a10*/  STL.64 [R1+0x628], R50 ;  /* 0x0006283201007387 */ /* 0x0003e60000100a00 */
[----:B0-----:R-:W2:Y:S01]  /*91a20*/  LDL.LU R48, [R1+0x350] ;  /* 0x0003500001307983 */ /* 0x001ea20000300800 */
[----:B------:R-:W2:Y:S02]  /*91a30*/  LDL.LU R49, [R1+0x354] ;  /* 0x0003540001317983 */ /* 0x000ea40000300800 */
[----:B-1----:R-:W2:Y:S02]  /*91a40*/  LDL.LU R50, [R1+0x358] ;  /* 0x0003580001327983 */ /* 0x002ea40000300800 */
[----:B------:R-:W2:Y:S01]  /*91a50*/  LDL.LU R51, [R1+0x35c] ;  /* 0x00035c0001337983 */ /* 0x000ea20000300800 */
[----:B------:R0:W-:Y:S04]  /*91a60*/  STL.64 [R1+0x5a38], R28 ;  /* 0x005a381c01007387 */ /* 0x0001e80000100a00 */
[----:B0-----:R-:W2:Y:S01]  /*91a70*/  LDL.LU R28, [R1+0x610] ;  /* 0x00061000011c7983 */ /* 0x001ea20000300800 */
[----:B------:R-:W2:Y:S02]  /*91a80*/  LDL.LU R29, [R1+0x614] ;  /* 0x00061400011d7983 */ /* 0x000ea40000300800 */
[----:B------:R-:W2:Y:S02]  /*91a90*/  LDL.LU R30, [R1+0x618] ;  /* 0x00061800011e7983 */ /* 0x000ea40000300800 */
[----:B------:R-:W2:Y:S02]  /*91aa0*/  LDL.LU R31, [R1+0x61c] ;  /* 0x00061c00011f7983 */ /* 0x000ea40000300800 */
[C---:B--2---:R-:W-:Y:S11]  /*91ab0*/  HMMA.16816.F32 R28, R44.reuse, R24, R28 ;  /* 0x000000182c1c723c */ /* 0x044ff6000000181c */
[----:B------:R-:W-:Y:S11]  /*91ac0*/  @!UPT UIADD3 URZ, URZ, URZ, URZ ;  /* 0x0000003f3f3ff290 */ /* 0x000ff6000fffe03f */
[----:B------:R-:W-:Y:S01]  /*91ad0*/  @!UPT UIADD3 URZ, URZ, URZ, URZ ;  /* 0x0000003f3f3ff290 */ /* 0x000fe2000fffe03f */
[----:B------:R-:W-:Y:S01]  /*91ae0*/  STL.64 [R1+0x610], R28 ;  /* 0x0006101c01007387 */ /* 0x000fe20000100a00 */
[----:B------:R0:W-:Y:S02]  /*91af0*/  STL.64 [R1+0x618], R30 ;  /* 0x0006181e01007387 */ /* 0x0001e40000100a00 */
[C---:B0-----:R-:W-:Y:S01]  /*91b00*/  HMMA.16816.F32 R28, R44.reuse, R20, R32 ;  /* 0x000000142c1c723c */ /* 0x041fe20000001820 */
[----:B------:R-:W-:Y:S01]  /*91b10*/  STL.64 [R1+0x5a20], R22 ;  /* 0x005a201601007387 */ /* 0x000fe20000100a00 */
[----:B------:R3:W-:Y:S11]  /*91b20*/  STL.64 [R1+0x5a18], R20 ;  /* 0x005a181401007387 */ /* 0x0007f60000100a00 */
[----:B------:R-:W-:Y:S10]  /*91b30*/  @!UPT UIADD3 URZ, URZ, URZ, URZ ;  /* 0x0000003f3f3ff290 */ /* 0x000ff4000fffe03f */
[----:B------:R-:W-:Y:S01]  /*91b40*/  STL.64 [R1+0x600], R28 ;  /* 0x0006001c01007387 */ /* 0x000fe20000100a00 */
[----:B------:R-:W-:Y:S02]  /*91b50*/  STL.64 [R1+0x608], R30 ;  /* 0x0006081e01007387 */ /* 0x000fe40000100a00 */
[----:B------:R-:W2:Y:S01]  /*91b60*/  LDL R2, [R1+0x1454] ;  /* 0x0014540001027983 */ /* 0x000ea20000100800 */
[C---:B---3--:R-:W-:Y:S01]  /*91b70*/  HMMA.16816.F32 R20, R44.reuse, R16, R36 ;  /* 0x000000102c14723c */ /* 0x048fe20000001824 */
[----:B----4-:R-:W-:Y:S11]  /*91b80*/  STL.64 [R1+0x5a10], R18 ;  /* 0x005a101201007387 */ /* 0x010ff60000100a00 */
[----:B------:R-:W-:Y:S11]  /*91b90*/  @!UPT UIADD3 URZ, URZ, URZ, URZ ;  /* 0x0000003f3f3ff290 */ /* 0x000ff6000fffe03f */
[----:B------:R-:W-:Y:S01]  /*91ba0*/  STL.64 [R1+0x5f0], R20 ;  /* 0x0005f01401007387 */ /* 0x000fe20000100a00 */
[----:B------:R-:W-:Y:S02]  /*91bb0*/  STL.64 [R1+0x5f8], R22 ;  /* 0x0005f81601007387 */ /* 0x000fe40000100a00 */
[----:B------:R0:W-:Y:S02]  /*91bc0*/  STL.64 [R1+0x5a08], R16 ;  /* 0x005a081001007387 */ /* 0x0001e40000100a00 */
[----:B------:R-:W-:Y:S01]  /*91bd0*/  STL.64 [R1+0x5a30], R14 ;  /* 0x005a300e01007387 */ /* 0x000fe20000100a00 */
[----:B------:R1:W-:Y:S01]  /*91be0*/  STL.64 [R1+0x5a28], R12 ;  /* 0x005a280c01007387 */ /* 0x0003e20000100a00 */
[C---:B0-----:R-:W-:Y:S08]  /*91bf0*/  HMMA.16816.F32 R16, R44.reuse, R12, R52 ;  /* 0x0000000c2c10723c */ /* 0x041ff00000001834 */
[C---:B-1----:R-:W-:Y:S08]  /*91c00*/  HMMA.16816.F32 R12, R44.reuse, R8, R56 ;  /* 0x000000082c0c723c */ /* 0x042ff00000001838 */
[----:B------:R-:W-:Y:S07]  /*91c10*/  HMMA.16816.F32 R28, R44, R4, R48 ;  /* 0x000000042c1c723c */ /* 0x000fee0000001830 */
[----:B------:R0:W-:Y:S01]  /*91c20*/  STL.64 [R1+0x5e0], R16 ;  /* 0x0005e01001007387 */ /* 0x0001e20000100a00 */
[----:B------:R1:W-:Y:S03]  /*91c30*/  STL.64 [R1+0x5e8], R18 ;  /* 0x0005e81201007387 */ /* 0x0003e60000100a00 */
[----:B0-----:R-:W3:Y:S04]  /*91c40*/  LDL.LU R16, [R1+0x5a0] ;  /* 0x0005a00001107983 */ /* 0x001ee80000300800 */
[----:B------:R0:W-:Y:S02]  /*91c50*/  STL.64 [R1+0x5d0], R12 ;  /* 0x0005d00c01007387 */ /* 0x0001e40000100a00 */
[----:B------:R4:W-:Y:S02]  /*91c60*/  STL.64 [R1+0x5d8], R14 ;  /* 0x0005d80e01007387 */ /* 0x0009e40000100a00 */
[----:B------:R-:W3:Y:S01]  /*91c70*/  LDL.LU R17, [R1+0x5a4] ;  /* 0x0005a40001117983 */ /* 0x000ee20000300800 */
[----:B-1----:R-:W3:Y:S01]  /*91c80*/  LDL.LU R18, [R1+0x5a8] ;  /* 0x0005a80001127983 */ /* 0x002ee20000300800 */
[----:B------:R-:W3:Y:S03]  /*91c90*/  LDL.LU R19, [R1+0x5ac] ;  /* 0x0005ac0001137983 */ /* 0x000ee60000300800 */
[----:B0-----:R-:W3:Y:S01]  /*91ca0*/  LDL.LU R12, [R1+0x5c0] ;  /* 0x0005c000010c7983 */ /* 0x001ee20000300800 */
[----:B------:R-:W3:Y:S02]  /*91cb0*/  LDL.LU R13, [R1+0x5c4] ;  /* 0x0005c400010d7983 */ /* 0x000ee40000300800 */
[----:B----4-:R-:W3:Y:S02]  /*91cc0*/  LDL.LU R14, [R1+0x5c8] ;  /* 0x0005c800010e7983 */ /* 0x010ee40000300800 */
[----:B------:R-:W3:Y:S01]  /*91cd0*/  LDL.LU R15, [R1+0x5cc] ;  /* 0x0005cc00010f7983 */ /* 0x000ee20000300800 */
[----:B------:R-:W4:Y:S01]  /*91ce0*/  LDL.LU.64 R20, [R1+0x110] ;  /* 0x0001100001147983 */ /* 0x000f220000300a00 */
[----:B------:R-:W3:Y:S02]  /*91cf0*/  LDL.LU R52, [R1+0x590] ;  /* 0x0005900001347983 */ /* 0x000ee40000300800 */
[----:B------:R-:W3:Y:S02]  /*91d00*/  LDL.LU R53, [R1+0x594] ;  /* 0x0005940001357983 */ /* 0x000ee40000300800 */
[----:B------:R-:W3:Y:S01]  /*91d10*/  LDL.LU R54, [R1+0x598] ;  /* 0x0005980001367983 */ /* 0x000ee20000300800 */
[----:B------:R-:W3:Y:S01]  /*91d20*/  LDL.LU R55, [R1+0x59c] ;  /* 0x00059c0001377983 */ /* 0x000ee20000300800 */
[----:B------:R-:W3:Y:S02]  /*91d30*/  LDL.LU.64 R56, [R1+0x100] ;  /* 0x0001000001387983 */ /* 0x000ee40000300a00 */
[----:B------:R-:W-:Y:S02]  /*91d40*/  STL.64 [R1+0x5a98], R10 ;  /* 0x005a980a01007387 */ /* 0x000fe40000100a00 */
[----:B------:R0:W-:Y:S02]  /*91d50*/  STL.64 [R1+0x5a90], R8 ;  /* 0x005a900801007387 */ /* 0x0001e40000100a00 */
[----:B0-----:R-:W3:Y:S01]  /*91d60*/  LDL.LU.64 R8, [R1+0x120] ;  /* 0x0001200001087983 */ /* 0x001ee20000300a00 */
[----:B------:R-:W-:Y:S02]  /*91d70*/  STL.64 [R1+0x5aa8], R6 ;  /* 0x005aa80601007387 */ /* 0x000fe40000100a00 */
[----:B------:R0:W-:Y:S02]  /*91d80*/  STL.64 [R1+0x5aa0], R4 ;  /* 0x005aa00401007387 */ /* 0x0001e40000100a00 */
[----:B------:R1:W-:Y:S01]  /*91d90*/  STL.64 [R1+0x350], R28 ;  /* 0x0003501c01007387 */ /* 0x0003e20000100a00 */
[----:B------:R1:W-:Y:S04]  /*91da0*/  STL.64 [R1+0x358], R30 ;  /* 0x0003581e01007387 */ /* 0x0003e80000100a00 */
[----:B0-----:R-:W3:Y:S01]  /*91db0*/  LDL.LU R4, [R1+0x5b0] ;  /* 0x0005b00001047983 */ /* 0x001ee20000300800 */
[----:B------:R-:W3:Y:S02]  /*91dc0*/  LDL.LU R5, [R1+0x5b4] ;  /* 0x0005b40001057983 */ /* 0x000ee40000300800 */
[----:B------:R-:W3:Y:S02]  /*91dd0*/  LDL.LU R6, [R1+0x5b8] ;  /* 0x0005b80001067983 */ /* 0x000ee40000300800 */
[----:B------:R-:W3:Y:S01]  /*91de0*/  LDL.LU R7, [R1+0x5bc] ;  /* 0x0005bc0001077983 */ /* 0x000ee20000300800 */
[----:B-1----:R-:W4:Y:S01]  /*91df0*/  LDL.LU R28, [R1+0x580] ;  /* 0x00058000011c7983 */ /* 0x002f220000300800 */
[----:B------:R-:W4:Y:S02]  /*91e00*/  LDL.LU R29, [R1+0x584] ;  /* 0x00058400011d7983 */ /* 0x000f240000300800 */
[----:B------:R-:W4:Y:S02]  /*91e10*/  LDL.LU R30, [R1+0x588] ;  /* 0x00058800011e7983 */ /* 0x000f240000300800 */
[----:B------:R-:W4:Y:S01]  /*91e20*/  LDL.LU R31, [R1+0x58c] ;  /* 0x00058c00011f7983 */ /* 0x000f220000300800 */
[----:B------:R-:W4:Y:S01]  /*91e30*/  LDL.LU.64 R32, [R1+0xf0] ;  /* 0x0000f00001207983 */ /* 0x000f220000300a00 */
[----:B------:R-:W4:Y:S02]  /*91e40*/  LDL.LU R36, [R1+0x570] ;  /* 0x0005700001247983 */ /* 0x000f240000300800 */
[----:B------:R-:W4:Y:S02]  /*91e50*/  LDL.LU R37, [R1+0x574] ;  /* 0x0005740001257983 */ /* 0x000f240000300800 */
[----:B------:R-:W4:Y:S01]  /*91e60*/  LDL.LU R38, [R1+0x578] ;  /* 0x0005780001267983 */ /* 0x000f220000300800 */
[----:B------:R-:W4:Y:S01]  /*91e70*/  LDL.LU R39, [R1+0x57c] ;  /* 0x00057c0001277983 */ /* 0x000f220000300800 */
[----:B------:R-:W4:Y:S03]  /*91e80*/  LDL.LU.64 R48, [R1+0xe0] ;  /* 0x0000e00001307983 */ /* 0x000f260000300a00 */
[----:B--2---:R-:W0:Y:S04]  /*91e90*/  LDSM.16.MT88.4 R44, [R2+0x12000] ;  /* 0x01200000022c783b */ /* 0x004e280000004200 */
[----:B0-----:R-:W-:Y:S01]  /*91ea0*/  STL.64 [R1+0x5ab8], R46 ;  /* 0x005ab82e01007387 */ /* 0x001fe20000100a00 */
[----:B------:R0:W-:Y:S03]  /*91eb0*/  STL.64 [R1+0x5ab0], R44 ;  /* 0x005ab02c01007387 */ /* 0x0001e60000100a00 */
[----:B0-----:R-:W2:Y:S01]  /*91ec0*/  LDL.LU.64 R44, [R1+0x130] ;  /* 0x00013000012c7983 */ /* 0x001ea20000300a00 */
[----:B---3--:R-:W-:Y:S01]  /*91ed0*/  HMMA.16816.F32 R4, R40, R8, R4 ;  /* 0x000000082804723c */ /* 0x008fe20000001804 */
[----:B------:R-:W-:-:S02]  /*91ee0*/  IMAD.MOV.U32 R26, RZ, RZ, R9 ;  /* 0x000000ffff1a7224 */ /* 0x000fc400078e0009 */
[----:B------:R-:W-:Y:S02]  /*91ef0*/  IMAD.MOV.U32 R27, RZ, RZ, R8 ;  /* 0x000000ffff1b7224 */ /* 0x000fe400078e0008 */
[----:B----4-:R-:W-:Y:S02]  /*91f00*/  IMAD.MOV.U32 R2, RZ, RZ, R21 ;  /* 0x000000ffff027224 */ /* 0x010fe400078e0015 */
[----:B------:R-:W-:Y:S02]  /*91f10*/  IMAD.MOV.U32 R0, RZ, RZ, R20 ;  /* 0x000000ffff007224 */ /* 0x000fe400078e0014 */
[----:B------:R-:W-:Y:S02]  /*91f20*/  IMAD.MOV.U32 R60, RZ, RZ, R57 ;  /* 0x000000ffff3c7224 */ /* 0x000fe400078e0039 */
[----:B------:R-:W-:Y:S01]  /*91f30*/  IMAD.MOV.U32 R3, RZ, RZ, R56 ;  /* 0x000000ffff037224 */ /* 0x000fe200078e0038 */
[----:B--2---:R-:W-:Y:S11]  /*91f40*/  HMMA.16816.F32 R12, R40, R44, R12 ;  /* 0x0000002c280c723c */ /* 0x004ff6000000180c */
[----:B------:R-:W-:Y:S11]  /*91f50*/  @!UPT UIADD3 URZ, URZ, URZ, URZ ;  /* 0x0000003f3f3ff290 */ /* 0x000ff6000fffe03f */
[----:B------:R-:W-:Y:S01]  /*91f60*/  @!UPT UIADD3 URZ, URZ, URZ, URZ ;  /* 0x0000003f3f3ff290 */ /* 0x000fe2000fffe03f */
[----:B------:R0:W-:Y:S01]  /*91f70*/  STL.64 [R1+0x5c0], R12 ;  /* 0x0005c00c01007387 */ /* 0x0001e20000100a00 */
[----:B------:R-:W-:Y:S02]  /*91f80*/  STL.64 [R1+0x5c8], R14 ;  /* 0x0005c80e01007387 */ /* 0x000fe40000100a00 */
[----:B0-----:R-:W-:Y:S02]  /*91f90*/  IMAD.MOV.U32 R13, RZ, RZ, R44 ;  /* 0x000000ffff0d7224 */ /* 0x001fe400078e002c */
[----:B------:R-:W-:-:S05]  /*91fa0*/  IMAD.MOV.U32 R12, RZ, RZ, R45 ;  /* 0x000000ffff0c7224 */ /* 0x000fca00078e002d */
[----:B------:R-:W-:Y:S01]  /*91fb0*/  STL.64 [R1+0x5ac0], R12 ;  /* 0x005ac00c01007387 */ /* 0x000fe20000100a00 */
[----:B------:R-:W-:Y:S02]  /*91fc0*/  STL.64 [R1+0x5b0], R4 ;  /* 0x0005b00401007387 */ /* 0x000fe40000100a00 */
[----:B------:R0:W-:Y:S02]  /*91fd0*/  STL.64 [R1+0x5b8], R6 ;  /* 0x0005b80601007387 */ /* 0x0001e40000100a00 */
[C---:B0-----:R-:W-:Y:S01]  /*91fe0*/  HMMA.16816.F32 R4, R40.reuse, R20, R16 ;  /* 0x000000142804723c */ /* 0x041fe20000001810 */
[----:B------:R-:W-:Y:S01]  /*91ff0*/  STL [R1+0x598c], R26 ;  /* 0x00598c1a01007387 */ /* 0x000fe20000100800 */
[----:B------:R-:W-:Y:S11]  /*92000*/  STL [R1+0x5988], R27 ;  /* 0x0059881b01007387 */ /* 0x000ff60000100800 */
[----:B------:R-:W-:Y:S10]  /*92010*/  @!UPT UIADD3 URZ, URZ, URZ, URZ ;  /* 0x0000003f3f3ff290 */ /* 0x000ff4000fffe03f */
[----:B------:R-:W-:Y:S01]  /*92020*/  STL.64 [R1+0x5a0], R4 ;  /* 0x0005a00401007387 */ /* 0x000fe20000100a00 */
[----:B------:R0:W-:Y:S02]  /*92030*/  STL.64 [R1+0x5a8], R6 ;  /* 0x0005a80601007387 */ /* 0x0001e40000100a00 */
[C---:B0-----:R-:W-:Y:S01]  /*92040*/  HMMA.16816.F32 R4, R40.reuse, R56, R52 ;  /* 0x000000382804723c */ /* 0x041fe20000001834 */
[----:B------:R-:W-:Y:S01]  /*92050*/  STL [R1+0x5994], R2 ;  /* 0x0059940201007387 */ /* 0x000fe20000100800 */
[----:B------:R-:W-:Y:S11]  /*92060*/  STL [R1+0x5990], R0 ;  /* 0x0059900001007387 */ /* 0x000ff60000100800 */
[----:B------:R-:W-:Y:S10]  /*92070*/  @!UPT UIADD3 URZ, URZ, URZ, URZ ;  /* 0x0000003f3f3ff290 */ /* 0x000ff4000fffe03f */
[----:B------:R-:W-:Y:S01]  /*92080*/  STL.64 [R1+0x590], R4 ;  /* 0x0005900401007387 */ /* 0x000fe20000100a00 */
[----:B------:R0:W-:Y:S02]  /*92090*/  STL.64 [R1+0x598], R6 ;  /* 0x0005980601007387 */ /* 0x0001e40000100a00 */
[----:B------:R-:W2:Y:S02]  /*920a0*/  LDL.LU R52, [R1+0x560] ;  /* 0x0005600001347983 */ /* 0x000ea40000300800 */
[----:B------:R-:W2:Y:S01]  /*920b0*/  LDL.LU R53, [R1+0x564] ;  /* 0x0005640001357983 */ /* 0x000ea20000300800 */
[----:B------:R-:W2:Y:S01]  /*920c0*/  LDL.LU R54, [R1+0x568] ;  /* 0x0005680001367983 */ /* 0x000ea20000300800 */
[----:B------:R-:W2:Y:S02]  /*920d0*/  LDL.LU R55, [R1+0x56c] ;  /* 0x00056c0001377983 */ /* 0x000ea40000300800 */
[----:B------:R-:W2:Y:S01]  /*920e0*/  LDL.LU.64 R56, [R1+0xd0] ;  /* 0x0000d00001387983 */ /* 0x000ea20000300a00 */
[----:B0-----:R-:W-:Y:S01]  /*920f0*/  HMMA.16816.F32 R4, R40, R32, R28 ;  /* 0x000000202804723c */ /* 0x001fe2000000181c */
[----:B------:R-:W-:Y:S01]  /*92100*/  STL [R1+0x599c], R60 ;  /* 0x00599c3c01007387 */ /* 0x000fe20000100800 */
[----:B------:R-:W-:Y:S02]  /*92110*/  STL [R1+0x5998], R3 ;  /* 0x0059980301007387 */ /* 0x000fe40000100800 */
[----:B------:R-:W-:-:S02]  /*92120*/  IMAD.MOV.U32 R27, RZ, RZ, R33 ;  /* 0x000000ffff1b7224 */ /* 0x000fc400078e0021 */
[----:B------:R-:W-:Y:S11]  /*92130*/  IMAD.MOV.U32 R26, RZ, RZ, R32 ;  /* 0x000000ffff1a7224 */ /* 0x000ff600078e0020 */
[----:B------:R-:W-:Y:S06]  /*92140*/  @!UPT UIADD3 URZ, URZ, URZ, URZ ;  /* 0x0000003f3f3ff290 */ /* 0x000fec000fffe03f */
[----:B------:R-:W-:Y:S01]  /*92150*/  STL.64 [R1+0x580], R4 ;  /* 0x0005800401007387 */ /* 0x000fe20000100a00 */
[----:B------:R0:W-:Y:S02]  /*92160*/  STL.64 [R1+0x588], R6 ;  /* 0x0005880601007387 */ /* 0x0001e40000100a00 */
[----:B0-----:R-:W-:Y:S01]  /*92170*/  HMMA.16816.F32 R4, R40, R48, R36 ;  /* 0x000000302804723c */ /* 0x001fe20000001824 */
[----:B------:R-:W-:Y:S01]  /*92180*/  STL [R1+0x59a4], R27 ;  /* 0x0059a41b01007387 */ /* 0x000fe20000100800 */
[----:B------:R-:W-:Y:S11]  /*92190*/  STL [R1+0x59a0], R26 ;  /* 0x0059a01a01007387 */ /* 0x000ff60000100800 */
[----:B------:R-:W-:Y:S10]  /*921a0*/  @!UPT UIADD3 URZ, URZ, URZ, URZ ;  /* 0x0000003f3f3ff290 */ /* 0x000ff4000fffe03f */
[----:B------:R0:W-:Y:S01]  /*921b0*/  STL.64 [R1+0x570], R4 ;  /* 0x0005700401007387 */ /* 0x0001e20000100a00 */
[----:B------:R1:W-:Y:S02]  /*921c0*/  STL.64 [R1+0x578], R6 ;  /* 0x0005780601007387 */ /* 0x0003e40000100a00 */
[----:B------:R-:W3:Y:S02]  /*921d0*/  LDL.LU R12, [R1+0x550] ;  /* 0x00055000010c7983 */ /* 0x000ee40000300800 */
[----:B------:R-:W3:Y:S01]  /*921e0*/  LDL.LU R13, [R1+0x554] ;  /* 0x00055400010d7983 */ /* 0x000ee20000300800 */
[----:B------:R-:W3:Y:S01]  /*921f0*/  LDL.LU R14, [R1+0x558] ;  /* 0x00055800010e7983 */ /* 0x000ee20000300800 */
[----:B------:R-:W3:Y:S02]  /*92200*/  LDL.LU R15, [R1+0x55c] ;  /* 0x00055c00010f7983 */ /* 0x000ee40000300800 */
[----:B------:R-:W3:Y:S01]  /*92210*/  LDL.LU.64 R44, [R1+0xc0] ;  /* 0x0000c000012c7983 */ /* 0x000ee20000300a00 */
[----:B0-----:R-:W4:Y:S01]  /*92220*/  LDL.LU R4, [R1+0x540] ;  /* 0x0005400001047983 */ /* 0x001f220000300800 */
[----:B------:R-:W4:Y:S02]  /*92230*/  LDL.LU R5, [R1+0x544] ;  /* 0x0005440001057983 */ /* 0x000f240000300800 */
[----:B-1----:R-:W4:Y:S02]  /*92240*/  LDL.LU R6, [R1+0x548] ;  /* 0x0005480001067983 */ /* 0x002f240000300800 */
[----:B------:R-:W4:Y:S01]  /*92250*/  LDL.LU R7, [R1+0x54c] ;  /* 0x00054c0001077983 */ /* 0x000f220000300800 */
[----:B------:R-:W4:Y:S01]  /*92260*/  LDL.LU.64 R8, [R1+0xb0] ;  /* 0x0000b00001087983 */ /* 0x000f220000300a00 */
[----:B------:R-:W4:Y:S02]  /*92270*/  LDL.LU R16, [R1+0x530] ;  /* 0x0005300001107983 */ /* 0x000f240000300800 */
[----:B------:R-:W4:Y:S02]  /*92280*/  LDL.LU R17, [R1+0x534] ;  /* 0x0005340001117983 */ /* 0x000f240000300800 */
[----:B------:R-:W4:Y:S01]  /*92290*/  LDL.LU R18, [R1+0x538] ;  /* 0x0005380001127983 */ /* 0x000f220000300800 */
[----:B------:R-:W4:Y:S01]  /*922a0*/  LDL.LU R19, [R1+0x53c] ;  /* 0x00053c0001137983 */ /* 0x000f220000300800 */
[----:B------:R-:W4:Y:S02]  /*922b0*/  LDL.LU.64 R20, [R1+0xa0] ;  /* 0x0000a00001147983 */ /* 0x000f240000300a00 */
[----:B------:R-:W-:-:S02]  /*922c0*/  IMAD.MOV.U32 R0, RZ, RZ, R49 ;  /* 0x000000ffff007224 */ /* 0x000fc400078e0031 */
[----:B------:R-:W4:Y:S02]  /*922d0*/  LDL.LU R28, [R1+0x520] ;  /* 0x00052000011c7983 */ /* 0x000f240000300800 */
[----:B------:R-:W-:Y:S01]  /*922e0*/  IMAD.MOV.U32 R2, RZ, RZ, R48 ;  /* 0x000000ffff027224 */ /* 0x000fe200078e0030 */
[----:B------:R-:W4:Y:S01]  /*922f0*/  LDL.LU R29, [R1+0x524] ;  /* 0x00052400011d7983 */ /* 0x000f220000300800 */
[----:B------:R-:W4:Y:S02]  /*92300*/  LDL.LU R30, [R1+0x528] ;  /* 0x00052800011e7983 */ /* 0x000f240000300800 */
[----:B------:R-:W4:Y:S02]  /*92310*/  LDL.LU R31, [R1+0x52c] ;  /* 0x00052c00011f7983 */ /* 0x000f240000300800 */
[----:B------:R-:W4:Y:S01]  /*92320*/  LDL.LU.64 R32, [R1+0x90] ;  /* 0x0000900001207983 */ /* 0x000f220000300a00 */
[----:B------:R-:W-:Y:S01]  /*92330*/  STL [R1+0x59ac], R0 ;  /* 0x0059ac0001007387 */ /* 0x000fe20000100800 */
[----:B------:R-:W-:Y:S01]  /*92340*/  STL [R1+0x59a8], R2 ;  /* 0x0059a80201007387 */ /* 0x000fe20000100800 */
[----:B--2---:R-:W-:Y:S01]  /*92350*/  HMMA.16816.F32 R36, R40, R56, R52 ;  /* 0x000000382824723c */ /* 0x004fe20000001834 */
[----:B------:R-:W-:-:S02]  /*92360*/  IMAD.MOV.U32 R3, RZ, RZ, R57 ;  /* 0x000000ffff037224 */ /* 0x000fc400078e0039 */
[----:B------:R-:W-:Y:S11]  /*92370*/  IMAD.MOV.U32 R60, RZ, RZ, R56 ;  /* 0x000000ffff3c7224 */ /* 0x000ff600078e0038 */
[----:B------:R-:W-:Y:S09]  /*92380*/  @!UPT UIADD3 URZ, URZ, URZ, URZ ;  /* 0x0000003f3f3ff290 */ /* 0x000ff2000fffe03f */
[----:B------:R0:W-:Y:S01]  /*92390*/  STL.64 [R1+0x560], R36 ;  /* 0x0005602401007387 */ /* 0x0001e20000100a00 */
[----:B------:R1:W-:Y:S03]  /*923a0*/  STL.64 [R1+0x568], R38 ;  /* 0x0005682601007387 */ /* 0x0003e60000100a00 */
[----:B0-----:R-:W2:Y:S01]  /*923b0*/  LDL.LU R36, [R1+0x510] ;  /* 0x0005100001247983 */ /* 0x001ea20000300800 */
[----:B------:R-:W2:Y:S02]  /*923c0*/  LDL.LU R37, [R1+0x514] ;  /* 0x0005140001257983 */ /* 0x000ea40000300800 */
[----:B-1----:R-:W2:Y:S02]  /*923d0*/  LDL.LU R38, [R1+0x518] ;  /* 0x0005180001267983 */ /* 0x002ea40000300800 */
[----:B------:R-:W2:Y:S01]  /*923e0*/  LDL.LU R39, [R1+0x51c] ;  /* 0x00051c0001277983 */ /* 0x000ea20000300800 */
[----:B------:R-:W2:Y:S01]  /*923f0*/  LDL.LU.64 R48, [R1+0x80] ;  /* 0x0000800001307983 */ /* 0x000ea20000300a00 */
[----:B------:R-:W2:Y:S02]  /*92400*/  LDL.LU R52, [R1+0x500] ;  /* 0x0005000001347983 */ /* 0x000ea40000300800 */
[----:B------:R-:W2:Y:S02]  /*92410*/  LDL.LU R53, [R1+0x504] ;  /* 0x0005040001357983 */ /* 0x000ea40000300800 */
[----:B------:R-:W2:Y:S01]  /*92420*/  LDL.LU R54, [R1+0x508] ;  /* 0x0005080001367983 */ /* 0x000ea20000300800 */
[----:B------:R-:W2:Y:S01]  /*92430*/  LDL.LU R55, [R1+0x50c] ;  /* 0x00050c0001377983 */ /* 0x000ea20000300800 */
[----:B------:R-:W2:Y:S02]  /*92440*/  LDL.LU.64 R56, [R1+0x70] ;  /* 0x0000700001387983 */ /* 0x000ea40000300a00 */
[----:B------:R-:W-:Y:S02]  /*92450*/  STL [R1+0x59b4], R3 ;  /* 0x0059b40301007387 */ /* 0x000fe40000100800 */
[----:B------:R-:W-:Y:S01]  /*92460*/  STL [R1+0x59b0], R60 ;  /* 0x0059b03c01007387 */ /* 0x000fe20000100800 */
[C---:B---3--:R-:W-:Y:S08]  /*92470*/  HMMA.16816.F32 R12, R40.reuse, R44, R12 ;  /* 0x0000002c280c723c */ /* 0x048ff0000000180c */
[----:B----4-:R-:W-:Y:S01]  /*92480*/  HMMA.16816.F32 R4, R40, R8, R4 ;  /* 0x000000082804723c */ /* 0x010fe20000001804 */
[----:B------:R-:W-:-:S02]  /*92490*/  IMAD.MOV.U32 R26, RZ, RZ, R45 ;  /* 0x000000ffff1a7224 */ /* 0x000fc400078e002d */
[----:B------:R-:W-:Y:S11]  /*924a0*/  IMAD.MOV.U32 R27, RZ, RZ, R44 ;  /* 0x000000ffff1b7224 */ /* 0x000ff600078e002c */
[----:B------:R-:W-:Y:S01]  /*924b0*/  @!UPT UIADD3 URZ, URZ, URZ, URZ ;  /* 0x0000003f3f3ff290 */ /* 0x000fe2000fffe03f */
[----:B------:R-:W-:Y:S01]  /*924c0*/  STL.64 [R1+0x550], R12 ;  /* 0x0005500c01007387 */ /* 0x000fe20000100a00 */
[----:B------:R-:W-:Y:S02]  /*924d0*/  STL.64 [R1+0x558], R14 ;  /* 0x0005580e01007387 */ /* 0x000fe40000100a00 */
[----:B------:R-:W-:Y:S02]  /*924e0*/  STL [R1+0x59bc], R26 ;  /* 0x0059bc1a01007387 */ /* 0x000fe40000100800 */
[----:B------:R-:W-:Y:S03]  /*924f0*/  STL [R1+0x59b8], R27 ;  /* 0x0059b81b01007387 */ /* 0x000fe60000100800 */
[----:B------:R-:W-:Y:S01]  /*92500*/  STL.64 [R1+0x540], R4 ;  /* 0x0005400401007387 */ /* 0x000fe20000100a00 */
[----:B------:R0:W-:Y:S02]  /*92510*/  STL.64 [R1+0x548], R6 ;  /* 0x0005480601007387 */ /* 0x0001e40000100a00 */
[----:B0-----:R-:W-:Y:S01]  /*92520*/  HMMA.16816.F32 R4, R40, R20, R16 ;  /* 0x000000142804723c */ /* 0x001fe20000001810 */
[----:B------:R-:W-:-:S02]  /*92530*/  IMAD.MOV.U32 R2, RZ, RZ, R9 ;  /* 0x000000ffff027224 */ /* 0x000fc400078e0009 */
[----:B------:R-:W-:Y:S02]  /*92540*/  IMAD.MOV.U32 R0, RZ, RZ, R8 ;  /* 0x000000ffff007224 */ /* 0x000fe400078e0008 */
[----:B------:R-:W-:Y:S02]  /*92550*/  IMAD.MOV.U32 R60, RZ, RZ, R21 ;  /* 0x000000ffff3c7224 */ /* 0x000fe400078e0015 */
[----:B------:R-:W-:Y:S01]  /*92560*/  IMAD.MOV.U32 R3, RZ, RZ, R20 ;  /* 0x000000ffff037224 */ /* 0x000fe200078e0014 */
[----:B------:R-:W-:Y:S01]  /*92570*/  STL [R1+0x59c4], R2 ;  /* 0x0059c40201007387 */ /* 0x000fe20000100800 */
[----:B------:R-:W-:Y:S11]  /*92580*/  STL [R1+0x59c0], R0 ;  /* 0x0059c00001007387 */ /* 0x000ff60000100800 */
[----:B------:R-:W-:Y:S03]  /*92590*/  @!UPT UIADD3 URZ, URZ, URZ, URZ ;  /* 0x0000003f3f3ff290 */ /* 0x000fe6000fffe03f */
[----:B------:R-:W-:Y:S01]  /*925a0*/  STL.64 [R1+0x530], R4 ;  /* 0x0005300401007387 */ /* 0x000fe20000100a00 */
[----:B------:R0:W-:Y:S02]  /*925b0*/  STL.64 [R1+0x538], R6 ;  /* 0x0005380601007387 */ /* 0x0001e40000100a00 */
[----:B------:R-:W-:Y:S02]  /*925c0*/  STL [R1+0x59cc], R60 ;  /* 0x0059cc3c01007387 */ /* 0x000fe40000100800 */
[----:B------:R-:W-:Y:S01]  /*925d0*/  STL [R1+0x59c8], R3 ;  /* 0x0059c80301007387 */ /* 0x000fe20000100800 */
[----:B------:R-:W3:Y:S01]  /*925e0*/  LDL R61, [R1+0x13e4] ;  /* 0x0013e400013d7983 */ /* 0x000ee20000100800 */
[----:B0-----:R-:W-:Y:S01]  /*925f0*/  HMMA.16816.F32 R4, R40, R32, R28 ;  /* 0x000000202804723c */ /* 0x001fe2000000181c */
[----:B------:R-:W-:Y:S02]  /*92600*/  IMAD.MOV.U32 R27, RZ, RZ, R33 ;  /* 0x000000ffff1b7224 */ /* 0x000fe400078e0021 */
[----:B------:R-:W-:-:S02]  /*92610*/  IMAD.MOV.U32 R26, RZ, RZ, R32 ;  /* 0x000000ffff1a7224 */ /* 0x000fc400078e0020 */
[----:B--2---:R-:W-:Y:S02]  /*92620*/  IMAD.MOV.U32 R0, RZ, RZ, R49 ;  /* 0x000000ffff007224 */ /* 0x004fe400078e0031 */
[----:B------:R-:W-:Y:S01]  /*92630*/  IMAD.MOV.U32 R2, RZ, RZ, R48 ;  /* 0x000000ffff027224 */ /* 0x000fe200078e0030 */
[----:B---3--:R-:W-:Y:S11]  /*92640*/  STL [R1+0x59d0], R61 ;  /* 0x0059d03d01007387 */ /* 0x008ff60000100800 */
[----:B------:R-:W-:Y:S04]  /*92650*/  @!UPT UIADD3 URZ, URZ, URZ, URZ ;  /* 0x0000003f3f3ff290 */ /* 0x000fe8000fffe03f */
[----:B------:R-:W-:Y:S02]  /*92660*/  STL.64 [R1+0x520], R4 ;  /* 0x0005200401007387 */ /* 0x000fe40000100a00 */
[----:B------:R0:W-:Y:S02]  /*92670*/  STL.64 [R1+0x528], R6 ;  /* 0x0005280601007387 */ /* 0x0001e40000100a00 */
[C---:B0-----:R-:W-:Y:S01]  /*92680*/  HMMA.16816.F32 R4, R40.reuse, R48, R36 ;  /* 0x000000302804723c */ /* 0x041fe20000001824 */
[----:B------:R-:W-:Y:S01]  /*92690*/  STL [R1+0x59d8], R27 ;  /* 0x0059d81b01007387 */ /* 0x000fe20000100800 */
[----:B------:R-:W-:Y:S02]  /*926a0*/  STL [R1+0x59d4], R26 ;  /* 0x0059d41a01007387 */ /* 0x000fe40000100800 */
[----:B------:R-:W-:Y:S11]  /*926b0*/  STL.64 [R1+0x5ae8], R24 ;  /* 0x005ae81801007387 */ /* 0x000ff60000100a00 */
[----:B------:R-:W-:Y:S08]  /*926c0*/  @!UPT UIADD3 URZ, URZ, URZ, URZ ;  /* 0x0000003f3f3ff290 */ /* 0x000ff0000fffe03f */
[----:B------:R-:W-:Y:S01]  /*926d0*/  STL.64 [R1+0x510], R4 ;  /* 0x0005100401007387 */ /* 0x000fe20000100a00 */
[----:B------:R0:W-:Y:S02]  /*926e0*/  STL.64 [R1+0x518], R6 ;  /* 0x0005180601007387 */ /* 0x0001e40000100a00 */
[C---:B0-----:R-:W-:Y:S01]  /*926f0*/  HMMA.16816.F32 R4, R40.reuse, R56, R52 ;  /* 0x000000382804723c */ /* 0x041fe20000001834 */
[----:B------:R-:W-:Y:S01]  /*92700*/  STL [R1+0x59e0], R0 ;  /* 0x0059e00001007387 */ /* 0x000fe20000100800 */
[----:B------:R-:W-:Y:S11]  /*92710*/  STL [R1+0x59dc], R2 ;  /* 0x0059dc0201007387 */ /* 0x000ff60000100800 */
[----:B------:R-:W-:Y:S10]  /*92720*/  @!UPT UIADD3 URZ, URZ, URZ, URZ ;  /* 0x0000003f3f3ff290 */ /* 0x000ff4000fffe03f */
[----:B------:R-:W-:Y:S01]  /*92730*/  STL.64 [R1+0x500], R4 ;  /* 0x0005000401007387 */ /* 0x000fe20000100a00 */
[----:B------:R-:W-:Y:S02]  /*92740*/  STL.64 [R1+0x508], R6 ;  /* 0x0005080601007387 */ /* 0x000fe40000100a00 */
[----:B------:R-:W2:Y:S02]  /*92750*/  LDL.LU R36, [R1+0x480] ;  /* 0x0004800001247983 */ /* 0x000ea40000300800 */
[----:B------:R-:W2:Y:S01]  /*92760*/  LDL.LU R37, [R1+0x484] ;  /* 0x0004840001257983 */ /* 0x000ea20000300800 */
[----:B------:R-:W3:Y:S01]  /*92770*/  LDL.LU R38, [R1+0x488] ;  /* 0x0004880001267983 */ /* 0x000ee20000300800 */
[----:B------:R-:W3:Y:S02]  /*92780*/  LDL.LU R39, [R1+0x48c] ;  /* 0x00048c0001277983 */ /* 0x000ee40000300800 */
[----:B------:R-:W-:Y:S02]  /*92790*/  IMAD.MOV.U32 R60, RZ, RZ, R56 ;  /* 0x000000ffff3c7224 */ /* 0x000fe400078e0038 */
[----:B------:R-:W-:Y:S01]  /*927a0*/  IMAD.MOV.U32 R3, RZ, RZ, R57 ;  /* 0x000000ffff037224 */ /* 0x000fe200078e0039 */
[----:B---3--:R-:W-:Y:S01]  /*927b0*/  STL.64 [R1+0x5ad0], R38 ;  /* 0x005ad02601007387 */ /* 0x008fe20000100a00 */
[----:B--2---:R-:W-:Y:S02]  /*927c0*/  STL.64 [R1+0x5ac8], R36 ;  /* 0x005ac82401007387 */ /* 0x004fe40000100a00 */
[----:B------:R-:W2:Y:S02]  /*927d0*/  LDL.LU R56, [R1+0x4a0] ;  /* 0x0004a00001387983 */ /* 0x000ea40000300800 */
[----:B------:R-:W2:Y:S01]  /*927e0*/  LDL.LU R57, [R1+0x4a4] ;  /* 0x0004a40001397983 */ /* 0x000ea20000300800 */
[----:B------:R-:W3:Y:S01]  /*927f0*/  LDL.LU R58, [R1+0x4a8] ;  /* 0x0004a800013a7983 */ /* 0x000ee20000300800 */
[----:B------:R-:W3:Y:S02]  /*92800*/  LDL.LU R59, [R1+0x4ac] ;  /* 0x0004ac00013b7983 */ /* 0x000ee40000300800 */
[----:B------:R-:W4:Y:S02]  /*92810*/  LDL.LU R24, [R1+0x4f0] ;  /* 0x0004f00001187983 */ /* 0x000f240000300800 */
[----:B------:R-:W4:Y:S01]  /*92820*/  LDL.LU R25, [R1+0x4f4] ;  /* 0x0004f40001197983 */ /* 0x000f220000300800 */
[----:B------:R-:W4:Y:S01]  /*92830*/  LDL.LU R26, [R1+0x4f8] ;  /* 0x0004f800011a7983 */ /* 0x000f220000300800 */
[----:B------:R-:W4:Y:S02]  /*92840*/  LDL.LU R27, [R1+0x4fc] ;  /* 0x0004fc00011b7983 */ /* 0x000f240000300800 */
[----:B------:R-:W4:Y:S01]  /*92850*/  LDL.LU.64 R32, [R1+0x60] ;  /* 0x0000600001207983 */ /* 0x000f220000300a00 */
[----:B---3--:R-:W-:Y:S01]  /*92860*/  STL.64 [R1+0x5ae0], R58 ;  /* 0x005ae03a01007387 */ /* 0x008fe20000100a00 */
[----:B--2---:R0:W-:Y:S03]  /*92870*/  STL.64 [R1+0x5ad8], R56 ;  /* 0x005ad83801007387 */ /* 0x0041e60000100a00 */
[----:B0-----:R-:W2:Y:S01]  /*92880*/  LDL.LU R56, [R1+0x4e0] ;  /* 0x0004e00001387983 */ /* 0x001ea20000300800 */
[----:B------:R-:W2:Y:S02]  /*92890*/  LDL.LU R57, [R1+0x4e4] ;  /* 0x0004e40001397983 */ /* 0x000ea40000300800 */
[----:B------:R-:W2:Y:S02]  /*928a0*/  LDL.LU R58, [R1+0x4e8] ;  /* 0x0004e800013a7983 */ /* 0x000ea40000300800 */
[----:B------:R-:W2:Y:S01]  /*928b0*/  LDL.LU R59, [R1+0x4ec] ;  /* 0x0004ec00013b7983 */ /* 0x000ea20000300800 */
[----:B------:R-:W2:Y:S01]  /*928c0*/  LDL.LU.64 R36, [R1+0x50] ;  /* 0x0000500001247983 */ /* 0x000ea20000300a00 */
[----:B------:R-:W3:Y:S01]  /*928d0*/  LDL.LU R12, [R1+0x4d0] ;  /* 0x0004d000010c7983 */ /* 0x000ee20000300800 */
[----:B----4-:R-:W-:Y:S01]  /*928e0*/  HMMA.16816.F32 R24, R40, R32, R24 ;  /* 0x000000202818723c */ /* 0x010fe20000001818 */
[----:B------:R-:W3:Y:S01]  /*928f0*/  LDL.LU R13, [R1+0x4d4] ;  /* 0x0004d400010d7983 */ /* 0x000ee20000300800 */
[----:B------:R-:W3:Y:S01]  /*92900*/  LDL.LU R14, [R1+0x4d8] ;  /* 0x0004d800010e7983 */ /* 0x000ee20000300800 */
[----:B------:R-:W3:Y:S02]  /*92910*/  LDL.LU R15, [R1+0x4dc] ;  /* 0x0004dc00010f7983 */ /* 0x000ee40000300800 */
[----:B------:R-:W3:Y:S02]  /*92920*/  LDL.LU.64 R44, [R1+0x40] ;  /* 0x00004000012c7983 */ /* 0x000ee40000300a00 */
[----:B------:R-:W4:Y:S01]  /*92930*/  LDL.LU R4, [R1+0x4c0] ;  /* 0x0004c00001047983 */ /* 0x000f220000300800 */
[----:B------:R-:W4:Y:S01]  /*92940*/  LDL.LU R5, [R1+0x4c4] ;  /* 0x0004c40001057983 */ /* 0x000f220000300800 */
[----:B------:R-:W4:Y:S02]  /*92950*/  LDL.LU R6, [R1+0x4c8] ;  /* 0x0004c80001067983 */ /* 0x000f240000300800 */
[----:B------:R-:W4:Y:S02]  /*92960*/  LDL.LU R7, [R1+0x4cc] ;  /* 0x0004cc0001077983 */ /* 0x000f240000300800 */
[----:B------:R-:W4:Y:S01]  /*92970*/  LDL.LU.64 R8, [R1+0x30] ;  /* 0x0000300001087983 */ /* 0x000f220000300a00 */
[----:B------:R-:W3:Y:S01]  /*92980*/  LDL.LU R48, [R1+0x4b0] ;  /* 0x0004b00001307983 */ /* 0x000ee20000300800 */
[----:B------:R-:W3:Y:S02]  /*92990*/  LDL.LU R49, [R1+0x4b4] ;  /* 0x0004b40001317983 */ /* 0x000ee40000300800 */
[----:B------:R-:W3:Y:S02]  /*929a0*/  LDL.LU R50, [R1+0x4b8] ;  /* 0x0004b80001327983 */ /* 0x000ee40000300800 */
[----:B------:R-:W3:Y:S01]  /*929b0*/  LDL.LU R51, [R1+0x4bc] ;  /* 0x0004bc0001337983 */ /* 0x000ee20000300800 */
[----:B------:R-:W3:Y:S01]  /*929c0*/  LDL.LU.64 R52, [R1+0x20] ;  /* 0x0000200001347983 */ /* 0x000ee20000300a00 */
[----:B------:R-:W3:Y:S02]  /*929d0*/  LDL.LU.64 R16, [R1+0x10] ;  /* 0x0000100001107983 */ /* 0x000ee40000300a00 */
[----:B------:R-:W3:Y:S02]  /*929e0*/  LDL.LU R20, [R1+0x490] ;  /* 0x0004900001147983 */ /* 0x000ee40000300800 */
[----:B------:R-:W3:Y:S01]  /*929f0*/  LDL.LU R21, [R1+0x494] ;  /* 0x0004940001157983 */ /* 0x000ee20000300800 */
[----:B------:R-:W3:Y:S01]  /*92a00*/  LDL.LU R22, [R1+0x498] ;  /* 0x0004980001167983 */ /* 0x000ee20000300800 */
[----:B------:R-:W3:Y:S02]  /*92a10*/  LDL.LU R23, [R1+0x49c] ;  /* 0x00049c0001177983 */ /* 0x000ee40000300800 */
[----:B------:R-:W3:Y:S02]  /*92a20*/  LDL.LU.64 R28, [R1] ;  /* 0x00000000011c7983 */ /* 0x000ee40000300a00 */
[----:B------:R-:W-:Y:S01]  /*92a30*/  STL [R1+0x59e8], R3 ;  /* 0x0059e80301007387 */ /* 0x000fe20000100800 */
[----:B------:R-:W-:Y:S01]  /*92a40*/  STL [R1+0x59e4], R60 ;  /* 0x0059e43c01007387 */ /* 0x000fe20000100800 */
[----:B------:R0:W-:Y:S02]  /*92a50*/  STL.64 [R1+0x4f0], R24 ;  /* 0x0004f01801007387 */ /* 0x0001e40000100a00 */
[----:B------:R1:W-:Y:S02]  /*92a60*/  STL.64 [R1+0x4f8], R26 ;  /* 0x0004f81a01007387 */ /* 0x0003e40000100a00 */
[----:B------:R-:W-:Y:S01]  /*92a70*/  IMAD.MOV.U32 R61, RZ, RZ, R33 ;  /* 0x000000ffff3d7224 */ /* 0x000fe200078e0021 */
[----:B0-----:R-:W3:Y:S01]  /*92a80*/  LDL.LU.64 R24, [R1+0x5ae8] ;  /* 0x005ae80001187983 */ /* 0x001ee20000300a00 */
[----:B-1----:R-:W-:-:S02]  /*92a90*/  IMAD.MOV.U32 R26, RZ, RZ, R32 ;  /* 0x000000ffff1a7224 */ /* 0x002fc400078e0020 */
[----:B------:R-:W4:Y:S02]  /*92aa0*/  LDL.LU R32, [R1+0x470] ;  /* 0x0004700001207983 */ /* 0x000f240000300800 */
[----:B------:R-:W4:Y:S01]  /*92ab0*/  LDL.LU R33, [R1+0x474] ;  /* 0x0004740001217983 */ /* 0x000f220000300800 */
[----:B------:R-:W4:Y:S01]  /*92ac0*/  LDL.LU R34, [R1+0x478] ;  /* 0x0004780001227983 */ /* 0x000f220000300800 */
[----:B------:R-:W4:Y:S02]  /*92ad0*/  LDL.LU R35, [R1+0x47c] ;  /* 0x00047c0001237983 */ /* 0x000f240000300800 */
[----:B------:R-:W-:Y:S02]  /*92ae0*/  STL [R1+0x59f0], R61 ;  /* 0x0059f03d01007387 */ /* 0x000fe40000100800 */
[----:B------:R-:W-:Y:S01]  /*92af0*/  STL [R1+0x59ec], R26 ;  /* 0x0059ec1a01007387 */ /* 0x000fe20000100800 */
[C---:B--2---:R-:W-:Y:S11]  /*92b00*/  HMMA.16816.F32 R56, R40.reuse, R36, R56 ;  /* 0x000000242838723c */ /* 0x044ff60000001838 */
[----:B------:R-:W-:Y:S11]  /*92b10*/  @!UPT UIADD3 URZ, URZ, URZ, URZ ;  /* 0x0000003f3f3ff290 */ /* 0x000ff6000fffe03f */
[----:B------:R-:W-:Y:S01]  /*92b20*/  @!UPT UIADD3 URZ, URZ, URZ, URZ ;  /* 0x0000003f3f3ff290 */ /* 0x000fe2000fffe03f */
[----:B------:R-:W-:Y:S01]  /*92b30*/  STL.64 [R1+0x4e0], R56 ;  /* 0x0004e03801007387 */ /* 0x000fe20000100a00 */
[----:B------:R0:W-:Y:S03]  /*92b40*/  STL.64 [R1+0x4e8], R58 ;  /* 0x0004e83a01007387 */ /* 0x0001e60000100a00 */
[----:B0-----:R-:W2:Y:S01]  /*92b50*/  LDL.LU.64 R58, [R1+0x5ae0] ;  /* 0x005ae000013a7983 */ /* 0x001ea20000300a00 */
[----:B------:R-:W2:Y:S01]  /*92b60*/  LDL.LU.64 R56, [R1+0x5ad8] ;  /* 0x005ad80001387983 */ /* 0x000ea20000300a00 */
[C---:B---3--:R-:W-:Y:S08]  /*92b70*/  HMMA.16816.F32 R12, R40.reuse, R44, R12 ;  /* 0x0000002c280c723c */ /* 0x048ff0000000180c */
[C---:B----4-:R-:W-:Y:S08]  /*92b80*/  HMMA.16816.F32 R4, R40.reuse, R8, R4 ;  /* 0x000000082804723c */ /* 0x050ff00000001804 */
[----:B------:R-:W-:Y:S01]  /*92b90*/  HMMA.16816.F32 R48, R40, R52, R48 ;  /* 0x000000342830723c */ /* 0x000fe20000001830 */
[----:B------:R-:W-:-:S02]  /*92ba0*/  IMAD.MOV.U32 R27, RZ, RZ, R37 ;  /* 0x000000ffff1b7224 */ /* 0x000fc400078e0025 */
[----:B------:R-:W-:Y:S01]  /*92bb0*/  IMAD.MOV.U32 R2, RZ, RZ, R36 ;  /* 0x000000ffff027224 */ /* 0x000fe200078e0024 */
[----:B------:R-:W3:Y:S01]  /*92bc0*/  LDL.LU.64 R38, [R1+0x5ad0] ;  /* 0x005ad00001267983 */ /* 0x000ee20000300a00 */
[----:B------:R-:W3:Y:S02]  /*92bd0*/  LDL.LU.64 R36, [R1+0x5ac8] ;  /* 0x005ac80001247983 */ /* 0x000ee40000300a00 */
[----:B------:R-:W-:Y:S02]  /*92be0*/  STL [R1+0x59f8], R27 ;  /* 0x0059f81b01007387 */ /* 0x000fe40000100800 */
[----:B------:R-:W-:Y:S01]  /*92bf0*/  IMAD.MOV.U32 R0, RZ, RZ, R45 ;  /* 0x000000ffff007224 */ /* 0x000fe200078e002d */
[----:B------:R-:W-:Y:S01]  /*92c00*/  STL [R1+0x59f4], R2 ;  /* 0x0059f40201007387 */ /* 0x000fe20000100800 */
[----:B------:R-:W-:Y:S02]  /*92c10*/  IMAD.MOV.U32 R60, RZ, RZ, R44 ;  /* 0x000000ffff3c7224 */ /* 0x000fe400078e002c */
[----:B------:R-:W-:-:S02]  /*92c20*/  IMAD.MOV.U32 R26, RZ, RZ, R8 ;  /* 0x000000ffff1a7224 */ /* 0x000fc400078e0008 */
[----:B------:R-:W-:Y:S01]  /*92c30*/  IMAD.MOV.U32 R3, RZ, RZ, R9 ;  /* 0x000000ffff037224 */ /* 0x000fe200078e0009 */
[----:B------:R0:W-:Y:S01]  /*92c40*/  STL.64 [R1+0x4d0], R12 ;  /* 0x0004d00c01007387 */ /* 0x0001e20000100a00 */
[----:B------:R-:W-:Y:S03]  /*92c50*/  STL.64 [R1+0x4d8], R14 ;  /* 0x0004d80e01007387 */ /* 0x000fe60000100a00 */
[----:B0-----:R-:W4:Y:S01]  /*92c60*/  LDL.LU.64 R12, [R1+0x5ac0] ;  /* 0x005ac000010c7983 */ /* 0x001f220000300a00 */
[----:B------:R-:W3:Y:S02]  /*92c70*/  LDL.LU.64 R46, [R1+0x5ab8] ;  /* 0x005ab800012e7983 */ /* 0x000ee40000300a00 */
[----:B------:R-:W3:Y:S02]  /*92c80*/  LDL.LU.64 R44, [R1+0x5ab0] ;  /* 0x005ab000012c7983 */ /* 0x000ee40000300a00 */
[----:B------:R-:W-:Y:S01]  /*92c90*/  STL [R1+0x5a00], R0 ;  /* 0x005a000001007387 */ /* 0x000fe20000100800 */
[----:B------:R-:W-:Y:S01]  /*92ca0*/  STL [R1+0x59fc], R60 ;  /* 0x0059fc3c01007387 */ /* 0x000fe20000100800 */
[----:B------:R-:W-:Y:S02]  /*92cb0*/  STL.64 [R1+0x4c0], R4 ;  /* 0x0004c00401007387 */ /* 0x000fe40000100a00 */
[----:B------:R0:W-:Y:S02]  /*92cc0*/  STL.64 [R1+0x4c8], R6 ;  /* 0x0004c80601007387 */ /* 0x0001e40000100a00 */
[----:B------:R-:W-:-:S02]  /*92cd0*/  IMAD.MOV.U32 R2, RZ, RZ, R52 ;  /* 0x000000ffff027224 */ /* 0x000fc400078e0034 */
[----:B------:R-:W-:Y:S01]  /*92ce0*/  IMAD.MOV.U32 R61, RZ, RZ, R53 ;  /* 0x000000ffff3d7224 */ /* 0x000fe200078e0035 */
[----:B0-----:R-:W3:Y:S01]  /*92cf0*/  LDL.LU.64 R6, [R1+0x5aa8] ;  /* 0x005aa80001067983 */ /* 0x001ee20000300a00 */
[----:B------:R-:W3:Y:S02]  /*92d00*/  LDL.LU.64 R4, [R1+0x5aa0] ;  /* 0x005aa00001047983 */ /* 0x000ee40000300a00 */
[----:B------:R-:W3:Y:S02]  /*92d10*/  LDL.LU.64 R10, [R1+0x5a98] ;  /* 0x005a9800010a7983 */ /* 0x000ee40000300a00 */
[----:B------:R-:W3:Y:S01]  /*92d20*/  LDL.LU.64 R8, [R1+0x5a90] ;  /* 0x005a900001087983 */ /* 0x000ee20000300a00 */
[----:B------:R-:W-:Y:S01]  /*92d30*/  STL [R1+0x5a04], R26 ;  /* 0x005a041a01007387 */ /* 0x000fe20000100800 */
[----:B------:R-:W-:Y:S02]  /*92d40*/  STL.64 [R1+0x4b0], R48 ;  /* 0x0004b03001007387 */ /* 0x000fe40000100a00 */
[----:B------:R0:W-:Y:S02]  /*92d50*/  STL.64 [R1+0x4b8], R50 ;  /* 0x0004b83201007387 */ /* 0x0001e40000100a00 */
[----:B0-----:R-:W3:Y:S01]  /*92d60*/  LDL.LU.64 R50, [R1+0x5a88] ;  /* 0x005a880001327983 */ /* 0x001ee20000300a00 */
[----:B------:R-:W3:Y:S02]  /*92d70*/  LDL.LU.64 R48, [R1+0x5a80] ;  /* 0x005a800001307983 */ /* 0x000ee40000300a00 */
[----:B------:R-:W3:Y:S02]  /*92d80*/  LDL.LU.64 R54, [R1+0x5a78] ;  /* 0x005a780001367983 */ /* 0x000ee40000300a00 */
[----:B------:R-:W3:Y:S01]  /*92d90*/  LDL.LU.64 R52, [R1+0x5a70] ;  /* 0x005a700001347983 */ /* 0x000ee20000300a00 */
        /* <DEDUP_REMOVED lines=8> */
[----:B------:R-:W-:Y:S02]  /*92e20*/  IMAD.MOV.U32 R27, RZ, RZ, R17 ;  /* 0x000000ffff1b7224 */ /* 0x000fe400078e0011 */
[C---:B------:R-:W-:Y:S11]  /*92e30*/  HMMA.16816.F32 R16, R40.reuse, R28, R20 ;  /* 0x0000001c2810723c */ /* 0x040ff60000001814 */
[----:B------:R-:W-:Y:S11]  /*92e40*/  @!UPT UIADD3 URZ, URZ, URZ, URZ ;  /* 0x0000003f3f3ff290 */ /* 0x000ff6000fffe03f */
[----:B------:R-:W-:Y:S01]  /*92e50*/  @!UPT UIADD3 URZ, URZ, URZ, URZ ;  /* 0x0000003f3f3ff290 */ /* 0x000fe2000fffe03f */
[----:B------:R-:W-:Y:S01]  /*92e60*/  STL.64 [R1+0x490], R16 ;  /* 0x0004901001007387 */ /* 0x000fe20000100a00 */
[----:B------:R3:W-:Y:S02]  /*92e70*/  STL.64 [R1+0x498], R18 ;  /* 0x0004981201007387 */ /* 0x0007e40000100a00 */
[C---:B---3--:R-:W-:Y:S01]  /*92e80*/  HMMA.16816.F32 R16, R40.reuse, R56, R36 ;  /* 0x000000382810723c */ /* 0x048fe20000001824 */
[----:B------:R-:W3:Y:S11]  /*92e90*/  LDL.LU R36, [R1+0x460] ;  /* 0x0004600001247983 */ /* 0x000ef60000300800 */
[----:B------:R-:W-:Y:S11]  /*92ea0*/  @!UPT UIADD3 URZ, URZ, URZ, URZ ;  /* 0x0000003f3f3ff290 */ /* 0x000ff6000fffe03f */
[----:B------:R-:W-:Y:S01]  /*92eb0*/  STL.64 [R1+0x480], R16 ;  /* 0x0004801001007387 */ /* 0x000fe20000100a00 */
[----:B------:R0:W-:Y:S02]  /*92ec0*/  STL.64 [R1+0x488], R18 ;  /* 0x0004881201007387 */ /* 0x0001e40000100a00 */
[----:B------:R-:W3:Y:S02]  /*92ed0*/  LDL.LU R37, [R1+0x464] ;  /* 0x0004640001257983 */ /* 0x000ee40000300800 */
[----:B------:R-:W3:Y:S01]  /*92ee0*/  LDL.LU R38, [R1+0x468] ;  /* 0x0004680001267983 */ /* 0x000ee20000300800 */
[----:B------:R-:W3:Y:S01]  /*92ef0*/  LDL.LU R39, [R1+0x46c] ;  /* 0x00046c0001277983 */ /* 0x000ee20000300800 */
[----:B0-----:R-:W-:Y:S03]  /*92f00*/  HMMA.16816.F32 R16, R40, R52, R32 ;  /* 0x000000342810723c */ /* 0x001fe60000001820 */
[----:B--2---:R-:W-:Y:S01]  /*92f10*/  STL.64 [R1+0x57c0], R58 ;  /* 0x0057c03a01007387 */ /* 0x004fe20000100a00 */
[----:B------:R4:W-:Y:S02]  /*92f20*/  STL.64 [R1+0x57b8], R56 ;  /* 0x0057b83801007387 */ /* 0x0009e40000100a00 */
[----:B------:R-:W2:Y:S02]  /*92f30*/  LDL.LU R32, [R1+0x450] ;  /* 0x0004500001207983 */ /* 0x000ea40000300800 */
[----:B------:R-:W-:-:S02]  /*92f40*/  IMAD.MOV.U32 R26, RZ, RZ, R28 ;  /* 0x000000ffff1a7224 */ /* 0x000fc400078e001c */
[----:B------:R-:W-:Y:S11]  /*92f50*/  IMAD.MOV.U32 R0, RZ, RZ, R29 ;  /* 0x000000ffff007224 */ /* 0x000ff600078e001d */
[----:B------:R-:W-:Y:S02]  /*92f60*/  @!UPT UIADD3 URZ, URZ, URZ, URZ ;  /* 0x0000003f3f3ff290 */ /* 0x000fe4000fffe03f */
[----:B------:R0:W-:Y:S01]  /*92f70*/  STL.64 [R1+0x470], R16 ;  /* 0x0004701001007387 */ /* 0x0001e20000100a00 */
[----:B------:R1:W-:Y:S02]  /*92f80*/  STL.64 [R1+0x478], R18 ;  /* 0x0004781201007387 */ /* 0x0003e40000100a00 */
[----:B------:R-:W2:Y:S02]  /*92f90*/  LDL.LU R33, [R1+0x454] ;  /* 0x0004540001217983 */ /* 0x000ea40000300800 */
[----:B------:R-:W2:Y:S01]  /*92fa0*/  LDL.LU R34, [R1+0x458] ;  /* 0x0004580001227983 */ /* 0x000ea20000300800 */
[----:B------:R-:W2:Y:S01]  /*92fb0*/  LDL.LU R35, [R1+0x45c] ;  /* 0x00045c0001237983 */ /* 0x000ea20000300800 */
[----:B------:R-:W2:Y:S02]  /*92fc0*/  LDL.LU R28, [R1+0x440] ;  /* 0x00044000011c7983 */ /* 0x000ea40000300800 */
[----:B------:R-:W2:Y:S02]  /*92fd0*/  LDL.LU R29, [R1+0x444] ;  /* 0x00044400011d7983 */ /* 0x000ea40000300800 */
[----:B------:R-:W2:Y:S01]  /*92fe0*/  LDL.LU R30, [R1+0x448] ;  /* 0x00044800011e7983 */ /* 0x000ea20000300800 */
[----:B------:R-:W2:Y:S01]  /*92ff0*/  LDL.LU R31, [R1+0x44c] ;  /* 0x00044c00011f7983 */ /* 0x000ea20000300800 */
[----:B----4-:R-:W-:-:S03]  /*93000*/  IMAD.MOV.U32 R57, RZ, RZ, R12 ;  /* 0x000000ffff397224 */ /* 0x010fc600078e000c */
[----:B0-----:R-:W4:Y:S01]  /*93010*/  LDL.LU R16, [R1+0x410] ;  /* 0x0004100001107983 */ /* 0x001f220000300800 */
[----:B------:R-:W4:Y:S02]  /*93020*/  LDL.LU R17, [R1+0x414] ;  /* 0x0004140001117983 */ /* 0x000f240000300800 */
[----:B-1----:R-:W4:Y:S02]  /*93030*/  LDL.LU R18, [R1+0x418] ;  /* 0x0004180001127983 */ /* 0x002f240000300800 */
[----:B------:R-:W4:Y:S02]  /*93040*/  LDL.LU R19, [R1+0x41c] ;  /* 0x00041c0001137983 */ /* 0x000f240000300800 */
[----:B------:R-:W-:Y:S01]  /*93050*/  IMAD.MOV.U32 R56, RZ, RZ, R13 ;  /* 0x000000ffff387224 */ /* 0x000fe200078e000d */
        /* <DEDUP_REMOVED lines=34> */
[----:B---3--:R-:W-:Y:S02]  /*93280*/  STL.64 [R1+0x5790], R38 ;  /* 0x0057902601007387 */ /* 0x008fe40000100a00 */
        /* <DEDUP_REMOVED lines=8> */
[----:B------:R0:W-:Y:S01]  /*93310*/  STL.64 [R1+0x440], R28 ;  /* 0x0004401c01007387 */ /* 0x0001e20000100a00 */
[----:B------:R-:W-:Y:S03]  /*93320*/  STL.64 [R1+0x448], R30 ;  /* 0x0004481e01007387 */ /* 0x000fe60000100a00 */
[----:B0-----:R-:W2:Y:S01]  /*93330*/  LDL.LU.64 R28, [R1+0x5a38] ;  /* 0x005a3800011c7983 */ /* 0x001ea20000300a00 */
[C---:B------:R-:W-:Y:S01]  /*93340*/  HMMA.16816.F32 R20, R40.reuse, R24, R20 ;  /* 0x000000182814723c */ /* 0x040fe20000001814 */
        /* <DEDUP_REMOVED lines=13> */
[----:B------:R0:W-:Y:S02]  /*93420*/  STL.64 [R1+0x5770], R28 ;  /* 0x0057701c01007387 */ /* 0x0001e40000100a00 */
[----:B0-----:R-:W2:Y:S01]  /*93430*/  LDL.LU R28, [R1+0x400] ;  /* 0x00040000011c7983 */ /* 0x001ea20000300800 */
[----:B------:R-:W2:Y:S02]  /*93440*/  LDL.LU R29, [R1+0x404] ;  /* 0x00040400011d7983 */ /* 0x000ea40000300800 */
[----:B------:R-:W2:Y:S02]  /*93450*/  LDL.LU R30, [R1+0x408] ;  /* 0x00040800011e7983 */ /* 0x000ea40000300800 */
[----:B------:R-:W2:Y:S01]  /*93460*/  LDL.LU R31, [R1+0x40c] ;  /* 0x00040c00011f7983 */ /* 0x000ea20000300800 */
[----:B------:R-:W-:Y:S01]  /*93470*/  STL.64 [R1+0x420], R20 ;  /* 0x0004201401007387 */ /* 0x000fe20000100a00 */
[----:B------:R0:W-:Y:S03]  /*93480*/  STL.64 [R1+0x428], R22 ;  /* 0x0004281601007387 */ /* 0x0001e60000100a00 */
[----:B0-----:R-:W2:Y:S01]  /*93490*/  LDL.LU.64 R22, [R1+0x5a20] ;  /* 0x005a200001167983 */ /* 0x001ea20000300a00 */
[----:B------:R-:W4:Y:S02]  /*934a0*/  LDL.LU.64 R20, [R1+0x5a18] ;  /* 0x005a180001147983 */ /* 0x000f240000300a00 */
[----:B------:R-:W-:Y:S01]  /*934b0*/  STL.64 [R1+0x5768], R24 ;  /* 0x0057681801007387 */ /* 0x000fe20000100a00 */
[C---:B----4-:R-:W-:Y:S11]  /*934c0*/  HMMA.16816.F32 R16, R40.reuse, R20, R16 ;  /* 0x000000142810723c */ /* 0x050ff60000001810 */
[----:B------:R-:W-:Y:S11]  /*934d0*/  @!UPT UIADD3 URZ, URZ, URZ, URZ ;  /* 0x0000003f3f3ff290 */ /* 0x000ff6000fffe03f */
[----:B------:R-:W-:Y:S01]  /*934e0*/  @!UPT UIADD3 URZ, URZ, URZ, URZ ;  /* 0x0000003f3f3ff290 */ /* 0x000fe2000fffe03f */
[----:B------:R-:W-:Y:S01]  /*934f0*/  STL.64 [R1+0x410], R16 ;  /* 0x0004101001007387 */ /* 0x000fe20000100a00 */
[----:B------:R0:W-:Y:S03]  /*93500*/  STL.64 [R1+0x418], R18 ;  /* 0x0004181201007387 */ /* 0x0001e60000100a00 */
[----:B0-----:R-:W4:Y:S01]  /*93510*/  LDL.LU.64 R18, [R1+0x5a10] ;  /* 0x005a100001127983 */ /* 0x001f220000300a00 */
[----:B------:R-:W3:Y:S02]  /*93520*/  LDL.LU.64 R16, [R1+0x5a08] ;  /* 0x005a080001107983 */ /* 0x000ee40000300a00 */
[----:B--2---:R-:W-:Y:S02]  /*93530*/  STL.64 [R1+0x5760], R22 ;  /* 0x0057601601007387 */ /* 0x004fe40000100a00 */
[----:B------:R3:W-:Y:S02]  /*93540*/  STL.64 [R1+0x5758], R20 ;  /* 0x0057581401007387 */ /* 0x0007e40000100a00 */
[C---:B---3--:R-:W-:Y:S01]  /*93550*/  HMMA.16816.F32 R20, R40.reuse, R16, R28 ;  /* 0x000000102814723c */ /* 0x048fe2000000181c */
[----:B----4-:R-:W-:Y:S01]  /*93560*/  STL.64 [R1+0x57d0], R18 ;  /* 0x0057d01201007387 */ /* 0x010fe20000100a00 */
[----:B------:R0:W-:Y:S06]  /*93570*/  STL.64 [R1+0x57c8], R16 ;  /* 0x0057c81001007387 */ /* 0x0001ec0000100a00 */
[C---:B0-----:R-:W-:Y:S11]  /*93580*/  HMMA.16816.F32 R16, R40.reuse, R12, R32 ;  /* 0x0000000c2810723c */ /* 0x041ff60000001820 */
[----:B------:R-:W-:Y:S04]  /*93590*/  @!UPT UIADD3 URZ, URZ, URZ, URZ ;  /* 0x0000003f3f3ff290 */ /* 0x000fe8000fffe03f */
[----:B------:R-:W-:Y:S01]  /*935a0*/  STL.64 [R1+0x400], R20 ;  /* 0x0004001401007387 */ /* 0x000fe20000100a00 */
[----:B------:R-:W-:Y:S02]  /*935b0*/  STL.64 [R1+0x408], R22 ;  /* 0x0004081601007387 */ /* 0x000fe40000100a00 */
[----:B------:R-:W-:Y:S02]  /*935c0*/  STL.64 [R1+0x57e0], R14 ;  /* 0x0057e00e01007387 */ /* 0x000fe40000100a00 */
[----:B------:R0:W-:Y:S02]  /*935d0*/  STL.64 [R1+0x57d8], R12 ;  /* 0x0057d80c01007387 */ /* 0x0001e40000100a00 */
[C---:B0-----:R-:W-:Y:S01]  /*935e0*/  HMMA.16816.F32 R12, R40.reuse, R8, R36 ;  /* 0x00000008280c723c */ /* 0x041fe20000001824 */
[----:B------:R-:W-:Y:S01]  /*935f0*/  STL.64 [R1+0x3f0], R16 ;  /* 0x0003f01001007387 */ /* 0x000fe20000100a00 */
[----:B------:R-:W-:Y:S02]  /*93600*/  STL.64 [R1+0x3f8], R18 ;  /* 0x0003f81201007387 */ /* 0x000fe40000100a00 */
[----:B------:R-:W-:Y:S02]  /*93610*/  STL.64 [R1+0x57f0], R10 ;  /* 0x0057f00a01007387 */ /* 0x000fe40000100a00 */
[----:B------:R0:W-:Y:S02]  /*93620*/  STL.64 [R1+0x57e8], R8 ;  /* 0x0057e80801007387 */ /* 0x0001e40000100a00 */
[----:B0-----:R-:W-:Y:S11]  /*93630*/  HMMA.16816.F32 R8, R40, R4, R48 ;  /* 0x000000042808723c */ /* 0x001ff60000001830 */
[----:B------:R-:W-:Y:S04]  /*93640*/  @!UPT UIADD3 URZ, URZ, URZ, URZ ;  /* 0x0000003f3f3ff290 */ /* 0x000fe8000fffe03f */
[----:B------:R-:W-:Y:S01]  /*93650*/  STL.64 [R1+0x3e0], R12 ;  /* 0x0003e00c01007387 */ /* 0x000fe20000100a00 */
[----:B------:R-:W-:Y:S02]  /*93660*/  STL.64 [R1+0x3e8], R14 ;  /* 0x0003e80e01007387 */ /* 0x000fe40000100a00 */
[----:B------:R-:W-:Y:S02]  /*93670*/  STL.64 [R1+0x5800], R6 ;  /* 0x0058000601007387 */ /* 0x000fe40000100a00 */
[----:B------:R0:W-:Y:S02]  /*93680*/  STL.64 [R1+0x57f8], R4 ;  /* 0x0057f80401007387 */ /* 0x0001e40000100a00 */
[----:B0-----:R-:W-:Y:S01]  /*93690*/  HMMA.16816.F32 R4, R44, R56, R52 ;  /* 0x000000382c04723c */ /* 0x001fe20000001834 */
[----:B------:R0:W-:Y:S01]  /*936a0*/  STL.64 [R1+0x340], R8 ;  /* 0x0003400801007387 */ /* 0x0001e20000100a00 */
[----:B------:R1:W-:Y:S02]  /*936b0*/  STL.64 [R1+0x348], R10 ;  /* 0x0003480a01007387 */ /* 0x0003e40000100a00 */
[----:B------:R-:W2:Y:S11]  /*936c0*/  LDL.LU R28, [R1+0x1b0] ;  /* 0x0001b000011c7983 */ /* 0x000eb60000300800 */
[----:B------:R-:W-:Y:S08]  /*936d0*/  @!UPT UIADD3 URZ, URZ, URZ, URZ ;  /* 0x0000003f3f3ff290 */ /* 0x000ff0000fffe03f */
[----:B------:R3:W-:Y:S01]  /*936e0*/  STL.64 [R1+0x330], R4 ;  /* 0x0003300401007387 */ /* 0x0007e20000100a00 */
[----:B------:R-:W-:Y:S02]  /*936f0*/  STL.64 [R1+0x338], R6 ;  /* 0x0003380601007387 */ /* 0x000fe40000100a00 */
[----:B------:R-:W2:Y:S02]  /*93700*/  LDL.LU R29, [R1+0x1b4] ;  /* 0x0001b400011d7983 */ /* 0x000ea40000300800 */
[----:B------:R-:W4:Y:S01]  /*93710*/  LDL.LU R30, [R1+0x1b8] ;  /* 0x0001b800011e7983 */ /* 0x000f220000300800 */
[----:B------:R-:W4:Y:S04]  /*93720*/  LDL.LU R31, [R1+0x1bc] ;  /* 0x0001bc00011f7983 */ /* 0x000f280000300800 */
[----:B----4-:R-:W-:Y:S01]  /*93730*/  STL.64 [R1+0x5810], R30 ;  /* 0x0058101e01007387 */ /* 0x010fe20000100a00 */
[----:B--2---:R-:W-:Y:S02]  /*93740*/  STL.64 [R1+0x5808], R28 ;  /* 0x0058081c01007387 */ /* 0x004fe40000100a00 */
[----:B------:R-:W2:Y:S02]  /*93750*/  LDL.LU R32, [R1+0x1c0] ;  /* 0x0001c00001207983 */ /* 0x000ea40000300800 */
[----:B------:R-:W2:Y:S01]  /*93760*/  LDL.LU R33, [R1+0x1c4] ;  /* 0x0001c40001217983 */ /* 0x000ea20000300800 */
[----:B------:R-:W4:Y:S01]  /*93770*/  LDL.LU R34, [R1+0x1c8] ;  /* 0x0001c80001227983 */ /* 0x000f220000300800 */
[----:B------:R-:W4:Y:S03]  /*93780*/  LDL.LU R35, [R1+0x1cc] ;  /* 0x0001cc0001237983 */ /* 0x000f260000300800 */
[----:B----4-:R-:W-:Y:S01]  /*93790*/  STL.64 [R1+0x5820], R34 ;  /* 0x0058202201007387 */ /* 0x010fe20000100a00 */
[----:B--2---:R2:W-:Y:S02]  /*937a0*/  STL.64 [R1+0x5818], R32 ;  /* 0x0058182001007387 */ /* 0x0045e40000100a00 */
[----:B------:R-:W4:Y:S02]  /*937b0*/  LDL.LU R36, [R1+0x1d0] ;  /* 0x0001d00001247983 */ /* 0x000f240000300800 */
[----:B------:R-:W4:Y:S01]  /*937c0*/  LDL.LU R37, [R1+0x1d4] ;  /* 0x0001d40001257983 */ /* 0x000f220000300800 */
[----:B------:R-:W2:Y:S01]  /*937d0*/  LDL.LU R38, [R1+0x1d8] ;  /* 0x0001d80001267983 */ /* 0x000ea20000300800 */
[----:B------:R-:W2:Y:S03]  /*937e0*/  LDL.LU R39, [R1+0x1dc] ;  /* 0x0001dc0001277983 */ /* 0x000ea60000300800 */
[----:B--2---:R-:W-:Y:S01]  /*937f0*/  STL.64 [R1+0x5830], R38 ;  /* 0x0058302601007387 */ /* 0x004fe20000100a00 */
[----:B----4-:R2:W-:Y:S02]  /*93800*/  STL.64 [R1+0x5828], R36 ;  /* 0x0058282401007387 */ /* 0x0105e40000100a00 */
[----:B------:R-:W4:Y:S02]  /*93810*/  LDL.LU R52, [R1+0x1f0] ;  /* 0x0001f00001347983 */ /* 0x000f240000300800 */
[----:B------:R-:W4:Y:S01]  /*93820*/  LDL.LU R53, [R1+0x1f4] ;  /* 0x0001f40001357983 */ /* 0x000f220000300800 */
[----:B------:R-:W2:Y:S01]  /*93830*/  LDL.LU R54, [R1+0x1f8] ;  /* 0x0001f80001367983 */ /* 0x000ea20000300800 */
[----:B------:R-:W2:Y:S02]  /*93840*/  LDL.LU R55, [R1+0x1fc] ;  /* 0x0001fc0001377983 */ /* 0x000ea40000300800 */
[----:B------:R-:W-:-:S02]  /*93850*/  IMAD.MOV.U32 R56, RZ, RZ, R26 ;  /* 0x000000ffff387224 */ /* 0x000fc400078e001a */
[----:B------:R-:W-:Y:S01]  /*93860*/  IMAD.MOV.U32 R57, RZ, RZ, R0 ;  /* 0x000000ffff397224 */ /* 0x000fe200078e0000 */
[----:B--2---:R-:W-:Y:S01]  /*93870*/  STL.64 [R1+0x5840], R54 ;  /* 0x0058403601007387 */ /* 0x004fe20000100a00 */
[----:B----4-:R2:W-:Y:S02]  /*93880*/  STL.64 [R1+0x5838], R52 ;  /* 0x0058383401007387 */ /* 0x0105e40000100a00 */
[----:B------:R-:W4:Y:S02]  /*93890*/  LDL.LU R26, [R1+0x5a04] ;  /* 0x005a0400011a7983 */ /* 0x000f240000300800 */
[----:B------:R-:W2:Y:S01]  /*938a0*/  LDL.LU R0, [R1+0x5a00] ;  /* 0x005a000001007983 */ /* 0x000ea20000300800 */
[----:B------:R0:W-:Y:S01]  /*938b0*/  STL.64 [R1+0x5848], R56 ;  /* 0x0058483801007387 */ /* 0x0001e20000100a00 */
        /* <DEDUP_REMOVED lines=16> */
[----:B------:R-:W-:Y:S02]  /*939c0*/  IMAD.MOV.U32 R5, RZ, RZ, R61 ;  /* 0x000000ffff057224 */ /* 0x000fe400078e003d */
[----:B----4-:R-:W-:Y:S02]  /*939d0*/  IMAD.MOV.U32 R32, RZ, RZ, R26 ;  /* 0x000000ffff207224 */ /* 0x010fe400078e001a */
[----:B------:R-:W-:Y:S01]  /*939e0*/  IMAD.MOV.U32 R33, RZ, RZ, R3 ;  /* 0x000000ffff217224 */ /* 0x000fe200078e0003 */
[----:B--2---:R-:W-:Y:S01]  /*939f0*/  STL.64 [R1+0x5870], R10 ;  /* 0x0058700a01007387 */ /* 0x004fe20000100a00 */
[----:B------:R0:W-:Y:S02]  /*93a00*/  STL.64 [R1+0x5868], R8 ;  /* 0x0058680801007387 */ /* 0x0001e40000100a00 */
[----:B------:R-:W2:Y:S02]  /*93a10*/  LDL.LU R2, [R1+0x59f4] ;  /* 0x0059f40001027983 */ /* 0x000ea40000300800 */
[----:B------:R-:W3:Y:S01]  /*93a20*/  LDL.LU R61, [R1+0x59f0] ;  /* 0x0059f000013d7983 */ /* 0x000ee20000300800 */
[----:B------:R-:W-:Y:S01]  /*93a30*/  STL.64 [R1+0x5878], R4 ;  /* 0x0058780401007387 */ /* 0x000fe20000100a00 */
[----:B------:R-:W0:Y:S02]  /*93a40*/  LDL.LU R26, [R1+0x59ec] ;  /* 0x0059ec00011a7983 */ /* 0x000e240000300800 */
[----:B------:R-:W4:Y:S02]  /*93a50*/  LDL.LU R3, [R1+0x59e8] ;  /* 0x0059e80001037983 */ /* 0x000f240000300800 */
[----:B------:R1:W-:Y:S01]  /*93a60*/  STL.64 [R1+0x5880], R32 ;  /* 0x0058802001007387 */ /* 0x0003e20000100a00 */
[----:B------:R-:W2:Y:S01]  /*93a70*/  LDL.LU R36, [R1+0x230] ;  /* 0x0002300001247983 */ /* 0x000ea20000300800 */
[----:B------:R-:W2:Y:S02]  /*93a80*/  LDL.LU R37, [R1+0x234] ;  /* 0x0002340001257983 */ /* 0x000ea40000300800 */
[----:B------:R-:W2:Y:S02]  /*93a90*/  LDL.LU R38, [R1+0x238] ;  /* 0x0002380001267983 */ /* 0x000ea40000300800 */
[----:B------:R-:W2:Y:S02]  /*93aa0*/  LDL.LU R39, [R1+0x23c] ;  /* 0x00023c0001277983 */ /* 0x000ea40000300800 */
[----:B------:R-:W-:-:S02]  /*93ab0*/  IMAD.MOV.U32 R52, RZ, RZ, R60 ;  /* 0x000000ffff347224 */ /* 0x000fc400078e003c */
[----:B------:R-:W-:Y:S01]  /*93ac0*/  IMAD.MOV.U32 R53, RZ, RZ, R0 ;  /* 0x000000ffff357224 */ /* 0x000fe200078e0000 */
[----:B--2---:R-:W-:Y:S01]  /*93ad0*/  STL.64 [R1+0x5890], R38 ;  /* 0x0058902601007387 */ /* 0x004fe20000100a00 */
[----:B------:R2:W-:Y:S02]  /*93ae0*/  STL.64 [R1+0x5888], R36 ;  /* 0x0058882401007387 */ /* 0x0005e40000100a00 */
[----:B------:R-:W1:Y:S02]  /*93af0*/  LDL.LU R60, [R1+0x59e4] ;  /* 0x0059e400013c7983 */ /* 0x000e640000300800 */
        /* <DEDUP_REMOVED lines=13> */
[----:B------:R-:W2:Y:S02]  /*93bd0*/  LDL.LU R12, [R1+0x250] ;  /* 0x00025000010c7983 */ /* 0x000ea40000300800 */
[----:B------:R-:W2:Y:S02]  /*93be0*/  LDL.LU R13, [R1+0x254] ;  /* 0x00025400010d7983 */ /* 0x000ea40000300800 */
[----:B------:R-:W2:Y:S01]  /*93bf0*/  LDL.LU R14, [R1+0x258] ;  /* 0x00025800010e7983 */ /* 0x000ea20000300800 */
[----:B------:R-:W2:Y:S01]  /*93c00*/  LDL.LU R15, [R1+0x25c] ;  /* 0x00025c00010f7983 */ /* 0x000ea20000300800 */
[----:B0-----:R-:W-:-:S02]  /*93c10*/  IMAD.MOV.U32 R8, RZ, RZ, R26 ;  /* 0x000000ffff087224 */ /* 0x001fc400078e001a */
[----:B---3--:R-:W-:Y:S02]  /*93c20*/  IMAD.MOV.U32 R9, RZ, RZ, R61 ;  /* 0x000000ffff097224 */ /* 0x008fe400078e003d */
[----:B-1----:R-:W-:Y:S02]  /*93c30*/  IMAD.MOV.U32 R32, RZ, RZ, R60 ;  /* 0x000000ffff207224 */ /* 0x002fe400078e003c */
[----:B----4-:R-:W-:Y:S01]  /*93c40*/  IMAD.MOV.U32 R33, RZ, RZ, R3 ;  /* 0x000000ffff217224 */ /* 0x010fe200078e0003 */
[----:B--2---:R-:W-:Y:S01]  /*93c50*/  STL.64 [R1+0x58c0], R14 ;  /* 0x0058c00e01007387 */ /* 0x004fe20000100a00 */
[----:B------:R0:W-:Y:S02]  /*93c60*/  STL.64 [R1+0x58b8], R12 ;  /* 0x0058b80c01007387 */ /* 0x0001e40000100a00 */
[----:B------:R-:W2:Y:S02]  /*93c70*/  LDL.LU R26, [R1+0x59d4] ;  /* 0x0059d400011a7983 */ /* 0x000ea40000300800 */
[----:B------:R-:W3:Y:S01]  /*93c80*/  LDL.LU R61, [R1+0x59d0] ;  /* 0x0059d000013d7983 */ /* 0x000ee20000300800 */
[----:B------:R1:W-:Y:S01]  /*93c90*/  STL.64 [R1+0x58c8], R8 ;  /* 0x0058c80801007387 */ /* 0x0003e20000100a00 */
[----:B------:R-:W4:Y:S02]  /*93ca0*/  LDL.LU R60, [R1+0x59cc] ;  /* 0x0059cc00013c7983 */ /* 0x000f240000300800 */
[----:B------:R-:W1:Y:S02]  /*93cb0*/  LDL.LU R3, [R1+0x59c8] ;  /* 0x0059c80001037983 */ /* 0x000e640000300800 */
[----:B------:R-:W-:Y:S01]  /*93cc0*/  STL.64 [R1+0x58d0], R32 ;  /* 0x0058d02001007387 */ /* 0x000fe20000100a00 */
        /* <DEDUP_REMOVED lines=18> */
[----:B------:R-:W-:Y:S02]  /*93df0*/  STL.64 [R1+0x58f0], R56 ;  /* 0x0058f03801007387 */ /* 0x000fe40000100a00 */
[----:B------:R-:W2:Y:S02]  /*93e00*/  LDL.LU R26, [R1+0x59bc] ;  /* 0x0059bc00011a7983 */ /* 0x000ea40000300800 */
[----:B------:R-:W2:Y:S01]  /*93e10*/  LDL.LU R27, [R1+0x59b8] ;  /* 0x0059b800011b7983 */ /* 0x000ea20000300800 */
[----:B------:R2:W-:Y:S01]  /*93e20*/  STL.64 [R1+0x5900], R16 ;  /* 0x0059001001007387 */ /* 0x0005e20000100a00 */
[----:B0-----:R-:W2:Y:S02]  /*93e30*/  LDL.LU R12, [R1+0x290] ;  /* 0x00029000010c7983 */ /* 0x001ea40000300800 */
[----:B------:R-:W2:Y:S02]  /*93e40*/  LDL.LU R13, [R1+0x294] ;  /* 0x00029400010d7983 */ /* 0x000ea40000300800 */
[----:B------:R-:W2:Y:S01]  /*93e50*/  LDL.LU R14, [R1+0x298] ;  /* 0x00029800010e7983 */ /* 0x000ea20000300800 */
[----:B------:R-:W2:Y:S01]  /*93e60*/  LDL.LU R15, [R1+0x29c] ;  /* 0x00029c00010f7983 */ /* 0x000ea20000300800 */
[----:B-1----:R-:W-:-:S02]  /*93e70*/  IMAD.MOV.U32 R8, RZ, RZ, R3 ;  /* 0x000000ffff087224 */ /* 0x002fc400078e0003 */
[----:B----4-:R-:W-:Y:S02]  /*93e80*/  IMAD.MOV.U32 R9, RZ, RZ, R60 ;  /* 0x000000ffff097224 */ /* 0x010fe400078e003c */
[----:B------:R-:W-:Y:S02]  /*93e90*/  IMAD.MOV.U32 R36, RZ, RZ, R0 ;  /* 0x000000ffff247224 */ /* 0x000fe400078e0000 */
[----:B------:R-:W-:Y:S01]  /*93ea0*/  IMAD.MOV.U32 R37, RZ, RZ, R2 ;  /* 0x000000ffff257224 */ /* 0x000fe200078e0002 */
[----:B--2---:R-:W-:Y:S01]  /*93eb0*/  STL.64 [R1+0x5910], R14 ;  /* 0x0059100e01007387 */ /* 0x004fe20000100a00 */
[----:B------:R0:W-:Y:S02]  /*93ec0*/  STL.64 [R1+0x5908], R12 ;  /* 0x0059080c01007387 */ /* 0x0001e40000100a00 */
[----:B------:R-:W2:Y:S02]  /*93ed0*/  LDL.LU R3, [R1+0x59b4] ;  /* 0x0059b40001037983 */ /* 0x000ea40000300800 */
[----:B------:R-:W4:Y:S01]  /*93ee0*/  LDL.LU R60, [R1+0x59b0] ;  /* 0x0059b000013c7983 */ /* 0x000f220000300800 */
[----:B------:R1:W-:Y:S01]  /*93ef0*/  STL.64 [R1+0x5918], R8 ;  /* 0x0059180801007387 */ /* 0x0003e20000100a00 */
[----:B------:R-:W3:Y:S02]  /*93f00*/  LDL.LU R0, [R1+0x59ac] ;  /* 0x0059ac0001007983 */ /* 0x000ee40000300800 */
[----:B------:R-:W1:Y:S02]  /*93f10*/  LDL.LU R2, [R1+0x59a8] ;  /* 0x0059a80001027983 */ /* 0x000e640000300800 */
[----:B------:R0:W-:Y:S01]  /*93f20*/  STL.64 [R1+0x5920], R36 ;  /* 0x0059202401007387 */ /* 0x0001e20000100a00 */
[----:B------:R-:W3:Y:S01]  /*93f30*/  LDL.LU R52, [R1+0x2b0] ;  /* 0x0002b00001347983 */ /* 0x000ee20000300800 */
[----:B------:R-:W3:Y:S02]  /*93f40*/  LDL.LU R53, [R1+0x2b4] ;  /* 0x0002b40001357983 */ /* 0x000ee40000300800 */
[----:B------:R-:W3:Y:S02]  /*93f50*/  LDL.LU R54, [R1+0x2b8] ;  /* 0x0002b80001367983 */ /* 0x000ee40000300800 */
[----:B------:R-:W3:Y:S02]  /*93f60*/  LDL.LU R55, [R1+0x2bc] ;  /* 0x0002bc0001377983 */ /* 0x000ee40000300800 */
[----:B------:R-:W-:-:S02]  /*93f70*/  IMAD.MOV.U32 R40, RZ, RZ, R27 ;  /* 0x000000ffff287224 */ /* 0x000fc400078e001b */
[----:B------:R-:W-:Y:S02]  /*93f80*/  IMAD.MOV.U32 R41, RZ, RZ, R26 ;  /* 0x000000ffff297224 */ /* 0x000fe400078e001a */
[----:B--2---:R-:W-:Y:S02]  /*93f90*/  IMAD.MOV.U32 R17, RZ, RZ, R3 ;  /* 0x000000ffff117224 */ /* 0x004fe400078e0003 */
[----:B----4-:R-:W-:Y:S01]  /*93fa0*/  IMAD.MOV.U32 R16, RZ, RZ, R60 ;  /* 0x000000ffff107224 */ /* 0x010fe200078e003c */
[----:B---3--:R-:W-:Y:S01]  /*93fb0*/  STL.64 [R1+0x5930], R54 ;  /* 0x0059303601007387 */ /* 0x008fe20000100a00 */
[----:B------:R2:W-:Y:S02]  /*93fc0*/  STL.64 [R1+0x5928], R52 ;  /* 0x0059283401007387 */ /* 0x0005e40000100a00 */
[----:B------:R-:W3:Y:S02]  /*93fd0*/  LDL.LU R27, [R1+0x59a4] ;  /* 0x0059a400011b7983 */ /* 0x000ee40000300800 */
[----:B------:R-:W2:Y:S01]  /*93fe0*/  LDL.LU R26, [R1+0x59a0] ;  /* 0x0059a000011a7983 */ /* 0x000ea20000300800 */
[----:B------:R-:W-:Y:S01]  /*93ff0*/  STL.64 [R1+0x5938], R40 ;  /* 0x0059382801007387 */ /* 0x000fe20000100a00 */
[----:B------:R-:W4:Y:S02]  /*94000*/  LDL.LU R60, [R1+0x599c] ;  /* 0x00599c00013c7983 */ /* 0x000f240000300800 */
[----:B------:R-:W2:Y:S02]  /*94010*/  LDL.LU R3, [R1+0x5998] ;  /* 0x0059980001037983 */ /* 0x000ea40000300800 */
[----:B------:R2:W-:Y:S01]  /*94020*/  STL.64 [R1+0x5940], R16 ;  /* 0x0059401001007387 */ /* 0x0005e20000100a00 */
[----:B0-----:R-:W2:Y:S01]  /*94030*/  LDL.LU R12, [R1+0x2d0] ;  /* 0x0002d000010c7983 */ /* 0x001ea20000300800 */
[----:B------:R-:W2:Y:S02]  /*94040*/  LDL.LU R13, [R1+0x2d4] ;  /* 0x0002d400010d7983 */ /* 0x000ea40000300800 */
[----:B------:R-:W2:Y:S02]  /*94050*/  LDL.LU R14, [R1+0x2d8] ;  /* 0x0002d800010e7983 */ /* 0x000ea40000300800 */
[----:B------:R-:W2:Y:S02]  /*94060*/  LDL.LU R15, [R1+0x2dc] ;  /* 0x0002dc00010f7983 */ /* 0x000ea40000300800 */
[----:B-1----:R-:W-:-:S02]  /*94070*/  IMAD.MOV.U32 R8, RZ, RZ, R2 ;  /* 0x000000ffff087224 */ /* 0x002fc400078e0002 */
[----:B------:R-:W-:Y:S01]  /*94080*/  IMAD.MOV.U32 R9, RZ, RZ, R0 ;  /* 0x000000ffff097224 */ /* 0x000fe200078e0000 */
[----:B--2---:R-:W-:Y:S01]  /*94090*/  STL.64 [R1+0x5950], R14 ;  /* 0x0059500e01007387 */ /* 0x004fe20000100a00 */
[----:B------:R-:W-:Y:S02]  /*940a0*/  STL.64 [R1+0x5948], R12 ;  /* 0x0059480c01007387 */ /* 0x000fe40000100a00 */
        /* <DEDUP_REMOVED lines=8> */
[----:B---3--:R-:W-:Y:S02]  /*94130*/  IMAD.MOV.U32 R53, RZ, RZ, R27 ;  /* 0x000000ffff357224 */ /* 0x008fe400078e001b */
[----:B------:R-:W-:Y:S02]  /*94140*/  IMAD.MOV.U32 R16, RZ, RZ, R3 ;  /* 0x000000ffff107224 */ /* 0x000fe400078e0003 */
[----:B----4-:R-:W-:Y:S01]  /*94150*/  IMAD.MOV.U32 R17, RZ, RZ, R60 ;  /* 0x000000ffff117224 */ /* 0x010fe200078e003c */
[----:B--2---:R-:W-:Y:S01]  /*94160*/  STL.64 [R1+0x5968], R38 ;  /* 0x0059682601007387 */ /* 0x004fe20000100a00 */
[----:B------:R-:W-:Y:S02]  /*94170*/  STL.64 [R1+0x5960], R36 ;  /* 0x0059602401007387 */ /* 0x000fe40000100a00 */
[----:B------:R-:W2:Y:S02]  /*94180*/  LDL.LU R26, [R1+0x598c] ;  /* 0x00598c00011a7983 */ /* 0x000ea40000300800 */
[----:B------:R-:W3:Y:S01]  /*94190*/  LDL.LU R27, [R1+0x5988] ;  /* 0x00598800011b7983 */ /* 0x000ee20000300800 */
[----:B------:R0:W-:Y:S01]  /*941a0*/  STL.64 [R1+0x5970], R52 ;  /* 0x0059703401007387 */ /* 0x0001e20000100a00 */
[----:B------:R-:W4:Y:S02]  /*941b0*/  LDL.LU R40, [R1+0x2f0] ;  /* 0x0002f00001287983 */ /* 0x000f240000300800 */
[----:B------:R-:W4:Y:S02]  /*941c0*/  LDL.LU R41, [R1+0x2f4] ;  /* 0x0002f40001297983 */ /* 0x000f240000300800 */
[----:B------:R-:W4:Y:S01]  /*941d0*/  LDL.LU R42, [R1+0x2f8] ;  /* 0x0002f800012a7983 */ /* 0x000f220000300800 */
[----:B------:R-:W4:Y:S01]  /*941e0*/  LDL.LU R43, [R1+0x2fc] ;  /* 0x0002fc00012b7983 */ /* 0x000f220000300800 */
[----:B------:R-:W4:Y:S02]  /*941f0*/  LDL.LU R3, [R1+0x5984] ;  /* 0x0059840001037983 */ /* 0x000f240000300800 */
[----:B------:R-:W4:Y:S02]  /*94200*/  LDL.LU R60, [R1+0x5980] ;  /* 0x00598000013c7983 */ /* 0x000f240000300800 */
[----:B------:R-:W-:-:S02]  /*94210*/  IMAD.MOV.U32 R8, RZ, RZ, R0 ;  /* 0x000000ffff087224 */ /* 0x000fc400078e0000 */
[----:B------:R-:W-:Y:S01]  /*94220*/  IMAD.MOV.U32 R9, RZ, RZ, R2 ;  /* 0x000000ffff097224 */ /* 0x000fe200078e0002 */
[----:B------:R-:W4:Y:S01]  /*94230*/  LDL.LU R0, [R1+0x597c] ;  /* 0x00597c0001007983 */ /* 0x000f220000300800 */
[----:B------:R-:W4:Y:S02]  /*94240*/  LDL.LU R2, [R1+0x5978] ;  /* 0x0059780001027983 */ /* 0x000f240000300800 */
[----:B0-----:R-:W4:Y:S01]  /*94250*/  LDL.LU R52, [R1+0x320] ;  /* 0x0003200001347983 */ /* 0x001f220000300800 */
[----:B------:R-:W4:Y:S04]  /*94260*/  LDL.LU R53, [R1+0x324] ;  /* 0x0003240001357983 */ /* 0x000f280000300800 */
        /* <DEDUP_REMOVED lines=31> */
[----:B------:R-:W4:Y:S02]  /*94460*/  LDL.LU R25, [R1+0x1a4] ;  /* 0x0001a40001197983 */ /* 0x000f240000300800 */
[----:B--2---:R-:W-:-:S02]  /*94470*/  IMAD.MOV.U32 R21, RZ, RZ, R26 ;  /* 0x000000ffff157224 */ /* 0x004fc400078e001a */
[----:B---3--:R-:W-:Y:S01]  /*94480*/  IMAD.MOV.U32 R20, RZ, RZ, R27 ;  /* 0x000000ffff147224 */ /* 0x008fe200078e001b */
[----:B------:R-:W2:Y:S01]  /*94490*/  LDL.LU R26, [R1+0x1a8] ;  /* 0x0001a800011a7983 */ /* 0x000ea20000300800 */
[----:B------:R-:W2:Y:S05]  /*944a0*/  LDL.LU R27, [R1+0x1ac] ;  /* 0x0001ac00011b7983 */ /* 0x000eaa0000300800 */
[C---:B----4-:R-:W-:Y:S01]  /*944b0*/  HMMA.16816.F32 R20, R44.reuse, R20, R52 ;  /* 0x000000142c14723c */ /* 0x050fe20000001834 */
[----:B------:R-:W3:Y:S07]  /*944c0*/  LDL.LU.64 R52, [R1+0x5970] ;  /* 0x0059700001347983 */ /* 0x000eee0000300a00 */
[C---:B------:R-:W-:Y:S11]  /*944d0*/  HMMA.16816.F32 R8, R44.reuse, R8, R36 ;  /* 0x000000082c08723c */ /* 0x040ff60000001824 */
        /* <DEDUP_REMOVED lines=8> */
[----:B------:R-:W2:Y:S02]  /*94560*/  LDL.LU.64 R36, [R1+0x5960] ;  /* 0x0059600001247983 */ /* 0x000ea40000300a00 */
[----:B------:R0:W-:Y:S02]  /*94570*/  STL.64 [R1+0x310], R8 ;  /* 0x0003100801007387 */ /* 0x0001e40000100a00 */
[----:B------:R-:W-:Y:S01]  /*94580*/  STL.64 [R1+0x318], R10 ;  /* 0x0003180a01007387 */ /* 0x000fe20000100a00 */
[----:B0-----:R-:W2:Y:S01]  /*94590*/  LDL.LU.64 R8, [R1+0x5958] ;  /* 0x0059580001087983 */ /* 0x001ea20000300a00 */
[C---:B------:R-:W-:Y:S01]  /*945a0*/  HMMA.16816.F32 R16, R44.reuse, R16, R12 ;  /* 0x000000102c10723c */ /* 0x040fe2000000180c */
[----:B------:R-:W4:Y:S02]  /*945b0*/  LDL.LU.64 R14, [R1+0x5950] ;  /* 0x00595000010e7983 */ /* 0x000f240000300a00 */
[----:B------:R-:W4:Y:S11]  /*945c0*/  LDL.LU.64 R12, [R1+0x5948] ;  /* 0x00594800010c7983 */ /* 0x000f360000300a00 */
[----:B------:R-:W-:Y:S09]  /*945d0*/  @!UPT UIADD3 URZ, URZ, URZ, URZ ;  /* 0x0000003f3f3ff290 */ /* 0x000ff2000fffe03f */
[----:B------:R0:W-:Y:S01]  /*945e0*/  STL.64 [R1+0x300], R16 ;  /* 0x0003001001007387 */ /* 0x0001e20000100a00 */
[----:B------:R-:W-:Y:S03]  /*945f0*/  STL.64 [R1+0x308], R18 ;  /* 0x0003081201007387 */ /* 0x000fe60000100a00 */
[----:B0-----:R-:W4:Y:S01]  /*94600*/  LDL.LU.64 R16, [R1+0x5940] ;  /* 0x0059400001107983 */ /* 0x001f220000300a00 */
[C---:B---3--:R-:W-:Y:S03]  /*94610*/  HMMA.16816.F32 R52, R44.reuse, R52, R40 ;  /* 0x000000342c34723c */ /* 0x048fe60000001828 */
[----:B------:R-:W3:Y:S11]  /*94620*/  LDL.LU.64 R40, [R1+0x5938] ;  /* 0x0059380001287983 */ /* 0x000ef60000300a00 */
[----:B------:R-:W-:Y:S09]  /*94630*/  @!UPT UIADD3 URZ, URZ, URZ, URZ ;  /* 0x0000003f3f3ff290 */ /* 0x000ff2000fffe03f */
[----:B------:R-:W-:Y:S01]  /*94640*/  STL.64 [R1+0x2f0], R52 ;  /* 0x0002f03401007387 */ /* 0x000fe20000100a00 */
[----:B------:R0:W-:Y:S03]  /*94650*/  STL.64 [R1+0x2f8], R54 ;  /* 0x0002f83601007387 */ /* 0x0001e60000100a00 */
[----:B0-----:R-:W3:Y:S01]  /*94660*/  LDL.LU.64 R54, [R1+0x5930] ;  /* 0x0059300001367983 */ /* 0x001ee20000300a00 */
[----:B------:R-:W3:Y:S01]  /*94670*/  LDL.LU.64 R52, [R1+0x5928] ;  /* 0x0059280001347983 */ /* 0x000ee20000300a00 */
[C---:B--2---:R-:W-:Y:S02]  /*94680*/  HMMA.16816.F32 R8, R44.reuse, R8, R36 ;  /* 0x000000082c08723c */ /* 0x044fe40000001824 */
[----:B------:R-:W2:Y:S06]  /*94690*/  LDL.LU.64 R36, [R1+0x5920] ;  /* 0x0059200001247983 */ /* 0x000eac0000300a00 */
[C---:B----4-:R-:W-:Y:S11]  /*946a0*/  HMMA.16816.F32 R16, R44.reuse, R16, R12 ;  /* 0x000000102c10723c */ /* 0x050ff6000000180c */
[----:B------:R-:W-:Y:S04]  /*946b0*/  @!UPT UIADD3 URZ, URZ, URZ, URZ ;  /* 0x0000003f3f3ff290 */ /* 0x000fe8000fffe03f */
[----:B------:R0:W-:Y:S01]  /*946c0*/  STL.64 [R1+0x2e0], R8 ;  /* 0x0002e00801007387 */ /* 0x0001e20000100a00 */
[----:B------:R-:W-:Y:S03]  /*946d0*/  STL.64 [R1+0x2e8], R10 ;  /* 0x0002e80a01007387 */ /* 0x000fe60000100a00 */
[----:B0-----:R-:W4:Y:S01]  /*946e0*/  LDL.LU.64 R8, [R1+0x5918] ;  /* 0x0059180001087983 */ /* 0x001f220000300a00 */
[----:B------:R-:W4:Y:S02]  /*946f0*/  LDL.LU.64 R14, [R1+0x5910] ;  /* 0x00591000010e7983 */ /* 0x000f240000300a00 */
[----:B------:R-:W4:Y:S01]  /*94700*/  LDL.LU.64 R12, [R1+0x5908] ;  /* 0x00590800010c7983 */ /* 0x000f220000300a00 */
[----:B------:R0:W-:Y:S01]  /*94710*/  STL.64 [R1+0x2d0], R16 ;  /* 0x0002d01001007387 */ /* 0x0001e20000100a00 */
[----:B------:R-:W-:Y:S03]  /*94720*/  STL.64 [R1+0x2d8], R18 ;  /* 0x0002d81201007387 */ /* 0x000fe60000100a00 */
[----:B0-----:R-:W4:Y:S01]  /*94730*/  LDL.LU.64 R16, [R1+0x5900] ;  /* 0x0059000001107983 */ /* 0x001f220000300a00 */
[C---:B---3--:R-:W-:Y:S03]  /*94740*/  HMMA.16816.F32 R40, R44.reuse, R40, R56 ;  /* 0x000000282c28723c */ /* 0x048fe60000001838 */
[----:B------:R-:W3:Y:S01]  /*94750*/  LDL.LU.64 R58, [R1+0x58f8] ;  /* 0x0058f800013a7983 */ /* 0x000ee20000300a00 */
[----:B------:R-:W3:Y:S11]  /*94760*/  LDL.LU.64 R56, [R1+0x58f0] ;  /* 0x0058f00001387983 */ /* 0x000ef60000300a00 */
[----:B------:R-:W-:Y:S08]  /*94770*/  @!UPT UIADD3 URZ, URZ, URZ, URZ ;  /* 0x0000003f3f3ff290 */ /* 0x000ff0000fffe03f */
[----:B------:R-:W-:Y:S01]  /*94780*/  STL.64 [R1+0x2c0], R40 ;  /* 0x0002c02801007387 */ /* 0x000fe20000100a00 */
[----:B------:R-:W-:Y:S02]  /*94790*/  STL.64 [R1+0x2c8], R42 ;  /* 0x0002c82a01007387 */ /* 0x000fe40000100a00 */
[----:B------:R-:W-:Y:S02]  /*947a0*/  STL [R1+0x50f4], R61 ;  /* 0x0050f43d01007387 */ /* 0x000fe40000100800 */
[----:B------:R-:W-:Y:S01]  /*947b0*/  LDSM.16.MT88.4 R40, [R61+0x12800] ;  /* 0x012800003d28783b */ /* 0x000fe20000004200 */
[C---:B--2---:R-:W-:Y:S01]  /*947c0*/  HMMA.16816.F32 R36, R44.reuse, R36, R52 ;  /* 0x000000242c24723c */ /* 0x044fe20000001834 */
[----:B------:R-:W3:Y:S11]  /*947d0*/  LDL.LU.64 R52, [R1+0x58e8] ;  /* 0x0058e80001347983 */ /* 0x000ef60000300a00 */
[----:B------:R-:W-:Y:S11]  /*947e0*/  @!UPT UIADD3 URZ, URZ, URZ, URZ ;  /* 0x0000003f3f3ff290 */ /* 0x000ff6000fffe03f */
[----:B------:R-:W-:Y:S01]  /*947f0*/  STL.64 [R1+0x2b0], R36 ;  /* 0x0002b02401007387 */ /* 0x000fe20000100a00 */
[----:B------:R0:W-:Y:S03]  /*94800*/  STL.64 [R1+0x2b8], R38 ;  /* 0x0002b82601007387 */ /* 0x0001e60000100a00 */
[----:B0-----:R-:W2:Y:S01]  /*94810*/  LDL.LU.64 R38, [R1+0x58e0] ;  /* 0x0058e00001267983 */ /* 0x001ea20000300a00 */
[----:B------:R-:W2:Y:S01]  /*94820*/  LDL.LU.64 R36, [R1+0x58d8] ;  /* 0x0058d80001247983 */ /* 0x000ea20000300a00 */
[C---:B----4-:R-:W-:Y:S02]  /*94830*/  HMMA.16816.F32 R8, R44.reuse, R8, R32 ;  /* 0x000000082c08723c */ /* 0x050fe40000001820 */
[----:B------:R-:W2:Y:S06]  /*94840*/  LDL.LU.64 R32, [R1+0x58d0] ;  /* 0x0058d00001207983 */ /* 0x000eac0000300a00 */
[C---:B------:R-:W-:Y:S11]  /*94850*/  HMMA.16816.F32 R16, R44.reuse, R16, R12 ;  /* 0x000000102c10723c */ /* 0x040ff6000000180c */
        /* <DEDUP_REMOVED lines=13> */
[----:B------:R0:W-:Y:S01]  /*94930*/  STL.64 [R1+0x280], R52 ;  /* 0x0002803401007387 */ /* 0x0001e20000100a00 */
[----:B------:R-:W-:Y:S03]  /*94940*/  STL.64 [R1+0x288], R54 ;  /* 0x0002883601007387 */ /* 0x000fe60000100a00 */
[----:B0-----:R-:W3:Y:S01]  /*94950*/  LDL.LU.64 R52, [R1+0x5898] ;  /* 0x0058980001347983 */ /* 0x001ee20000300a00 */
[C---:B--2---:R-:W-:Y:S03]  /*94960*/  HMMA.16816.F32 R32, R44.reuse, R32, R36 ;  /* 0x000000202c20723c */ /* 0x044fe60000001824 */
[----:B------:R-:W2:Y:S01]  /*94970*/  LDL.LU.64 R38, [R1+0x5890] ;  /* 0x0058900001267983 */ /* 0x000ea20000300a00 */
[----:B------:R-:W2:Y:S04]  /*94980*/  LDL.LU.64 R36, [R1+0x5888] ;  /* 0x0058880001247983 */ /* 0x000ea80000300a00 */
[C---:B----4-:R-:W-:Y:S11]  /*94990*/  HMMA.16816.F32 R8, R44.reuse, R8, R4 ;  /* 0x000000082c08723c */ /* 0x050ff60000001804 */
[----:B------:R-:W-:Y:S04]  /*949a0*/  @!UPT UIADD3 URZ, URZ, URZ, URZ ;  /* 0x0000003f3f3ff290 */ /* 0x000fe8000fffe03f */
[----:B------:R0:W-:Y:S01]  /*949b0*/  STL.64 [R1+0x270], R32 ;  /* 0x0002702001007387 */ /* 0x0001e20000100a00 */
[----:B------:R-:W-:Y:S03]  /*949c0*/  STL.64 [R1+0x278], R34 ;  /* 0x0002782201007387 */ /* 0x000fe60000100a00 */
[----:B0-----:R-:W2:Y:S01]  /*949d0*/  LDL.LU.64 R32, [R1+0x5880] ;  /* 0x0058800001207983 */ /* 0x001ea20000300a00 */
[----:B------:R-:W4:Y:S01]  /*949e0*/  LDL.LU.64 R4, [R1+0x5878] ;  /* 0x0058780001047983 */ /* 0x000f220000300a00 */
[C---:B------:R-:W-:Y:S02]  /*949f0*/  HMMA.16816.F32 R16, R44.reuse, R16, R12 ;  /* 0x000000102c10723c */ /* 0x040fe4000000180c */
[----:B------:R-:W-:Y:S01]  /*94a00*/  STL.64 [R1+0x260], R8 ;  /* 0x0002600801007387 */ /* 0x000fe20000100a00 */
[----:B------:R0:W-:Y:S03]  /*94a10*/  STL.64 [R1+0x268], R10 ;  /* 0x0002680a01007387 */ /* 0x0001e60000100a00 */
[----:B0-----:R-:W4:Y:S01]  /*94a20*/  LDL.LU.64 R10, [R1+0x5870] ;  /* 0x00587000010a7983 */ /* 0x001f220000300a00 */
[----:B------:R-:W4:Y:S02]  /*94a30*/  LDL.LU.64 R8, [R1+0x5868] ;  /* 0x0058680001087983 */ /* 0x000f240000300a00 */
[----:B------:R-:W4:Y:S11]  /*94a40*/  LDL.LU.64 R12, [R1+0x5860] ;  /* 0x00586000010c7983 */ /* 0x000f360000300a00 */
[----:B------:R-:W-:Y:S03]  /*94a50*/  @!UPT UIADD3 URZ, URZ, URZ, URZ ;  /* 0x0000003f3f3ff290 */ /* 0x000fe6000fffe03f */
[----:B------:R-:W-:Y:S01]  /*94a60*/  STL.64 [R1+0x250], R16 ;  /* 0x0002501001007387 */ /* 0x000fe20000100a00 */
[----:B------:R0:W-:Y:S03]  /*94a70*/  STL.64 [R1+0x258], R18 ;  /* 0x0002581201007387 */ /* 0x0001e60000100a00 */
[----:B0-----:R-:W4:Y:S01]  /*94a80*/  LDL.LU.64 R18, [R1+0x5858] ;  /* 0x0058580001127983 */ /* 0x001f220000300a00 */
[----:B------:R-:W4:Y:S01]  /*94a90*/  LDL.LU.64 R16, [R1+0x5850] ;  /* 0x0058500001107983 */ /* 0x000f220000300a00 */
[C---:B---3--:R-:W-:Y:S02]  /*94aa0*/  HMMA.16816.F32 R52, R44.reuse, R52, R56 ;  /* 0x000000342c34723c */ /* 0x048fe40000001838 */
[----:B------:R-:W3:Y:S11]  /*94ab0*/  LDL.LU.64 R56, [R1+0x5848] ;  /* 0x0058480001387983 */ /* 0x000ef60000300a00 */
[----:B------:R-:W-:Y:S10]  /*94ac0*/  @!UPT UIADD3 URZ, URZ, URZ, URZ ;  /* 0x0000003f3f3ff290 */ /* 0x000ff4000fffe03f */
[----:B------:R-:W-:Y:S01]  /*94ad0*/  STL.64 [R1+0x240], R52 ;  /* 0x0002403401007387 */ /* 0x000fe20000100a00 */
[----:B------:R0:W-:Y:S03]  /*94ae0*/  STL.64 [R1+0x248], R54 ;  /* 0x0002483601007387 */ /* 0x0001e60000100a00 */
[----:B0-----:R-:W3:Y:S01]  /*94af0*/  LDL.LU.64 R54, [R1+0x5840] ;  /* 0x0058400001367983 */ /* 0x001ee20000300a00 */
[----:B------:R-:W3:Y:S01]  /*94b00*/  LDL.LU.64 R52, [R1+0x5838] ;  /* 0x0058380001347983 */ /* 0x000ee20000300a00 */
[C---:B--2---:R-:W-:Y:S08]  /*94b10*/  HMMA.16816.F32 R32, R44.reuse, R32, R36 ;  /* 0x000000202c20723c */ /* 0x044ff00000001824 */
[C---:B----4-:R-:W-:Y:S01]  /*94b20*/  HMMA.16816.F32 R4, R44.reuse, R4, R28 ;  /* 0x000000042c04723c */ /* 0x050fe2000000181c */
[----:B------:R-:W2:Y:S01]  /*94b30*/  LDL.LU.64 R38, [R1+0x5830] ;  /* 0x0058300001267983 */ /* 0x000ea20000300a00 */
[----:B------:R-:W2:Y:S06]  /*94b40*/  LDL.LU.64 R36, [R1+0x5828] ;  /* 0x0058280001247983 */ /* 0x000eac0000300a00 */
[C---:B------:R-:W-:Y:S07]  /*94b50*/  HMMA.16816.F32 R12, R44.reuse, R12, R8 ;  /* 0x0000000c2c0c723c */ /* 0x040fee0000001808 */
[----:B------:R-:W-:Y:S01]  /*94b60*/  STL.64 [R1+0x230], R32 ;  /* 0x0002302001007387 */ /* 0x000fe20000100a00 */
[----:B------:R0:W-:Y:S03]  /*94b70*/  STL.64 [R1+0x238], R34 ;  /* 0x0002382201007387 */ /* 0x0001e60000100a00 */
[----:B0-----:R-:W4:Y:S01]  /*94b80*/  LDL.LU.64 R34, [R1+0x5820] ;  /* 0x0058200001227983 */ /* 0x001f220000300a00 */
[----:B------:R-:W4:Y:S02]  /*94b90*/  LDL.LU.64 R32, [R1+0x5818] ;  /* 0x0058180001207983 */ /* 0x000f240000300a00 */
[----:B------:R-:W2:Y:S02]  /*94ba0*/  LDL.LU.64 R30, [R1+0x5810] ;  /* 0x00581000011e7983 */ /* 0x000ea40000300a00 */
[----:B------:R-:W2:Y:S01]  /*94bb0*/  LDL.LU.64 R28, [R1+0x5808] ;  /* 0x00580800011c7983 */ /* 0x000ea20000300a00 */
[----:B------:R-:W-:Y:S01]  /*94bc0*/  STL.64 [R1+0x220], R4 ;  /* 0x0002200401007387 */ /* 0x000fe20000100a00 */
[----:B------:R0:W-:Y:S03]  /*94bd0*/  STL.64 [R1+0x228], R6 ;  /* 0x0002280601007387 */ /* 0x0001e60000100a00 */
[----:B0-----:R-:W2:Y:S01]  /*94be0*/  LDL.LU.64 R6, [R1+0x5800] ;  /* 0x0058000001067983 */ /* 0x001ea20000300a00 */
[----:B------:R-:W2:Y:S02]  /*94bf0*/  LDL.LU.64 R4, [R1+0x57f8] ;  /* 0x0057f80001047983 */ /* 0x000ea40000300a00 */
[----:B------:R-:W2:Y:S02]  /*94c00*/  LDL.LU.64 R10, [R1+0x57f0] ;  /* 0x0057f000010a7983 */ /* 0x000ea40000300a00 */
[----:B------:R-:W2:Y:S01]  /*94c10*/  LDL.LU.64 R8, [R1+0x57e8] ;  /* 0x0057e80001087983 */ /* 0x000ea20000300a00 */
[----:B------:R-:W-:Y:S01]  /*94c20*/  STL.64 [R1+0x210], R12 ;  /* 0x0002100c01007387 */ /* 0x000fe20000100a00 */
[----:B------:R0:W-:Y:S03]  /*94c30*/  STL.64 [R1+0x218], R14 ;  /* 0x0002180e01007387 */ /* 0x0001e60000100a00 */
[----:B0-----:R-:W2:Y:S01]  /*94c40*/  LDL.LU.64 R14, [R1+0x57e0] ;  /* 0x0057e000010e7983 */ /* 0x001ea20000300a00 */
[----:B------:R-:W2:Y:S01]  /*94c50*/  LDL.LU.64 R12, [R1+0x57d8] ;  /* 0x0057d800010c7983 */ /* 0x000ea20000300a00 */
[C---:B---3--:R-:W-:Y:S02]  /*94c60*/  HMMA.16816.F32 R56, R44.reuse, R56, R16 ;  /* 0x000000382c38723c */ /* 0x048fe40000001810 */
[----:B------:R-:W3:Y:S01]  /*94c70*/  LDL.LU.64 R18, [R1+0x57d0] ;  /* 0x0057d00001127983 */ /* 0x000ee20000300a00 */
        /* <DEDUP_REMOVED lines=26> */
[----:B------:R-:W4:Y:S02]  /*94e20*/  LDL.LU.64 R36, [R1+0x5788] ;  /* 0x0057880001247983 */ /* 0x000f240000300a00 */
[C---:B----4-:R-:W-:Y:S11]  /*94e30*/  HMMA.16816.F32 R32, R44.reuse, R36, R32 ;  /* 0x000000242c20723c */ /* 0x050ff60000001820 */
[----:B------:R-:W-:Y:S11]  /*94e40*/  @!UPT UIADD3 URZ, URZ, URZ, URZ ;  /* 0x0000003f3f3ff290 */ /* 0x000ff6000fffe03f */
[----:B------:R-:W-:Y:S01]  /*94e50*/  @!UPT UIADD3 URZ, URZ, URZ, URZ ;  /* 0x0000003f3f3ff290 */ /* 0x000fe2000fffe03f */
[----:B------:R-:W-:Y:S01]  /*94e60*/  STL.64 [R1+0x1c0], R32 ;  /* 0x0001c02001007387 */ /* 0x000fe20000100a00 */
[----:B------:R0:W-:Y:S03]  /*94e70*/  STL.64 [R1+0x1c8], R34 ;  /* 0x0001c82201007387 */ /* 0x0001e60000100a00 */
[----:B0-----:R-:W4:Y:S01]  /*94e80*/  LDL.LU.64 R34, [R1+0x5780] ;  /* 0x0057800001227983 */ /* 0x001f220000300a00 */
[----:B------:R-:W2:Y:S02]  /*94e90*/  LDL.LU.64 R32, [R1+0x5778] ;  /* 0x0057780001207983 */ /* 0x000ea40000300a00 */
[C---:B--2---:R-:W-:Y:S11]  /*94ea0*/  HMMA.16816.F32 R28, R44.reuse, R32, R28 ;  /* 0x000000202c1c723c */ /* 0x044ff6000000181c */
[----:B------:R-:W-:Y:S11]  /*94eb0*/  @!UPT UIADD3 URZ, URZ, URZ, URZ ;  /* 0x0000003f3f3ff290 */ /* 0x000ff6000fffe03f */
[----:B------:R-:W-:Y:S01]  /*94ec0*/  @!UPT UIADD3 URZ, URZ, URZ, URZ ;  /* 0x0000003f3f3ff290 */ /* 0x000fe2000fffe03f */
[----:B------:R0:W-:Y:S01]  /*94ed0*/  STL.64 [R1+0x1b0], R28 ;  /* 0x0001b01c01007387 */ /* 0x0001e20000100a00 */
[----:B------:R1:W-:Y:S03]  /*94ee0*/  STL.64 [R1+0x1b8], R30 ;  /* 0x0001b81e01007387 */ /* 0x0003e60000100a00 */
[----:B0-----:R-:W1:Y:S02]  /*94ef0*/  LDL.LU.64 R28, [R1+0x5770] ;  /* 0x00577000011c7983 */ /* 0x001e640000300a00 */
[C---:B-1----:R-:W-:Y:S02]  /*94f00*/  HMMA.16816.F32 R28, R44.reuse, R28, R24 ;  /* 0x0000001c2c1c723c */ /* 0x042fe40000001818 */
[----:B------:R-:W2:Y:S11]  /*94f10*/  LDL.LU.64 R24, [R1+0x5768] ;  /* 0x0057680001187983 */ /* 0x000eb60000300a00 */
[----:B------:R-:W-:Y:S10]  /*94f20*/  @!UPT UIADD3 URZ, URZ, URZ, URZ ;  /* 0x0000003f3f3ff290 */ /* 0x000ff4000fffe03f */
[----:B------:R0:W-:Y:S01]  /*94f30*/  STL.64 [R1+0x1a0], R28 ;  /* 0x0001a01c01007387 */ /* 0x0001e20000100a00 */
[----:B------:R1:W-:Y:S03]  /*94f40*/  STL.64 [R1+0x1a8], R30 ;  /* 0x0001a81e01007387 */ /* 0x0003e60000100a00 */
[----:B0-----:R-:W3:Y:S01]  /*94f50*/  LDL.LU R28, [R1+0x180] ;  /* 0x00018000011c7983 */ /* 0x001ee20000300800 */
[----:B------:R-:W3:Y:S02]  /*94f60*/  LDL.LU R29, [R1+0x184] ;  /* 0x00018400011d7983 */ /* 0x000ee40000300800 */
[----:B-1----:R-:W3:Y:S02]  /*94f70*/  LDL.LU R30, [R1+0x188] ;  /* 0x00018800011e7983 */ /* 0x002ee40000300800 */
[----:B------:R-:W3:Y:S01]  /*94f80*/  LDL.LU R31, [R1+0x18c] ;  /* 0x00018c00011f7983 */ /* 0x000ee20000300800 */
[C---:B--2---:R-:W-:Y:S01]  /*94f90*/  HMMA.16816.F32 R24, R44.reuse, R24, R20 ;  /* 0x000000182c18723c */ /* 0x044fe20000001814 */
[----:B------:R-:W2:Y:S01]  /*94fa0*/  LDL.LU.64 R22, [R1+0x5760] ;  /* 0x0057600001167983 */ /* 0x000ea20000300a00 */
[----:B------:R-:W3:Y:S11]  /*94fb0*/  LDL.LU.64 R20, [R1+0x5758] ;  /* 0x0057580001147983 */ /* 0x000ef60000300a00 */
[----:B------:R-:W-:Y:S10]  /*94fc0*/  @!UPT UIADD3 URZ, URZ, URZ, URZ ;  /* 0x0000003f3f3ff290 */ /* 0x000ff4000fffe03f */
[----:B------:R0:W-:Y:S01]  /*94fd0*/  STL.64 [R1+0x190], R24 ;  /* 0x0001901801007387 */ /* 0x0001e20000100a00 */
[----:B------:R1:W-:Y:S03]  /*94fe0*/  STL.64 [R1+0x198], R26 ;  /* 0x0001981a01007387 */ /* 0x0003e60000100a00 */
[----:B0-----:R-:W2:Y:S01]  /*94ff0*/  LDL.LU R24, [R1+0x170] ;  /* 0x0001700001187983 */ /* 0x001ea20000300800 */
[----:B------:R-:W2:Y:S02]  /*95000*/  LDL.LU R25, [R1+0x174] ;  /* 0x0001740001197983 */ /* 0x000ea40000300800 */
[----:B-1----:R-:W2:Y:S02]  /*95010*/  LDL.LU R26, [R1+0x178] ;  /* 0x00017800011a7983 */ /* 0x002ea40000300800 */
[----:B------:R-:W-:Y:S01]  /*95020*/  IMAD.MOV.U32 R27, RZ, RZ, R2 ;  /* 0x000000ffff1b7224 */ /* 0x000fe200078e0002 */
[C---:B---3--:R-:W-:Y:S08]  /*95030*/  HMMA.16816.F32 R28, R44.reuse, R20, R28 ;  /* 0x000000142c1c723c */ /* 0x048ff0000000181c */
[----:B--2---:R-:W-:Y:S11]  /*95040*/  HMMA.16816.F32 R24, R44, R16, R24 ;  /* 0x000000102c18723c */ /* 0x004ff60000001818 */
[----:B------:R-:W-:Y:S05]  /*95050*/  @!UPT UIADD3 URZ, URZ, URZ, URZ ;  /* 0x0000003f3f3ff290 */ /* 0x000fea000fffe03f */
[----:B------:R-:W-:Y:S02]  /*95060*/  IMAD.MOV.U32 R36, RZ, RZ, R28 ;  /* 0x000000ffff247224 */ /* 0x000fe400078e001c */
[----:B------:R-:W-:Y:S01]  /*95070*/  IMAD.MOV.U32 R37, RZ, RZ, R29 ;  /* 0x000000ffff257224 */ /* 0x000fe200078e001d */
[----:B------:R-:W2:Y:S01]  /*95080*/  LDL.LU R28, [R1+0x140] ;  /* 0x00014000011c7983 */ /* 0x000ea20000300800 */
[----:B------:R-:W-:Y:S02]  /*95090*/  IMAD.MOV.U32 R33, RZ, RZ, R30 ;  /* 0x000000ffff217224 */ /* 0x000fe400078e001e */
[----:B------:R-:W2:Y:S02]  /*950a0*/  LDL.LU R29, [R1+0x144] ;  /* 0x00014400011d7983 */ /* 0x000ea40000300800 */
[----:B------:R-:W-:Y:S01]  /*950b0*/  IMAD.MOV.U32 R2, RZ, RZ, R31 ;  /* 0x000000ffff027224 */ /* 0x000fe200078e001f */
[----:B------:R-:W2:Y:S01]  /*950c0*/  LDL.LU R30, [R1+0x148] ;  /* 0x00014800011e7983 */ /* 0x000ea20000300800 */
[----:B------:R-:W2:Y:S02]  /*950d0*/  LDL.LU R31, [R1+0x14c] ;  /* 0x00014c00011f7983 */ /* 0x000ea40000300800 */
[----:B------:R-:W-:Y:S02]  /*950e0*/  STL.64 [R1+0x5698], R38 ;  /* 0x0056982601007387 */ /* 0x000fe40000100a00 */
[----:B------:R0:W-:Y:S02]  /*950f0*/  STL.64 [R1+0x5690], R36 ;  /* 0x0056902401007387 */ /* 0x0001e40000100a00 */
[----:B0-----:R-:W3:Y:S01]  /*95100*/  LDL.LU R36, [R1+0x150] ;  /* 0x0001500001247983 */ /* 0x001ee20000300800 */
[----:B------:R-:W3:Y:S02]  /*95110*/  LDL.LU R37, [R1+0x154] ;  /* 0x0001540001257983 */ /* 0x000ee40000300800 */
[----:B------:R-:W3:Y:S02]  /*95120*/  LDL.LU R38, [R1+0x158] ;  /* 0x0001580001267983 */ /* 0x000ee40000300800 */
[----:B------:R-:W-:Y:S01]  /*95130*/  STL [R1+0x5658], R33 ;  /* 0x0056582101007387 */ /* 0x000fe20000100800 */
[----:B------:R-:W-:Y:S01]  /*95140*/  STL [R1+0x5108], R2 ;  /* 0x0051080201007387 */ /* 0x000fe20000100800 */
[----:B------:R-:W-:-:S02]  /*95150*/  IMAD.MOV.U32 R48, RZ, RZ, R24 ;  /* 0x000000ffff307224 */ /* 0x000fc400078e0018 */
[----:B------:R-:W-:Y:S02]  /*95160*/  IMAD.MOV.U32 R49, RZ, RZ, R25 ;  /* 0x000000ffff317224 */ /* 0x000fe400078e0019 */
[----:B------:R-:W2:Y:S02]  /*95170*/  LDL.LU R24, [R1+0x930] ;  /* 0x0009300001187983 */ /* 0x000ea40000300800 */
[----:B------:R-:W-:Y:S02]  /*95180*/  IMAD.MOV.U32 R39, RZ, RZ, R0 ;  /* 0x000000ffff277224 */ /* 0x000fe400078e0000 */
[----:B------:R-:W-:Y:S01]  /*95190*/  IMAD.MOV.U32 R61, RZ, RZ, R26 ;  /* 0x000000ffff3d7224 */ /* 0x000fe200078e001a */
[----:B------:R-:W2:Y:S01]  /*951a0*/  LDL.LU R25, [R1+0x934] ;  /* 0x0009340001197983 */ /* 0x000ea20000300800 */
[----:B------:R-:W-:Y:S02]  /*951b0*/  IMAD.MOV.U32 R0, RZ, RZ, R27 ;  /* 0x000000ffff007224 */ /* 0x000fe400078e001b */
        /* <DEDUP_REMOVED lines=8> */
[----:B------:R-:W-:Y:S01]  /*95240*/  STL [R1+0x5124], R0 ;  /* 0x0051240001007387 */ /* 0x000fe20000100800 */
[----:B------:R-:W-:Y:S01]  /*95250*/  STL [R1+0x5120], R61 ;  /* 0x0051203d01007387 */ /* 0x000fe20000100800 */
[----:B--2---:R-:W-:Y:S11]  /*95260*/  HMMA.16816.F32 R48, R44, R12, R48 ;  /* 0x0000000c2c30723c */ /* 0x004ff60000001830 */
[----:B------:R-:W-:Y:S11]  /*95270*/  @!UPT UIADD3 URZ, URZ, URZ, URZ ;  /* 0x0000003f3f3ff290 */ /* 0x000ff6000fffe03f */
[----:B------:R-:W-:Y:S01]  /*95280*/  @!UPT UIADD3 URZ, URZ, URZ, URZ ;  /* 0x0000003f3f3ff290 */ /* 0x000fe2000fffe03f */
[----:B------:R0:W-:Y:S01]  /*95290*/  STL [R1+0x168], R50 ;  /* 0x0001683201007387 */ /* 0x0001e20000100800 */
[----:B------:R-:W-:Y:S02]  /*952a0*/  IMAD.MOV.U32 R52, RZ, RZ, R48 ;  /* 0x000000ffff347224 */ /* 0x000fe400078e0030 */
[----:B------:R-:W-:Y:S02]  /*952b0*/  IMAD.MOV.U32 R53, RZ, RZ, R49 ;  /* 0x000000ffff357224 */ /* 0x000fe400078e0031 */
[----:B------:R-:W2:Y:S01]  /*952c0*/  LDL.LU R48, [R1+0x920] ;  /* 0x0009200001307983 */ /* 0x000ea20000300800 */
[----:B------:R-:W2:Y:S01]  /*952d0*/  LDL.LU R49, [R1+0x924] ;  /* 0x0009240001317983 */ /* 0x000ea20000300800 */
[----:B0-----:R-:W-:-:S03]  /*952e0*/  IMAD.MOV.U32 R50, RZ, RZ, R60 ;  /* 0x000000ffff327224 */ /* 0x001fc600078e003c */
[----:B------:R-:W2:Y:S01]  /*952f0*/  LDL.LU R60, [R1+0x5750] ;  /* 0x00575000013c7983 */ /* 0x000ea20000300800 */
[C---:B---3--:R-:W-:Y:S08]  /*95300*/  HMMA.16816.F32 R36, R44.reuse, R8, R36 ;  /* 0x000000082c24723c */ /* 0x048ff00000001824 */
[----:B------:R-:W-:Y:S01]  /*95310*/  HMMA.16816.F32 R28, R44, R4, R28 ;  /* 0x000000042c1c723c */ /* 0x000fe2000000181c */
[----:B------:R-:W-:-:S02]  /*95320*/  IMAD.MOV.U32 R2, RZ, RZ, R51 ;  /* 0x000000ffff027224 */ /* 0x000fc400078e0033 */
[----:B------:R-:W-:Y:S02]  /*95330*/  IMAD.MOV.U32 R51, RZ, RZ, R10 ;  /* 0x000000ffff337224 */ /* 0x000fe400078e000a */
[----:B------:R-:W3:Y:S01]  /*95340*/  LDL.LU R10, [R1+0x574c] ;  /* 0x00574c00010a7983 */ /* 0x000ee20000300800 */
[----:B------:R0:W-:Y:S02]  /*95350*/  STL.64 [R1+0x56b8], R54 ;  /* 0x0056b83601007387 */ /* 0x0001e40000100a00 */
[----:B------:R-:W-:Y:S01]  /*95360*/  STL.64 [R1+0x56b0], R52 ;  /* 0x0056b03401007387 */ /* 0x000fe20000100a00 */
[----:B0-----:R-:W3:Y:S01]  /*95370*/  LDL.64 R54, [R1+0x128] ;  /* 0x0001280001367983 */ /* 0x001ee20000100a00 */
[----:B------:R-:W-:Y:S02]  /*95380*/  STL [R1+0x5210], R2 ;  /* 0x0052100201007387 */ /* 0x000fe40000100800 */
[----:B------:R-:W-:Y:S04]  /*95390*/  STL.64 [R1+0x56c8], R58 ;  /* 0x0056c83a01007387 */ /* 0x000fe80000100a00 */
[----:B------:R-:W-:-:S02]  /*953a0*/  IMAD.MOV.U32 R56, RZ, RZ, R36 ;  /* 0x000000ffff387224 */ /* 0x000fc400078e0024 */
[----:B------:R-:W-:Y:S02]  /*953b0*/  IMAD.MOV.U32 R57, RZ, RZ, R37 ;  /* 0x000000ffff397224 */ /* 0x000fe400078e0025 */
[----:B------:R-:W-:Y:S02]  /*953c0*/  IMAD.MOV.U32 R61, RZ, RZ, R39 ;  /* 0x000000ffff3d7224 */ /* 0x000fe400078e0027 */
[----:B------:R-:W-:Y:S02]  /*953d0*/  IMAD.MOV.U32 R0, RZ, RZ, R38 ;  /* 0x000000ffff007224 */ /* 0x000fe400078e0026 */
[----:B------:R-:W-:Y:S01]  /*953e0*/  IMAD.MOV.U32 R36, RZ, RZ, R11 ;  /* 0x000000ffff247224 */ /* 0x000fe200078e000b */
[----:B------:R-:W-:Y:S01]  /*953f0*/  STL.64 [R1+0x56c0], R56 ;  /* 0x0056c03801007387 */ /* 0x000fe20000100a00 */
[----:B------:R-:W-:Y:S02]  /*95400*/  STL [R1+0x5218], R61 ;  /* 0x0052183d01007387 */ /* 0x000fe40000100800 */
[----:B------:R-:W-:Y:S02]  /*95410*/  STL [R1+0x5214], R0 ;  /* 0x0052140001007387 */ /* 0x000fe40000100800 */
[----:B------:R-:W3:Y:S01]  /*95420*/  LDL.LU R11, [R1+0x5748] ;  /* 0x00574800010b7983 */ /* 0x000ee20000300800 */
[----:B------:R-:W-:Y:S01]  /*95430*/  STL.64 [R1+0x140], R28 ;  /* 0x0001401c01007387 */ /* 0x000fe20000100a00 */
[----:B------:R0:W-:Y:S02]  /*95440*/  STL.64 [R1+0x148], R30 ;  /* 0x0001481e01007387 */ /* 0x0001e40000100a00 */
[----:B------:R-:W-:-:S02]  /*95450*/  IMAD.MOV.U32 R37, RZ, RZ, R14 ;  /* 0x000000ffff257224 */ /* 0x000fc400078e000e */
[----:B------:R-:W-:Y:S01]  /*95460*/  IMAD.MOV.U32 R38, RZ, RZ, R15 ;  /* 0x000000ffff267224 */ /* 0x000fe200078e000f */
[----:B------:R-:W3:Y:S01]  /*95470*/  LDL.LU R14, [R1+0x5744] ;  /* 0x00574400010e7983 */ /* 0x000ee20000300800 */
[----:B------:R-:W3:Y:S03]  /*95480*/  LDL.LU R15, [R1+0x5740] ;  /* 0x00574000010f7983 */ /* 0x000ee60000300800 */
[----:B0-----:R-:W3:Y:S04]  /*95490*/  LDL.64 R30, [R1+0x118] ;  /* 0x00011800011e7983 */ /* 0x001ee80000100a00 */
[----:B--2---:R-:W0:Y:S04]  /*954a0*/  LDSM.16.MT88.4 R44, [R60+0x12800] ;  /* 0x012800003c2c783b */ /* 0x004e280000004200 */
[----:B0-----:R0:W-:Y:S01]  /*954b0*/  STL.64 [R1+0x55d0], R46 ;  /* 0x0055d02e01007387 */ /* 0x0011e20000100a00 */
[----:B------:R1:W-:Y:S03]  /*954c0*/  STL.64 [R1+0x55c8], R44 ;  /* 0x0055c82c01007387 */ /* 0x0003e60000100a00 */
[----:B0-----:R-:W2:Y:S01]  /*954d0*/  LDL.64 R46, [R1+0x138] ;  /* 0x00013800012e7983 */ /* 0x001ea20000100a00 */
[----:B---3--:R-:W-:Y:S01]  /*954e0*/  HMMA.16816.F32 R48, R40, R54, R48 ;  /* 0x000000362830723c */ /* 0x008fe20000001830 */
[----:B------:R-:W-:Y:S02]  /*954f0*/  STL [R1+0x521c], R60 ;  /* 0x00521c3c01007387 */ /* 0x000fe40000100800 */
[----:B------:R-:W-:-:S02]  /*95500*/  IMAD.MOV.U32 R39, RZ, RZ, R3 ;  /* 0x000000ffff277224 */ /* 0x000fc400078e0003 */
[----:B-1----:R-:W-:Y:S02]  /*95510*/  IMAD.MOV.U32 R44, RZ, RZ, R55 ;  /* 0x000000ffff2c7224 */ /* 0x002fe400078e0037 */
[----:B------:R-:W-:Y:S11]  /*95520*/  IMAD.MOV.U32 R45, RZ, RZ, R54 ;  /* 0x000000ffff2d7224 */ /* 0x000ff600078e0036 */
[----:B------:R-:W-:Y:S06]  /*95530*/  @!UPT UIADD3 URZ, URZ, URZ, URZ ;  /* 0x0000003f3f3ff290 */ /* 0x000fec000fffe03f */
[----:B------:R-:W-:Y:S02]  /*95540*/  IMAD.MOV.U32 R9, RZ, RZ, R51 ;  /* 0x000000ffff097224 */ /* 0x000fe400078e0033 */
[----:B------:R-:W-:Y:S02]  /*95550*/  IMAD.MOV.U32 R12, RZ, RZ, R50 ;  /* 0x000000ffff0c7224 */ /* 0x000fe400078e0032 */
[----:B------:R-:W-:Y:S02]  /*95560*/  IMAD.MOV.U32 R16, RZ, RZ, R48 ;  /* 0x000000ffff107224 */ /* 0x000fe400078e0030 */
[----:B------:R-:W-:Y:S01]  /*95570*/  IMAD.MOV.U32 R13, RZ, RZ, R49 ;  /* 0x000000ffff0d7224 */ /* 0x000fe200078e0031 */
[----:B--2---:R-:W-:Y:S07]  /*95580*/  HMMA.16816.F32 R56, R40, R46, R24 ;  /* 0x0000002e2838723c */ /* 0x004fee0000001818 */
[----:B------:R-:W-:-:S02]  /*95590*/  IMAD.MOV.U32 R26, RZ, RZ, R47 ;  /* 0x000000ffff1a7224 */ /* 0x000fc400078e002f */
[----:B------:R-:W-:-:S03]  /*955a0*/  IMAD.MOV.U32 R27, RZ, RZ, R46 ;  /* 0x000000ffff1b7224 */ /* 0x000fc600078e002e */
[----:B------:R-:W-:Y:S02]  /*955b0*/  STL [R1+0x563c], R26 ;  /* 0x00563c1a01007387 */ /* 0x000fe40000100800 */
[----:B------:R-:W-:Y:S10]  /*955c0*/  STL [R1+0x5638], R27 ;  /* 0x0056381b01007387 */ /* 0x000ff40000100800 */
[----:B------:R-:W-:-:S02]  /*955d0*/  IMAD.MOV.U32 R8, RZ, RZ, R56 ;  /* 0x000000ffff087224 */ /* 0x000fc400078e0038 */
[----:B------:R-:W-:Y:S02]  /*955e0*/  IMAD.MOV.U32 R4, RZ, RZ, R58 ;  /* 0x000000ffff047224 */ /* 0x000fe400078e003a */
[----:B------:R-:W-:Y:S02]  /*955f0*/  IMAD.MOV.U32 R5, RZ, RZ, R57 ;  /* 0x000000ffff057224 */ /* 0x000fe400078e0039 */
[----:B------:R-:W-:Y:S01]  /*95600*/  IMAD.MOV.U32 R3, RZ, RZ, R59 ;  /* 0x000000ffff037224 */ /* 0x000fe200078e003b */
[----:B------:R-:W-:Y:S01]  /*95610*/  STL [R1+0x52f8], R8 ;  /* 0x0052f80801007387 */ /* 0x000fe20000100800 */
[----:B------:R-:W-:Y:S02]  /*95620*/  STL [R1+0x52e4], R4 ;  /* 0x0052e40401007387 */ /* 0x000fe40000100800 */
[----:B------:R-:W-:Y:S02]  /*95630*/  STL [R1+0x52e0], R5 ;  /* 0x0052e00501007387 */ /* 0x000fe40000100800 */
[----:B------:R0:W-:Y:S01]  /*95640*/  STL.64 [R1+0x56e0], R6 ;  /* 0x0056e00601007387 */ /* 0x0001e20000100a00 */
[----:B------:R-:W-:Y:S01]  /*95650*/  STL [R1+0x5220], R3 ;  /* 0x0052200301007387 */ /* 0x000fe20000100800 */
[----:B------:R-:W-:Y:S02]  /*95660*/  STL [R1+0x5644], R44 ;  /* 0x0056442c01007387 */ /* 0x000fe40000100800 */
[----:B------:R-:W-:Y:S02]  /*95670*/  STL [R1+0x5640], R45 ;  /* 0x0056402d01007387 */ /* 0x000fe40000100800 */
[----:B------:R-:W-:Y:S01]  /*95680*/  STL [R1+0x5308], R9 ;  /* 0x0053080901007387 */ /* 0x000fe20000100800 */
[----:B------:R-:W-:Y:S01]  /*95690*/  STL.64 [R1+0x5718], R10 ;  /* 0x0057180a01007387 */ /* 0x000fe20000100a00 */
[----:B------:R-:W-:Y:S02]  /*956a0*/  STL [R1+0x5304], R12 ;  /* 0x0053040c01007387 */ /* 0x000fe40000100800 */
[----:B------:R-:W-:Y:S02]  /*956b0*/  STL [R1+0x5300], R16 ;  /* 0x0053001001007387 */ /* 0x000fe40000100800 */
[----:B------:R-:W-:Y:S01]  /*956c0*/  STL [R1+0x52fc], R13 ;  /* 0x0052fc0d01007387 */ /* 0x000fe20000100800 */
[----:B------:R-:W-:Y:S01]  /*956d0*/  STL.64 [R1+0x5700], R14 ;  /* 0x0057000e01007387 */ /* 0x000fe20000100a00 */
[----:B------:R-:W2:Y:S02]  /*956e0*/  LDL.LU R56, [R1+0x8b0] ;  /* 0x0008b00001387983 */ /* 0x000ea40000300800 */
[----:B------:R-:W2:Y:S02]  /*956f0*/  LDL.LU R57, [R1+0x8b4] ;  /* 0x0008b40001397983 */ /* 0x000ea40000300800 */
[----:B------:R-:W3:Y:S01]  /*95700*/  LDL.LU R58, [R1+0x8b8] ;  /* 0x0008b800013a7983 */ /* 0x000ee20000300800 */
[----:B0-----:R-:W-:Y:S01]  /*95710*/  HMMA.16816.F32 R4, R40, R30, R36 ;  /* 0x0000001e2804723c */ /* 0x001fe20000001824 */
[----:B------:R-:W3:Y:S01]  /*95720*/  LDL.LU R59, [R1+0x8bc] ;  /* 0x0008bc00013b7983 */ /* 0x000ee20000300800 */
[----:B------:R-:W2:Y:S02]  /*95730*/  LDL R38, [R1+0xe8] ;  /* 0x0000e80001267983 */ /* 0x000ea40000100800 */
[----:B------:R-:W2:Y:S02]  /*95740*/  LDL R39, [R1+0xec] ;  /* 0x0000ec0001277983 */ /* 0x000ea40000100800 */
[----:B------:R-:W-:-:S02]  /*95750*/  IMAD.MOV.U32 R47, RZ, RZ, R30 ;  /* 0x000000ffff2f7224 */ /* 0x000fc400078e001e */
[----:B------:R-:W-:Y:S02]  /*95760*/  IMAD.MOV.U32 R46, RZ, RZ, R31 ;  /* 0x000000ffff2e7224 */ /* 0x000fe400078e001f */
[----:B------:R-:W3:Y:S04]  /*95770*/  LDL.64 R30, [R1+0x108] ;  /* 0x00010800011e7983 */ /* 0x000ee80000100a00 */
[----:B--2---:R0:W-:Y:S01]  /*95780*/  STL.64 [R1+0x5738], R38 ;  /* 0x0057382601007387 */ /* 0x0041e20000100a00 */
[----:B------:R-:W2:Y:S02]  /*95790*/  LDL.LU R36, [R1+0x900] ;  /* 0x0009000001247983 */ /* 0x000ea40000300800 */
[----:B------:R-:W2:Y:S01]  /*957a0*/  LDL.LU R37, [R1+0x904] ;  /* 0x0009040001257983 */ /* 0x000ea20000300800 */
[----:B0-----:R-:W2:Y:S01]  /*957b0*/  LDL.LU R38, [R1+0x908] ;  /* 0x0009080001267983 */ /* 0x001ea20000300800 */
[----:B------:R-:W2:Y:S02]  /*957c0*/  LDL.LU R39, [R1+0x90c] ;  /* 0x00090c0001277983 */ /* 0x000ea40000300800 */
[----:B------:R-:W4:Y:S02]  /*957d0*/  LDL.LU R48, [R1+0x8e0] ;  /* 0x0008e00001307983 */ /* 0x000f240000300800 */
[----:B------:R-:W4:Y:S01]  /*957e0*/  LDL.LU R49, [R1+0x8e4] ;  /* 0x0008e40001317983 */ /* 0x000f220000300800 */
[----:B------:R-:W4:Y:S01]  /*957f0*/  LDL.LU R50, [R1+0x8e8] ;  /* 0x0008e80001327983 */ /* 0x000f220000300800 */
[----:B------:R-:W4:Y:S02]  /*95800*/  LDL.LU R51, [R1+0x8ec] ;  /* 0x0008ec0001337983 */ /* 0x000f240000300800 */
[----:B---3--:R-:W-:Y:S02]  /*95810*/  STL.64 [R1+0x5730], R58 ;  /* 0x0057303a01007387 */ /* 0x008fe40000100a00 */
[----:B------:R0:W-:Y:S02]  /*95820*/  STL.64 [R1+0x5728], R56 ;  /* 0x0057283801007387 */ /* 0x0001e40000100a00 */
[----:B------:R-:W-:-:S02]  /*95830*/  IMAD.MOV.U32 R24, RZ, RZ, R4 ;  /* 0x000000ffff187224 */ /* 0x000fc400078e0004 */
[----:B------:R-:W-:Y:S02]  /*95840*/  IMAD.MOV.U32 R20, RZ, RZ, R6 ;  /* 0x000000ffff147224 */ /* 0x000fe400078e0006 */
[----:B------:R-:W-:Y:S01]  /*95850*/  IMAD.MOV.U32 R17, RZ, RZ, R7 ;  /* 0x000000ffff117224 */ /* 0x000fe200078e0007 */
[----:B0-----:R-:W3:Y:S01]  /*95860*/  LDL.LU R56, [R1+0x8d0] ;  /* 0x0008d00001387983 */ /* 0x001ee20000300800 */
[----:B------:R-:W3:Y:S02]  /*95870*/  LDL.LU R57, [R1+0x8d4] ;  /* 0x0008d40001397983 */ /* 0x000ee40000300800 */
[----:B------:R-:W3:Y:S02]  /*95880*/  LDL.LU R58, [R1+0x8d8] ;  /* 0x0008d800013a7983 */ /* 0x000ee40000300800 */
[----:B------:R-:W3:Y:S01]  /*95890*/  LDL.LU R59, [R1+0x8dc] ;  /* 0x0008dc00013b7983 */ /* 0x000ee20000300800 */
[----:B------:R-:W3:Y:S01]  /*958a0*/  LDL.64 R14, [R1+0xd8] ;  /* 0x0000d800010e7983 */ /* 0x000ee20000100a00 */
[----:B------:R-:W3:Y:S02]  /*958b0*/  LDL.LU R8, [R1+0x8c0] ;  /* 0x0008c00001087983 */ /* 0x000ee40000300800 */
[----:B------:R-:W3:Y:S02]  /*958c0*/  LDL.LU R9, [R1+0x8c4] ;  /* 0x0008c40001097983 */ /* 0x000ee40000300800 */
[----:B------:R-:W3:Y:S01]  /*958d0*/  LDL.LU R10, [R1+0x8c8] ;  /* 0x0008c800010a7983 */ /* 0x000ee20000300800 */
[----:B------:R-:W3:Y:S01]  /*958e0*/  LDL.LU R11, [R1+0x8cc] ;  /* 0x0008cc00010b7983 */ /* 0x000ee20000300800 */
[----:B------:R-:W3:Y:S02]  /*958f0*/  LDL.64 R6, [R1+0xc8] ;  /* 0x0000c80001067983 */ /* 0x000ee40000100a00 */
[----:B------:R-:W3:Y:S02]  /*95900*/  LDL.64 R54, [R1+0xb8] ;  /* 0x0000b80001367983 */ /* 0x000ee40000100a00 */
[----:B------:R-:W-:Y:S01]  /*95910*/  STL [R1+0x565c], R24 ;  /* 0x00565c1801007387 */ /* 0x000fe20000100800 */
[----:B------:R0:W-:Y:S01]  /*95920*/  STL [R1+0x564c], R46 ;  /* 0x00564c2e01007387 */ /* 0x0001e20000100800 */
[----:B------:R1:W-:Y:S02]  /*95930*/  STL [R1+0x5648], R47 ;  /* 0x0056482f01007387 */ /* 0x0003e40000100800 */
[----:B------:R-:W-:-:S02]  /*95940*/  IMAD.MOV.U32 R21, RZ, RZ, R5 ;  /* 0x000000ffff157224 */ /* 0x000fc400078e0005 */
[----:B------:R-:W3:Y:S01]  /*95950*/  LDL.LU R44, [R1+0x8f0] ;  /* 0x0008f000012c7983 */ /* 0x000ee20000300800 */
[----:B------:R-:W3:Y:S04]  /*95960*/  LDL.LU R45, [R1+0x8f4] ;  /* 0x0008f400012d7983 */ /* 0x000ee80000300800 */
[----:B0-----:R-:W3:Y:S01]  /*95970*/  LDL.LU R46, [R1+0x8f8] ;  /* 0x0008f800012e7983 */ /* 0x001ee20000300800 */
[----:B-1----:R-:W3:Y:S02]  /*95980*/  LDL.LU R47, [R1+0x8fc] ;  /* 0x0008fc00012f7983 */ /* 0x002ee40000300800 */
[----:B------:R-:W-:Y:S02]  /*95990*/  STL [R1+0x5324], R20 ;  /* 0x0053241401007387 */ /* 0x000fe40000100800 */
[----:B------:R-:W-:Y:S01]  /*959a0*/  STL [R1+0x5320], R21 ;  /* 0x0053201501007387 */ /* 0x000fe20000100800 */
[----:B------:R0:W-:Y:S04]  /*959b0*/  STL.64 [R1+0x5720], R22 ;  /* 0x0057201601007387 */ /* 0x0001e80000100a00 */
[----:B0-----:R-:W3:Y:S01]  /*959c0*/  LDL.64 R22, [R1+0xf8] ;  /* 0x0000f80001167983 */ /* 0x001ee20000100a00 */
[----:B------:R-:W-:Y:S01]  /*959d0*/  STL [R1+0x530c], R17 ;  /* 0x00530c1101007387 */ /* 0x000fe20000100800 */
[C---:B--2---:R-:W-:Y:S11]  /*959e0*/  HMMA.16816.F32 R36, R40.reuse, R30, R36 ;  /* 0x0000001e2824723c */ /* 0x044ff60000001824 */
[----:B------:R-:W-:Y:S11]  /*959f0*/  @!UPT UIADD3 URZ, URZ, URZ, URZ ;  /* 0x0000003f3f3ff290 */ /* 0x000ff6000fffe03f */
[----:B------:R-:W-:Y:S02]  /*95a00*/  @!UPT UIADD3 URZ, URZ, URZ, URZ ;  /* 0x0000003f3f3ff290 */ /* 0x000fe4000fffe03f */
[----:B------:R-:W-:Y:S02]  /*95a10*/  IMAD.MOV.U32 R28, RZ, RZ, R38 ;  /* 0x000000ffff1c7224 */ /* 0x000fe400078e0026 */
[----:B------:R-:W-:Y:S02]  /*95a20*/  IMAD.MOV.U32 R25, RZ, RZ, R39 ;  /* 0x000000ffff197224 */ /* 0x000fe400078e0027 */
[----:B------:R-:W4:Y:S01]  /*95a30*/  LDL.LU.64 R38, [R1+0x5738] ;  /* 0x0057380001267983 */ /* 0x000f220000300a00 */
[C---:B---3--:R-:W-:Y:S08]  /*95a40*/  HMMA.16816.F32 R44, R40.reuse, R22, R44 ;  /* 0x00000016282c723c */ /* 0x048ff0000000182c */
[C---:B------:R-:W-:Y:S11]  /*95a50*/  HMMA.16816.F32 R56, R40.reuse, R14, R56 ;  /* 0x0000000e2838723c */ /* 0x040ff60000001838 */
[----:B------:R-:W-:Y:S04]  /*95a60*/  @!UPT UIADD3 URZ, URZ, URZ, URZ ;  /* 0x0000003f3f3ff290 */ /* 0x000fe8000fffe03f */
[----:B------:R0:W-:Y:S02]  /*95a70*/  STL.64 [R1+0x8f0], R44 ;  /* 0x0008f02c01007387 */ /* 0x0001e40000100a00 */
[----:B0-----:R-:W-:Y:S02]  /*95a80*/  IMAD.MOV.U32 R44, RZ, RZ, R22 ;  /* 0x000000ffff2c7224 */ /* 0x001fe400078e0016 */
[----:B------:R-:W-:Y:S01]  /*95a90*/  IMAD.MOV.U32 R45, RZ, RZ, R23 ;  /* 0x000000ffff2d7224 */ /* 0x000fe200078e0017 */
[----:B------:R-:W-:Y:S01]  /*95aa0*/  STL.64 [R1+0x8f8], R46 ;  /* 0x0008f82e01007387 */ /* 0x000fe20000100a00 */
[C---:B----4-:R-:W-:Y:S03]  /*95ab0*/  HMMA.16816.F32 R20, R40.reuse, R38, R48 ;  /* 0x000000262814723c */ /* 0x050fe60000001830 */
[----:B------:R-:W2:Y:S11]  /*95ac0*/  LDL.LU R48, [R1+0x890] ;  /* 0x0008900001307983 */ /* 0x000eb60000300800 */
[----:B------:R-:W-:Y:S09]  /*95ad0*/  @!UPT UIADD3 URZ, URZ, URZ, URZ ;  /* 0x0000003f3f3ff290 */ /* 0x000ff2000fffe03f */
[----:B------:R0:W-:Y:S01]  /*95ae0*/  STL.64 [R1+0x8e0], R20 ;  /* 0x0008e01401007387 */ /* 0x0001e20000100a00 */
[----:B------:R1:W-:Y:S02]  /*95af0*/  STL.64 [R1+0x8e8], R22 ;  /* 0x0008e81601007387 */ /* 0x0003e40000100a00 */
[----:B------:R-:W2:Y:S02]  /*95b00*/  LDL.LU R49, [R1+0x894] ;  /* 0x0008940001317983 */ /* 0x000ea40000300800 */
[----:B------:R-:W2:Y:S01]  /*95b10*/  LDL.LU R50, [R1+0x898] ;  /* 0x0008980001327983 */ /* 0x000ea20000300800 */
[----:B------:R-:W2:Y:S04]  /*95b20*/  LDL.LU R51, [R1+0x89c] ;  /* 0x00089c0001337983 */ /* 0x000ea80000300800 */
[----:B0-----:R-:W3:Y:S01]  /*95b30*/  LDL.LU R20, [R1+0x8a0] ;  /* 0x0008a00001147983 */ /* 0x001ee20000300800 */
[----:B------:R-:W3:Y:S02]  /*95b40*/  LDL.LU R21, [R1+0x8a4] ;  /* 0x0008a40001157983 */ /* 0x000ee40000300800 */
[----:B-1----:R-:W3:Y:S02]  /*95b50*/  LDL.LU R22, [R1+0x8a8] ;  /* 0x0008a80001167983 */ /* 0x002ee40000300800 */
[----:B------:R-:W3:Y:S01]  /*95b60*/  LDL.LU R23, [R1+0x8ac] ;  /* 0x0008ac0001177983 */ /* 0x000ee20000300800 */
[----:B------:R-:W4:Y:S01]  /*95b70*/  LDL.64 R38, [R1+0x98] ;  /* 0x0000980001267983 */ /* 0x000f220000100a00 */
[----:B------:R-:W-:Y:S02]  /*95b80*/  STL.64 [R1+0x8d0], R56 ;  /* 0x0008d03801007387 */ /* 0x000fe40000100a00 */
[----:B------:R0:W-:Y:S02]  /*95b90*/  STL.64 [R1+0x8d8], R58 ;  /* 0x0008d83a01007387 */ /* 0x0001e40000100a00 */
[----:B0-----:R-:W2:Y:S01]  /*95ba0*/  LDL.LU.64 R58, [R1+0x5730] ;  /* 0x00573000013a7983 */ /* 0x001ea20000300a00 */
[----:B------:R-:W2:Y:S01]  /*95bb0*/  LDL.LU.64 R56, [R1+0x5728] ;  /* 0x0057280001387983 */ /* 0x000ea20000300a00 */
[----:B------:R-:W-:Y:S01]  /*95bc0*/  HMMA.16816.F32 R8, R40, R6, R8 ;  /* 0x000000062808723c */ /* 0x000fe20000001808 */
[----:B------:R-:W-:-:S02]  /*95bd0*/  IMAD.MOV.U32 R46, RZ, RZ, R6 ;  /* 0x000000ffff2e7224 */ /* 0x000fc400078e0006 */
[----:B------:R-:W-:Y:S02]  /*95be0*/  IMAD.MOV.U32 R47, RZ, RZ, R7 ;  /* 0x000000ffff2f7224 */ /* 0x000fe400078e0007 */
[----:B------:R-:W-:Y:S02]  /*95bf0*/  IMAD.MOV.U32 R3, RZ, RZ, R14 ;  /* 0x000000ffff037224 */ /* 0x000fe400078e000e */
[----:B------:R-:W-:Y:S02]  /*95c00*/  IMAD.MOV.U32 R0, RZ, RZ, R15 ;  /* 0x000000ffff007224 */ /* 0x000fe400078e000f */
[----:B------:R-:W-:Y:S02]  /*95c10*/  IMAD.MOV.U32 R26, RZ, RZ, R30 ;  /* 0x000000ffff1a7224 */ /* 0x000fe400078e001e */
[----:B------:R-:W-:Y:S11]  /*95c20*/  IMAD.MOV.U32 R27, RZ, RZ, R31 ;  /* 0x000000ffff1b7224 */ /* 0x000ff600078e001f */
[----:B------:R-:W-:Y:S01]  /*95c30*/  @!UPT UIADD3 URZ, URZ, URZ, URZ ;  /* 0x0000003f3f3ff290 */ /* 0x000fe2000fffe03f */
[----:B------:R-:W-:Y:S01]  /*95c40*/  STL.64 [R1+0x8c0], R8 ;  /* 0x0008c00801007387 */ /* 0x000fe20000100a00 */
[----:B------:R0:W-:Y:S03]  /*95c50*/  STL.64 [R1+0x8c8], R10 ;  /* 0x0008c80a01007387 */ /* 0x0001e60000100a00 */
[----:B0-----:R-:W3:Y:S01]  /*95c60*/  LDL.64 R10, [R1+0x88] ;  /* 0x00008800010a7983 */ /* 0x001ee20000100a00 */
[----:B------:R-:W-:Y:S02]  /*95c70*/  STL.64 [R1+0x56f0], R46 ;  /* 0x0056f02e01007387 */ /* 0x000fe40000100a00 */
[----:B------:R0:W-:Y:S02]  /*95c80*/  STL.64 [R1+0x56e8], R44 ;  /* 0x0056e82c01007387 */ /* 0x0001e40000100a00 */
[----:B0-----:R-:W3:Y:S01]  /*95c90*/  LDL.LU R44, [R1+0x880] ;  /* 0x00088000012c7983 */ /* 0x001ee20000300800 */
[----:B------:R-:W3:Y:S02]  /*95ca0*/  LDL.LU R45, [R1+0x884] ;  /* 0x00088400012d7983 */ /* 0x000ee40000300800 */
[----:B------:R-:W3:Y:S02]  /*95cb0*/  LDL.LU R46, [R1+0x888] ;  /* 0x00088800012e7983 */ /* 0x000ee40000300800 */
[----:B------:R-:W3:Y:S02]  /*95cc0*/  LDL.LU R47, [R1+0x88c] ;  /* 0x00088c00012f7983 */ /* 0x000ee40000300800 */
[----:B------:R-:W-:-:S02]  /*95cd0*/  IMAD.MOV.U32 R24, RZ, RZ, R54 ;  /* 0x000000ffff187224 */ /* 0x000fc400078e0036 */
[----:B------:R-:W-:Y:S01]  /*95ce0*/  IMAD.MOV.U32 R33, RZ, RZ, R55 ;  /* 0x000000ffff217224 */ /* 0x000fe200078e0037 */
[----:B--2---:R-:W-:Y:S11]  /*95cf0*/  HMMA.16816.F32 R4, R40, R54, R56 ;  /* 0x000000362804723c */ /* 0x004ff60000001838 */
[----:B------:R-:W-:Y:S11]  /*95d00*/  @!UPT UIADD3 URZ, URZ, URZ, URZ ;  /* 0x0000003f3f3ff290 */ /* 0x000ff6000fffe03f */
[----:B------:R-:W-:Y:S01]  /*95d10*/  @!UPT UIADD3 URZ, URZ, URZ, URZ ;  /* 0x0000003f3f3ff290 */ /* 0x000fe2000fffe03f */
[----:B------:R-:W-:Y:S01]  /*95d20*/  STL.64 [R1+0x8b0], R4 ;  /* 0x0008b00401007387 */ /* 0x000fe20000100a00 */
[----:B------:R0:W-:Y:S02]  /*95d30*/  STL.64 [R1+0x8b8], R6 ;  /* 0x0008b80601007387 */ /* 0x0001e40000100a00 */
        /* <DEDUP_REMOVED lines=9> */
[----:B------:R-:W2:Y:S02]  /*95dd0*/  LDL.64 R54, [R1+0x68] ;  /* 0x0000680001367983 */ /* 0x000ea40000100a00 */
[----:B------:R0:W-:Y:S02]  /*95de0*/  STL.64 [R1+0x5710], R26 ;  /* 0x0057101a01007387 */ /* 0x0001e40000100a00 */
[----:B------:R1:W-:Y:S01]  /*95df0*/  STL.64 [R1+0x5708], R24 ;  /* 0x0057081801007387 */ /* 0x0003e20000100a00 */
[----:B0-----:R-:W2:Y:S01]  /*95e00*/  LDL.64 R26, [R1+0xa8] ;  /* 0x0000a800011a7983 */ /* 0x001ea20000100a00 */
[----:B----4-:R-:W-:-:S02]  /*95e10*/  IMAD.MOV.U32 R17, RZ, RZ, R39 ;  /* 0x000000ffff117224 */ /* 0x010fc400078e0027 */
[----:B---3--:R-:W-:Y:S01]  /*95e20*/  IMAD.MOV.U32 R60, RZ, RZ, R10 ;  /* 0x000000ffff3c7224 */ /* 0x008fe200078e000a */
[----:B--2---:R-:W-:Y:S01]  /*95e30*/  HMMA.16816.F32 R20, R40, R26, R20 ;  /* 0x0000001a2814723c */ /* 0x004fe20000001814 */
[----:B------:R-:W-:Y:S02]  /*95e40*/  IMAD.MOV.U32 R31, RZ, RZ, R26 ;  /* 0x000000ffff1f7224 */ /* 0x000fe400078e001a */
[----:B------:R-:W-:-:S05]  /*95e50*/  IMAD.MOV.U32 R30, RZ, RZ, R27 ;  /* 0x000000ffff1e7224 */ /* 0x000fca00078e001b */
[----:B-1----:R-:W-:Y:S11]  /*95e60*/  HMMA.16816.F32 R24, R40, R38, R48 ;  /* 0x000000262818723c */ /* 0x002ff60000001830 */
[----:B------:R-:W-:Y:S04]  /*95e70*/  @!UPT UIADD3 URZ, URZ, URZ, URZ ;  /* 0x0000003f3f3ff290 */ /* 0x000fe8000fffe03f */
[----:B------:R-:W-:Y:S01]  /*95e80*/  STL.64 [R1+0x8a0], R20 ;  /* 0x0008a01401007387 */ /* 0x000fe20000100a00 */
[----:B------:R0:W-:Y:S03]  /*95e90*/  STL.64 [R1+0x8a8], R22 ;  /* 0x0008a81601007387 */ /* 0x0001e60000100a00 */
[----:B0-----:R-:W2:Y:S04]  /*95ea0*/  LDL.LU.64 R22, [R1+0x5720] ;  /* 0x0057200001167983 */ /* 0x001ea80000300a00 */
[----:B------:R-:W-:Y:S02]  /*95eb0*/  STL.64 [R1+0x890], R24 ;  /* 0x0008901801007387 */ /* 0x000fe40000100a00 */
[----:B------:R0:W-:Y:S02]  /*95ec0*/  STL.64 [R1+0x898], R26 ;  /* 0x0008981a01007387 */ /* 0x0001e40000100a00 */
[----:B------:R-:W3:Y:S01]  /*95ed0*/  LDL.LU R48, [R1+0x850] ;  /* 0x0008500001307983 */ /* 0x000ee20000300800 */
[----:B------:R-:W3:Y:S01]  /*95ee0*/  LDL.LU R49, [R1+0x854] ;  /* 0x0008540001317983 */ /* 0x000ee20000300800 */
[----:B------:R-:W3:Y:S02]  /*95ef0*/  LDL.LU R50, [R1+0x858] ;  /* 0x0008580001327983 */ /* 0x000ee40000300800 */
[----:B------:R-:W-:-:S02]  /*95f00*/  IMAD.MOV.U32 R20, RZ, RZ, R38 ;  /* 0x000000ffff147224 */ /* 0x000fc400078e0026 */
[----:B------:R-:W3:Y:S01]  /*95f10*/  LDL.LU R51, [R1+0x85c] ;  /* 0x00085c0001337983 */ /* 0x000ee20000300800 */
[----:B------:R-:W3:Y:S01]  /*95f20*/  LDL.64 R38, [R1+0x58] ;  /* 0x0000580001267983 */ /* 0x000ee20000100a00 */
[C---:B0-----:R-:W-:Y:S03]  /*95f30*/  HMMA.16816.F32 R24, R40.reuse, R10, R44 ;  /* 0x0000000a2818723c */ /* 0x041fe6000000182c */
[----:B------:R-:W-:Y:S01]  /*95f40*/  STL [R1+0x551c], R17 ;  /* 0x00551c1101007387 */ /* 0x000fe20000100800 */
[----:B------:R-:W-:Y:S02]  /*95f50*/  STL [R1+0x5518], R20 ;  /* 0x0055181401007387 */ /* 0x000fe40000100800 */
[----:B------:R-:W-:Y:S11]  /*95f60*/  IMAD.MOV.U32 R21, RZ, RZ, R11 ;  /* 0x000000ffff157224 */ /* 0x000ff600078e000b */
[----:B------:R-:W-:Y:S06]  /*95f70*/  @!UPT UIADD3 URZ, URZ, URZ, URZ ;  /* 0x0000003f3f3ff290 */ /* 0x000fec000fffe03f */
[----:B------:R-:W-:Y:S01]  /*95f80*/  STL.64 [R1+0x880], R24 ;  /* 0x0008801801007387 */ /* 0x000fe20000100a00 */
[----:B------:R0:W-:Y:S02]  /*95f90*/  STL.64 [R1+0x888], R26 ;  /* 0x0008881a01007387 */ /* 0x0001e40000100a00 */
[----:B------:R-:W4:Y:S02]  /*95fa0*/  LDL.LU R8, [R1+0x840] ;  /* 0x0008400001087983 */ /* 0x000f240000300800 */
[----:B------:R-:W4:Y:S01]  /*95fb0*/  LDL.LU R9, [R1+0x844] ;  /* 0x0008440001097983 */ /* 0x000f220000300800 */
[----:B------:R-:W4:Y:S01]  /*95fc0*/  LDL.LU R10, [R1+0x848] ;  /* 0x00084800010a7983 */ /* 0x000f220000300800 */
[----:B------:R-:W4:Y:S03]  /*95fd0*/  LDL.LU R11, [R1+0x84c] ;  /* 0x00084c00010b7983 */ /* 0x000f260000300800 */
[----:B0-----:R-:W4:Y:S01]  /*95fe0*/  LDL.64 R26, [R1+0x48] ;  /* 0x00004800011a7983 */ /* 0x001f220000100a00 */
[----:B------:R-:W-:Y:S01]  /*95ff0*/  HMMA.16816.F32 R12, R40, R6, R12 ;  /* 0x00000006280c723c */ /* 0x000fe2000000180c */
[----:B------:R-:W-:-:S02]  /*96000*/  IMAD.MOV.U32 R20, RZ, RZ, R6 ;  /* 0x000000ffff147224 */ /* 0x000fc400078e0006 */
[----:B------:R-:W-:-:S05]  /*96010*/  IMAD.MOV.U32 R61, RZ, RZ, R7 ;  /* 0x000000ffff3d7224 */ /* 0x000fca00078e0007 */
[C---:B------:R-:W-:Y:S01]  /*96020*/  HMMA.16816.F32 R4, R40.reuse, R54, R56 ;  /* 0x000000362804723c */ /* 0x040fe20000001838 */
[----:B------:R-:W-:Y:S01]  /*96030*/  STL [R1+0x5524], R21 ;  /* 0x0055241501007387 */ /* 0x000fe20000100800 */
[----:B------:R0:W-:Y:S11]  /*96040*/  STL [R1+0x5520], R60 ;  /* 0x0055203c01007387 */ /* 0x0001f60000100800 */
[----:B------:R-:W-:Y:S02]  /*96050*/  @!UPT UIADD3 URZ, URZ, URZ, URZ ;  /* 0x0000003f3f3ff290 */ /* 0x000fe4000fffe03f */
[----:B------:R1:W-:Y:S01]  /*96060*/  STL.64 [R1+0x870], R12 ;  /* 0x0008700c01007387 */ /* 0x0003e20000100a00 */
[----:B------:R1:W-:Y:S02]  /*96070*/  STL.64 [R1+0x878], R14 ;  /* 0x0008780e01007387 */ /* 0x0003e40000100a00 */
[----:B0-----:R-:W-:Y:S01]  /*96080*/  IMAD.MOV.U32 R60, RZ, RZ, R54 ;  /* 0x000000ffff3c7224 */ /* 0x001fe200078e0036 */
[----:B-1----:R-:W2:Y:S01]  /*96090*/  LDL.LU R12, [R1+0x830] ;  /* 0x00083000010c7983 */ /* 0x002ea20000300800 */
[----:B------:R-:W2:Y:S02]  /*960a0*/  LDL.LU R13, [R1+0x834] ;  /* 0x00083400010d7983 */ /* 0x000ea40000300800 */
[----:B------:R-:W2:Y:S02]  /*960b0*/  LDL.LU R14, [R1+0x838] ;  /* 0x00083800010e7983 */ /* 0x000ea40000300800 */
[----:B------:R-:W2:Y:S01]  /*960c0*/  LDL.LU R15, [R1+0x83c] ;  /* 0x00083c00010f7983 */ /* 0x000ea20000300800 */
[----:B------:R-:W-:Y:S01]  /*960d0*/  STL [R1+0x552c], R20 ;  /* 0x00552c1401007387 */ /* 0x000fe20000100800 */
[----:B------:R-:W-:Y:S02]  /*960e0*/  STL [R1+0x5528], R61 ;  /* 0x0055283d01007387 */ /* 0x000fe40000100800 */
[----:B------:R-:W-:Y:S02]  /*960f0*/  STL.64 [R1+0x860], R4 ;  /* 0x0008600401007387 */ /* 0x000fe40000100a00 */
[----:B------:R0:W-:Y:S01]  /*96100*/  STL.64 [R1+0x868], R6 ;  /* 0x0008680601007387 */ /* 0x0001e20000100a00 */
[----:B------:R-:W2:Y:S01]  /*96110*/  LDL.LU R44, [R1+0x820] ;  /* 0x00082000012c7983 */ /* 0x000ea20000300800 */
[----:B------:R-:W2:Y:S02]  /*96120*/  LDL.LU R45, [R1+0x824] ;  /* 0x00082400012d7983 */ /* 0x000ea40000300800 */
[----:B------:R-:W2:Y:S02]  /*96130*/  LDL.LU R46, [R1+0x828] ;  /* 0x00082800012e7983 */ /* 0x000ea40000300800 */
[----:B------:R-:W2:Y:S02]  /*96140*/  LDL.LU R47, [R1+0x82c] ;  /* 0x00082c00012f7983 */ /* 0x000ea40000300800 */
[----:B------:R-:W-:Y:S01]  /*96150*/  IMAD.MOV.U32 R17, RZ, RZ, R55 ;  /* 0x000000ffff117224 */ /* 0x000fe200078e0037 */
[----:B0-----:R-:W2:Y:S01]  /*96160*/  LDL.64 R6, [R1+0x28] ;  /* 0x0000280001067983 */ /* 0x001ea20000100a00 */
[----:B------:R-:W-:Y:S01]  /*96170*/  STL [R1+0x5530], R60 ;  /* 0x0055303c01007387 */ /* 0x000fe20000100800 */
[----:B---3--:R-:W-:Y:S01]  /*96180*/  HMMA.16816.F32 R48, R40, R38, R48 ;  /* 0x000000262830723c */ /* 0x008fe20000001830 */
        /* <DEDUP_REMOVED lines=9> */
[----:B------:R-:W3:Y:S01]  /*96220*/  LDL.64 R54, [R1+0x18] ;  /* 0x0000180001367983 */ /* 0x000ee20000100a00 */
[----:B0-----:R-:W2:Y:S01]  /*96230*/  LDL.LU R48, [R1+0x800] ;  /* 0x0008000001307983 */ /* 0x001ea20000300800 */
[----:B------:R-:W2:Y:S02]  /*96240*/  LDL.LU R49, [R1+0x804] ;  /* 0x0008040001317983 */ /* 0x000ea40000300800 */
[----:B-1----:R-:W2:Y:S02]  /*96250*/  LDL.LU R50, [R1+0x808] ;  /* 0x0008080001327983 */ /* 0x002ea40000300800 */
[----:B------:R-:W2:Y:S01]  /*96260*/  LDL.LU R51, [R1+0x80c] ;  /* 0x00080c0001337983 */ /* 0x000ea20000300800 */
[----:B------:R-:W2:Y:S01]  /*96270*/  LDL.64 R38, [R1+0x8] ;  /* 0x0000080001267983 */ /* 0x000ea20000100a00 */
[C---:B----4-:R-:W-:Y:S11]  /*96280*/  HMMA.16816.F32 R8, R40.reuse, R26, R8 ;  /* 0x0000001a2808723c */ /* 0x050ff60000001808 */
[----:B------:R-:W-:Y:S11]  /*96290*/  @!UPT UIADD3 URZ, URZ, URZ, URZ ;  /* 0x0000003f3f3ff290 */ /* 0x000ff6000fffe03f */
[----:B------:R-:W-:Y:S01]  /*962a0*/  @!UPT UIADD3 URZ, URZ, URZ, URZ ;  /* 0x0000003f3f3ff290 */ /* 0x000fe2000fffe03f */
[----:B------:R-:W-:Y:S01]  /*962b0*/  STL.64 [R1+0x840], R8 ;  /* 0x0008400801007387 */ /* 0x000fe20000100a00 */
[----:B------:R0:W-:Y:S03]  /*962c0*/  STL.64 [R1+0x848], R10 ;  /* 0x0008480a01007387 */ /* 0x0001e60000100a00 */
[----:B0-----:R-:W4:Y:S01]  /*962d0*/  LDL.LU.64 R10, [R1+0x5718] ;  /* 0x00571800010a7983 */ /* 0x001f220000300a00 */
[----:B------:R-:W-:Y:S02]  /*962e0*/  IMAD.MOV.U32 R9, RZ, RZ, R26 ;  /* 0x000000ffff097224 */ /* 0x000fe400078e001a */
[----:B------:R-:W-:Y:S02]  /*962f0*/  IMAD.MOV.U32 R8, RZ, RZ, R27 ;  /* 0x000000ffff087224 */ /* 0x000fe400078e001b */
[----:B------:R-:W2:Y:S01]  /*96300*/  LDL.LU.64 R26, [R1+0x5710] ;  /* 0x00571000011a7983 */ /* 0x000ea20000300a00 */
[----:B------:R-:W2:Y:S03]  /*96310*/  LDL.LU.64 R24, [R1+0x5708] ;  /* 0x0057080001187983 */ /* 0x000ea60000300a00 */
[----:B----4-:R0:W-:Y:S01]  /*96320*/  STL.64 [R1+0x55f0], R10 ;  /* 0x0055f00a01007387 */ /* 0x0101e20000100a00 */
[----:B------:R-:W-:Y:S03]  /*96330*/  STL.64 [R1+0x55e8], R8 ;  /* 0x0055e80801007387 */ /* 0x000fe60000100a00 */
[----:B0-----:R-:W2:Y:S02]  /*96340*/  LDL.64 R10, [R1+0x38] ;  /* 0x00003800010a7983 */ /* 0x001ea40000100a00 */
[C---:B--2---:R-:W-:Y:S11]  /*96350*/  HMMA.16816.F32 R12, R40.reuse, R10, R12 ;  /* 0x0000000a280c723c */ /* 0x044ff6000000180c */
[----:B------:R-:W-:Y:S11]  /*96360*/  @!UPT UIADD3 URZ, URZ, URZ, URZ ;  /* 0x0000003f3f3ff290 */ /* 0x000ff6000fffe03f */
[----:B------:R-:W-:Y:S01]  /*96370*/  @!UPT UIADD3 URZ, URZ, URZ, URZ ;  /* 0x0000003f3f3ff290 */ /* 0x000fe2000fffe03f */
[----:B------:R-:W-:Y:S01]  /*96380*/  STL.64 [R1+0x830], R12 ;  /* 0x0008300c01007387 */ /* 0x000fe20000100a00 */
[----:B------:R0:W-:Y:S03]  /*96390*/  STL.64 [R1+0x838], R14 ;  /* 0x0008380e01007387 */ /* 0x0001e60000100a00 */
[----:B0-----:R-:W2:Y:S01]  /*963a0*/  LDL.LU.64 R14, [R1+0x5700] ;  /* 0x00570000010e7983 */ /* 0x001ea20000300a00 */
[----:B------:R-:W-:Y:S01]  /*963b0*/  HMMA.16816.F32 R44, R40, R6, R44 ;  /* 0x00000006282c723c */ /* 0x000fe2000000182c */
[----:B------:R-:W-:Y:S02]  /*963c0*/  IMAD.MOV.U32 R13, RZ, RZ, R10 ;  /* 0x000000ffff0d7224 */ /* 0x000fe400078e000a */
[----:B------:R-:W-:Y:S01]  /*963d0*/  IMAD.MOV.U32 R12, RZ, RZ, R11 ;  /* 0x000000ffff0c7224 */ /* 0x000fe200078e000b */
[----:B------:R-:W4:Y:S01]  /*963e0*/  LDL.LU R8, [R1+0x7d0] ;  /* 0x0007d00001087983 */ /* 0x000f220000300800 */
[----:B------:R-:W4:Y:S02]  /*963f0*/  LDL.LU R9, [R1+0x7d4] ;  /* 0x0007d40001097983 */ /* 0x000f240000300800 */
[----:B------:R-:W4:Y:S02]  /*96400*/  LDL.LU R10, [R1+0x7d8] ;  /* 0x0007d800010a7983 */ /* 0x000f240000300800 */
[----:B------:R-:W4:Y:S02]  /*96410*/  LDL.LU R11, [R1+0x7dc] ;  /* 0x0007dc00010b7983 */ /* 0x000f240000300800 */
[----:B------:R-:W-:-:S02]  /*96420*/  IMAD.MOV.U32 R60, RZ, RZ, R6 ;  /* 0x000000ffff3c7224 */ /* 0x000fc400078e0006 */
[----:B------:R-:W-:Y:S01]  /*96430*/  IMAD.MOV.U32 R20, RZ, RZ, R7 ;  /* 0x000000ffff147224 */ /* 0x000fe200078e0007 */
[----:B--2---:R0:W-:Y:S01]  /*96440*/  STL.64 [R1+0x5600], R14 ;  /* 0x0056000e01007387 */ /* 0x0041e20000100a00 */
[----:B------:R1:W-:Y:S02]  /*96450*/  STL.64 [R1+0x55f8], R12 ;  /* 0x0055f80c01007387 */ /* 0x0003e40000100a00 */
[----:B0-----:R-:W-:Y:S01]  /*96460*/  IMAD.MOV.U32 R14, RZ, RZ, R23 ;  /* 0x000000ffff0e7224 */ /* 0x001fe200078e0017 */
[----:B-1----:R-:W2:Y:S01]  /*96470*/  LDL.LU R12, [R1+0x7b0] ;  /* 0x0007b000010c7983 */ /* 0x002ea20000300800 */
[----:B------:R-:W-:Y:S02]  /*96480*/  IMAD.MOV.U32 R13, RZ, RZ, R22 ;  /* 0x000000ffff0d7224 */ /* 0x000fe400078e0016 */
[----:B------:R-:W2:Y:S02]  /*96490*/  LDL.LU R22, [R1+0x56fc] ;  /* 0x0056fc0001167983 */ /* 0x000ea40000300800 */
[----:B------:R-:W2:Y:S01]  /*964a0*/  LDL.LU R23, [R1+0x56f8] ;  /* 0x0056f80001177983 */ /* 0x000ea20000300800 */
[----:B------:R-:W4:Y:S01]  /*964b0*/  LDL.LU R15, [R1+0x7bc] ;  /* 0x0007bc00010f7983 */ /* 0x000f220000300800 */
[----:B------:R-:W-:Y:S02]  /*964c0*/  STL.64 [R1+0x820], R44 ;  /* 0x0008202c01007387 */ /* 0x000fe40000100a00 */
[----:B------:R0:W-:Y:S02]  /*964d0*/  STL.64 [R1+0x828], R46 ;  /* 0x0008282e01007387 */ /* 0x0001e40000100a00 */
[----:B0-----:R-:W4:Y:S01]  /*964e0*/  LDL.LU.64 R46, [R1+0x56f0] ;  /* 0x0056f000012e7983 */ /* 0x001f220000300a00 */
[----:B------:R-:W4:Y:S02]  /*964f0*/  LDL.LU.64 R44, [R1+0x56e8] ;  /* 0x0056e800012c7983 */ /* 0x000f240000300a00 */
[----:B------:R-:W4:Y:S01]  /*96500*/  LDL.LU.64 R6, [R1+0x56e0] ;  /* 0x0056e00001067983 */ /* 0x000f220000300a00 */
[C---:B---3--:R-:W-:Y:S08]  /*96510*/  HMMA.16816.F32 R56, R40.reuse, R54, R56 ;  /* 0x000000362838723c */ /* 0x048ff00000001838 */
[----:B------:R-:W-:Y:S01]  /*96520*/  HMMA.16816.F32 R48, R40, R38, R48 ;  /* 0x000000262830723c */ /* 0x000fe20000001830 */
[----:B------:R-:W-:-:S02]  /*96530*/  IMAD.MOV.U32 R4, RZ, RZ, R54 ;  /* 0x000000ffff047224 */ /* 0x000fc400078e0036 */
[----:B------:R-:W-:Y:S02]  /*96540*/  IMAD.MOV.U32 R2, RZ, RZ, R55 ;  /* 0x000000ffff027224 */ /* 0x000fe400078e0037 */
[----:B------:R-:W-:Y:S02]  /*96550*/  IMAD.MOV.U32 R16, RZ, RZ, R38 ;  /* 0x000000ffff107224 */ /* 0x000fe400078e0026 */
[----:B------:R-:W-:Y:S01]  /*96560*/  IMAD.MOV.U32 R5, RZ, RZ, R39 ;  /* 0x000000ffff057224 */ /* 0x000fe200078e0027 */
[----:B--2---:R0:W-:Y:S01]  /*96570*/  STL.64 [R1+0x5620], R22 ;  /* 0x0056201601007387 */ /* 0x0041e20000100a00 */
[----:B------:R4:W-:Y:S02]  /*96580*/  STL.64 [R1+0x5618], R20 ;  /* 0x0056181401007387 */ /* 0x0009e40000100a00 */
[----:B0-----:R-:W-:Y:S02]  /*96590*/  IMAD.MOV.U32 R22, RZ, RZ, R18 ;  /* 0x000000ffff167224 */ /* 0x001fe400078e0012 */
[----:B------:R-:W-:-:S02]  /*965a0*/  IMAD.MOV.U32 R23, RZ, RZ, R19 ;  /* 0x000000ffff177224 */ /* 0x000fc400078e0013 */
[----:B----4-:R-:W-:Y:S02]  /*965b0*/  IMAD.MOV.U32 R20, RZ, RZ, R6 ;  /* 0x000000ffff147224 */ /* 0x010fe400078e0006 */
[----:B------:R-:W-:Y:S01]  /*965c0*/  IMAD.MOV.U32 R21, RZ, RZ, R7 ;  /* 0x000000ffff157224 */ /* 0x000fe200078e0007 */
[----:B------:R-:W2:Y:S01]  /*965d0*/  LDL.LU R6, [R1+0x56dc] ;  /* 0x0056dc0001067983 */ /* 0x000ea20000300800 */
[----:B------:R-:W2:Y:S02]  /*965e0*/  LDL.LU R7, [R1+0x56d8] ;  /* 0x0056d80001077983 */ /* 0x000ea40000300800 */
[----:B------:R-:W3:Y:S02]  /*965f0*/  LDL.LU R18, [R1+0x56d4] ;  /* 0x0056d40001127983 */ /* 0x000ee40000300800 */
[----:B------:R-:W3:Y:S01]  /*96600*/  LDL.LU R19, [R1+0x56d0] ;  /* 0x0056d00001137983 */ /* 0x000ee20000300800 */
[----:B------:R-:W-:Y:S01]  /*96610*/  STL.64 [R1+0x810], R56 ;  /* 0x0008103801007387 */ /* 0x000fe20000100a00 */
[----:B------:R0:W-:Y:S03]  /*96620*/  STL.64 [R1+0x818], R58 ;  /* 0x0008183a01007387 */ /* 0x0001e60000100a00 */
[----:B0-----:R-:W4:Y:S01]  /*96630*/  LDL.LU.64 R58, [R1+0x56c8] ;  /* 0x0056c800013a7983 */ /* 0x001f220000300a00 */
[----:B------:R-:W2:Y:S02]  /*96640*/  LDL.LU.64 R56, [R1+0x56c0] ;  /* 0x0056c00001387983 */ /* 0x000ea40000300a00 */
[----:B------:R-:W2:Y:S02]  /*96650*/  LDL.LU.64 R54, [R1+0x56b8] ;  /* 0x0056b80001367983 */ /* 0x000ea40000300a00 */
[----:B------:R-:W2:Y:S01]  /*96660*/  LDL.LU.64 R52, [R1+0x56b0] ;  /* 0x0056b00001347983 */ /* 0x000ea20000300a00 */
[----:B------:R-:W-:Y:S01]  /*96670*/  STL.64 [R1+0x800], R48 ;  /* 0x0008003001007387 */ /* 0x000fe20000100a00 */
[----:B------:R0:W-:Y:S03]  /*96680*/  STL.64 [R1+0x808], R50 ;  /* 0x0008083201007387 */ /* 0x0001e60000100a00 */
[----:B0-----:R-:W2:Y:S01]  /*96690*/  LDL.LU.64 R50, [R1+0x56a8] ;  /* 0x0056a80001327983 */ /* 0x001ea20000300a00 */
[----:B------:R-:W2:Y:S02]  /*966a0*/  LDL.LU.64 R48, [R1+0x56a0] ;  /* 0x0056a00001307983 */ /* 0x000ea40000300a00 */
[----:B------:R-:W2:Y:S02]  /*966b0*/  LDL.LU.64 R38, [R1+0x5698] ;  /* 0x0056980001267983 */ /* 0x000ea40000300a00 */
[----:B------:R-:W-:-:S02]  /*966c0*/  IMAD.MOV.U32 R32, RZ, RZ, R36 ;  /* 0x000000ffff207224 */ /* 0x000fc400078e0024 */
[----:B------:R-:W-:Y:S02]  /*966d0*/  IMAD.MOV.U32 R29, RZ, RZ, R37 ;  /* 0x000000ffff1d7224 */ /* 0x000fe400078e0025 */
[----:B------:R-:W2:Y:S04]  /*966e0*/  LDL.LU.64 R36, [R1+0x5690] ;  /* 0x0056900001247983 */ /* 0x000ea80000300a00 */
[----:B---3--:R4:W-:Y:S01]  /*966f0*/  STL.64 [R1+0x5610], R18 ;  /* 0x0056101201007387 */ /* 0x0089e20000100a00 */
[----:B------:R2:W-:Y:S02]  /*96700*/  STL.64 [R1+0x5608], R16 ;  /* 0x0056081001007387 */ /* 0x0005e40000100a00 */
[----:B----4-:R-:W-:Y:S02]  /*96710*/  IMAD.MOV.U32 R18, RZ, RZ, R58 ;  /* 0x000000ffff127224 */ /* 0x010fe400078e003a */
[----:B--2---:R-:W-:-:S02]  /*96720*/  IMAD.MOV.U32 R17, RZ, RZ, R54 ;  /* 0x000000ffff117224 */ /* 0x004fc400078e0036 */
[----:B------:R-:W-:Y:S02]  /*96730*/  IMAD.MOV.U32 R19, RZ, RZ, R59 ;  /* 0x000000ffff137224 */ /* 0x000fe400078e003b */
[----:B------:R-:W-:Y:S02]  /*96740*/  IMAD.MOV.U32 R16, RZ, RZ, R38 ;  /* 0x000000ffff107224 */ /* 0x000fe400078e0026 */
[----:B------:R-:W2:Y:S01]  /*96750*/  LDL.LU R38, [R1+0x568c] ;  /* 0x00568c0001267983 */ /* 0x000ea20000300800 */
[----:B------:R-:W3:Y:S02]  /*96760*/  LDL.LU R54, [R1+0x5688] ;  /* 0x0056880001367983 */ /* 0x000ee40000300800 */
[----:B------:R-:W4:Y:S02]  /*96770*/  LDL.LU R58, [R1+0x5684] ;  /* 0x00568400013a7983 */ /* 0x000f240000300800 */
[----:B------:R-:W4:Y:S01]  /*96780*/  LDL.LU R59, [R1+0x5680] ;  /* 0x00568000013b7983 */ /* 0x000f220000300800 */
[----:B------:R-:W-:Y:S01]  /*96790*/  STL.64 [R1+0x55e0], R6 ;  /* 0x0055e00601007387 */ /* 0x000fe20000100a00 */
[----:B------:R0:W-:Y:S02]  /*967a0*/  STL.64 [R1+0x55d8], R4 ;  /* 0x0055d80401007387 */ /* 0x0001e40000100a00 */
[----:B0-----:R-:W-:-:S02]  /*967b0*/  IMAD.MOV.U32 R4, RZ, RZ, R55 ;  /* 0x000000ffff047224 */ /* 0x001fc400078e0037 */
[----:B------:R-:W3:Y:S01]  /*967c0*/  LDL.LU R55, [R1+0x567c] ;  /* 0x00567c0001377983 */ /* 0x000ee20000300800 */
[----:B------:R-:W-:Y:S02]  /*967d0*/  IMAD.MOV.U32 R5, RZ, RZ, R39 ;  /* 0x000000ffff057224 */ /* 0x000fe400078e0027 */
[----:B------:R-:W2:Y:S02]  /*967e0*/  LDL.LU R39, [R1+0x5678] ;  /* 0x0056780001277983 */ /* 0x000ea40000300800 */
[----:B------:R-:W-:Y:S02]  /*967f0*/  IMAD.MOV.U32 R6, RZ, RZ, R50 ;  /* 0x000000ffff067224 */ /* 0x000fe400078e0032 */
[----:B------:R-:W-:Y:S01]  /*96800*/  IMAD.MOV.U32 R7, RZ, RZ, R51 ;  /* 0x000000ffff077224 */ /* 0x000fe200078e0033 */
[----:B------:R-:W2:Y:S01]  /*96810*/  LDL.LU R50, [R1+0x5674] ;  /* 0x0056740001327983 */ /* 0x000ea20000300800 */
[----:B------:R-:W2:Y:S05]  /*96820*/  LDL.LU R51, [R1+0x5670] ;  /* 0x0056700001337983 */ /* 0x000eaa0000300800 */
[C---:B----4-:R-:W-:Y:S01]  /*96830*/  HMMA.16816.F32 R4, R40.reuse, R58, R4 ;  /* 0x0000003a2804723c */ /* 0x050fe20000001804 */
[----:B------:R-:W-:Y:S01]  /*96840*/  STL.64 [R1+0x5480], R58 ;  /* 0x0054803a01007387 */ /* 0x000fe20000100a00 */
[----:B------:R-:W-:Y:S11]  /*96850*/  STL.64 [R1+0x5478], R56 ;  /* 0x0054783801007387 */ /* 0x000ff60000100a00 */
[----:B------:R-:W-:Y:S10]  /*96860*/  @!UPT UIADD3 URZ, URZ, URZ, URZ ;  /* 0x0000003f3f3ff290 */ /* 0x000ff4000fffe03f */
[----:B------:R-:W-:Y:S01]  /*96870*/  STL.64 [R1+0x7f0], R4 ;  /* 0x0007f00401007387 */ /* 0x000fe20000100a00 */
[----:B------:R3:W-:Y:S02]  /*96880*/  STL.64 [R1+0x7f8], R6 ;  /* 0x0007f80601007387 */ /* 0x0007e40000100a00 */
[C---:B---3--:R-:W-:Y:S01]  /*96890*/  HMMA.16816.F32 R4, R40.reuse, R54, R16 ;  /* 0x000000362804723c */ /* 0x048fe20000001810 */
[----:B------:R-:W-:Y:S01]  /*968a0*/  STL.64 [R1+0x5470], R54 ;  /* 0x0054703601007387 */ /* 0x000fe20000100a00 */
[----:B------:R-:W-:Y:S11]  /*968b0*/  STL.64 [R1+0x5468], R52 ;  /* 0x0054683401007387 */ /* 0x000ff60000100a00 */
[----:B------:R-:W-:Y:S10]  /*968c0*/  @!UPT UIADD3 URZ, URZ, URZ, URZ ;  /* 0x0000003f3f3ff290 */ /* 0x000ff4000fffe03f */
[----:B------:R-:W-:Y:S01]  /*968d0*/  STL.64 [R1+0x7e0], R4 ;  /* 0x0007e00401007387 */ /* 0x000fe20000100a00 */
[----:B------:R2:W-:Y:S02]  /*968e0*/  STL.64 [R1+0x7e8], R6 ;  /* 0x0007e80601007387 */ /* 0x0005e40000100a00 */
[----:B--2---:R-:W-:Y:S07]  /*968f0*/  HMMA.16816.F32 R4, R40, R50, R8 ;  /* 0x000000322804723c */ /* 0x004fee0000001808 */
[----:B------:R-:W-:-:S02]  /*96900*/  IMAD.MOV.U32 R8, RZ, RZ, R34 ;  /* 0x000000ffff087224 */ /* 0x000fc400078e0022 */
[----:B------:R-:W2:Y:S01]  /*96910*/  LDL.LU R34, [R1+0x566c] ;  /* 0x00566c0001227983 */ /* 0x000ea20000300800 */
[----:B------:R-:W-:Y:S11]  /*96920*/  IMAD.MOV.U32 R9, RZ, RZ, R35 ;  /* 0x000000ffff097224 */ /* 0x000ff600078e0023 */
[----:B------:R-:W-:Y:S02]  /*96930*/  @!UPT UIADD3 URZ, URZ, URZ, URZ ;  /* 0x0000003f3f3ff290 */ /* 0x000fe4000fffe03f */
[----:B------:R-:W-:Y:S01]  /*96940*/  STL.64 [R1+0x7d0], R4 ;  /* 0x0007d00401007387 */ /* 0x000fe20000100a00 */
[----:B------:R0:W-:Y:S02]  /*96950*/  STL.64 [R1+0x7d8], R6 ;  /* 0x0007d80601007387 */ /* 0x0001e40000100a00 */
[----:B------:R-:W2:Y:S02]  /*96960*/  LDL.LU R35, [R1+0x5668] ;  /* 0x0056680001237983 */ /* 0x000ea40000300800 */
[----:B------:R-:W3:Y:S01]  /*96970*/  LDL.LU R10, [R1+0x7a8] ;  /* 0x0007a800010a7983 */ /* 0x000ee20000300800 */
[----:B------:R-:W3:Y:S01]  /*96980*/  LDL.LU R11, [R1+0x7ac] ;  /* 0x0007ac00010b7983 */ /* 0x000ee20000300800 */
[C---:B0-----:R-:W-:Y:S03]  /*96990*/  HMMA.16816.F32 R4, R40.reuse, R38, R20 ;  /* 0x000000262804723c */ /* 0x041fe60000001814 */
[----:B------:R-:W-:Y:S01]  /*969a0*/  STL.64 [R1+0x5460], R50 ;  /* 0x0054603201007387 */ /* 0x000fe20000100a00 */
[----:B------:R-:W-:Y:S02]  /*969b0*/  STL.64 [R1+0x5458], R48 ;  /* 0x0054583001007387 */ /* 0x000fe40000100a00 */
[----:B------:R-:W-:Y:S02]  /*969c0*/  STL.64 [R1+0x5450], R38 ;  /* 0x0054502601007387 */ /* 0x000fe40000100a00 */
[----:B------:R-:W-:Y:S11]  /*969d0*/  STL.64 [R1+0x5448], R36 ;  /* 0x0054482401007387 */ /* 0x000ff60000100a00 */
[----:B------:R-:W-:Y:S04]  /*969e0*/  @!UPT UIADD3 URZ, URZ, URZ, URZ ;  /* 0x0000003f3f3ff290 */ /* 0x000fe8000fffe03f */
[----:B------:R-:W-:Y:S01]  /*969f0*/  STL.64 [R1+0x7c0], R4 ;  /* 0x0007c00401007387 */ /* 0x000fe20000100a00 */
[----:B------:R2:W-:Y:S02]  /*96a00*/  STL.64 [R1+0x7c8], R6 ;  /* 0x0007c80601007387 */ /* 0x0005e40000100a00 */
[----:B------:R-:W-:Y:S02]  /*96a10*/  IMAD.MOV.U32 R58, RZ, RZ, R31 ;  /* 0x000000ffff3a7224 */ /* 0x000fe400078e001f */
[----:B------:R-:W4:Y:S01]  /*96a20*/  LDL.LU R31, [R1+0x5664] ;  /* 0x00566400011f7983 */ /* 0x000f220000300800 */
        /* <DEDUP_REMOVED lines=9> */
[----:B------:R-:W2:Y:S02]  /*96ac0*/  LDL.LU R54, [R1+0x728] ;  /* 0x0007280001367983 */ /* 0x000ea40000300800 */
[----:B------:R-:W2:Y:S02]  /*96ad0*/  LDL.LU R55, [R1+0x72c] ;  /* 0x00072c0001377983 */ /* 0x000ea40000300800 */
[----:B------:R-:W-:-:S02]  /*96ae0*/  IMAD.MOV.U32 R50, RZ, RZ, R24 ;  /* 0x000000ffff327224 */ /* 0x000fc400078e0018 */
[----:B------:R-:W-:Y:S01]  /*96af0*/  IMAD.MOV.U32 R51, RZ, RZ, R33 ;  /* 0x000000ffff337224 */ /* 0x000fe200078e0021 */
[----:B--2---:R-:W-:Y:S01]  /*96b00*/  STL.64 [R1+0x5540], R54 ;  /* 0x0055403601007387 */ /* 0x004fe20000100a00 */
[----:B------:R-:W-:Y:S02]  /*96b10*/  STL.64 [R1+0x5538], R52 ;  /* 0x0055383401007387 */ /* 0x000fe40000100a00 */
[----:B------:R-:W2:Y:S02]  /*96b20*/  LDL.LU R24, [R1+0x565c] ;  /* 0x00565c0001187983 */ /* 0x000ea40000300800 */
[----:B------:R-:W2:Y:S01]  /*96b30*/  LDL.LU R33, [R1+0x5658] ;  /* 0x0056580001217983 */ /* 0x000ea20000300800 */
[----:B------:R-:W-:Y:S01]  /*96b40*/  STL.64 [R1+0x5548], R50 ;  /* 0x0055483201007387 */ /* 0x000fe20000100a00 */
[----:B------:R-:W2:Y:S02]  /*96b50*/  LDL.LU R36, [R1+0x730] ;  /* 0x0007300001247983 */ /* 0x000ea40000300800 */
[----:B------:R-:W2:Y:S02]  /*96b60*/  LDL.LU R37, [R1+0x734] ;  /* 0x0007340001257983 */ /* 0x000ea40000300800 */
[----:B------:R-:W-:-:S02]  /*96b70*/  IMAD.MOV.U32 R38, RZ, RZ, R30 ;  /* 0x000000ffff267224 */ /* 0x000fc400078e001e */
[----:B----4-:R-:W-:Y:S01]  /*96b80*/  IMAD.MOV.U32 R39, RZ, RZ, R31 ;  /* 0x000000ffff277224 */ /* 0x010fe200078e001f */
[----:B------:R-:W3:Y:S01]  /*96b90*/  LDL.LU R30, [R1+0x5654] ;  /* 0x00565400011e7983 */ /* 0x000ee20000300800 */
[----:B------:R-:W3:Y:S03]  /*96ba0*/  LDL.LU R31, [R1+0x5650] ;  /* 0x00565000011f7983 */ /* 0x000ee60000300800 */
[----:B------:R-:W-:Y:S04]  /*96bb0*/  STL.64 [R1+0x5558], R38 ;  /* 0x0055582601007387 */ /* 0x000fe80000100a00 */
[----:B--2---:R-:W-:Y:S01]  /*96bc0*/  STL.64 [R1+0x5550], R36 ;  /* 0x0055502401007387 */ /* 0x004fe20000100a00 */
[----:B------:R-:W2:Y:S01]  /*96bd0*/  LDL R57, [R1+0x1458] ;  /* 0x0014580001397983 */ /* 0x000ea20000100800 */
[----:B---3--:R-:W-:Y:S02]  /*96be0*/  HMMA.16816.F32 R4, R40, R30, R8 ;  /* 0x0000001e2804723c */ /* 0x008fe40000001808 */
[----:B------:R-:W-:Y:S04]  /*96bf0*/  STL.64 [R1+0x5568], R58 ;  /* 0x0055683a01007387 */ /* 0x000fe80000100a00 */
[----:B--2---:R-:W-:Y:S01]  /*96c00*/  STL [R1+0x5560], R57 ;  /* 0x0055603901007387 */ /* 0x004fe20000100800 */
[----:B------:R0:W-:Y:S02]  /*96c10*/  STL.64 [R1+0x5440], R34 ;  /* 0x0054402201007387 */ /* 0x0001e40000100a00 */
[----:B------:R-:W-:Y:S02]  /*96c20*/  STL.64 [R1+0x5438], R32 ;  /* 0x0054382001007387 */ /* 0x000fe40000100a00 */
[----:B0-----:R-:W-:-:S02]  /*96c30*/  IMAD.MOV.U32 R34, RZ, RZ, R46 ;  /* 0x000000ffff227224 */ /* 0x001fc400078e002e */
[----:B------:R-:W-:Y:S01]  /*96c40*/  IMAD.MOV.U32 R35, RZ, RZ, R47 ;  /* 0x000000ffff237224 */ /* 0x000fe200078e002f */
[----:B------:R-:W2:Y:S01]  /*96c50*/  LDL.LU R46, [R1+0x564c] ;  /* 0x00564c00012e7983 */ /* 0x000ea20000300800 */
[----:B------:R-:W3:Y:S03]  /*96c60*/  LDL.LU R47, [R1+0x5648] ;  /* 0x00564800012f7983 */ /* 0x000ee60000300800 */
[----:B------:R0:W-:Y:S01]  /*96c70*/  STL.64 [R1+0x5570], R34 ;  /* 0x0055702201007387 */ /* 0x0001e20000100a00 */
[----:B------:R-:W4:Y:S04]  /*96c80*/  LDL.LU R48, [R1+0x370] ;  /* 0x0003700001307983 */ /* 0x000f280000300800 */
[----:B------:R-:W-:Y:S02]  /*96c90*/  STL.64 [R1+0x7a0], R4 ;  /* 0x0007a00401007387 */ /* 0x000fe40000100a00 */
[----:B------:R-:W-:Y:S01]  /*96ca0*/  STL.64 [R1+0x7a8], R6 ;  /* 0x0007a80601007387 */ /* 0x000fe20000100a00 */
[----:B------:R-:W4:Y:S01]  /*96cb0*/  LDL.LU R49, [R1+0x374] ;  /* 0x0003740001317983 */ /* 0x000f220000300800 */
[----:B------:R-:W2:Y:S02]  /*96cc0*/  LDL.LU R50, [R1+0x378] ;  /* 0x0003780001327983 */ /* 0x000ea40000300800 */
[----:B------:R-:W2:Y:S02]  /*96cd0*/  LDL.LU R51, [R1+0x37c] ;  /* 0x00037c0001337983 */ /* 0x000ea40000300800 */
[----:B------:R-:W-:-:S02]  /*96ce0*/  IMAD.MOV.U32 R38, RZ, RZ, R44 ;  /* 0x000000ffff267224 */ /* 0x000fc400078e002c */
[----:B------:R-:W-:Y:S02]  /*96cf0*/  IMAD.MOV.U32 R39, RZ, RZ, R45 ;  /* 0x000000ffff277224 */ /* 0x000fe400078e002d */
[----:B0-----:R-:W-:Y:S02]  /*96d00*/  IMAD.MOV.U32 R34, RZ, RZ, R26 ;  /* 0x000000ffff227224 */ /* 0x001fe400078e001a */
[----:B------:R-:W-:Y:S01]  /*96d10*/  IMAD.MOV.U32 R35, RZ, RZ, R27 ;  /* 0x000000ffff237224 */ /* 0x000fe200078e001b */
[----:B--2---:R-:W-:Y:S01]  /*96d20*/  STL.64 [R1+0x5580], R50 ;  /* 0x0055803201007387 */ /* 0x004fe20000100a00 */
[----:B----4-:R0:W-:Y:S02]  /*96d30*/  STL.64 [R1+0x5578], R48 ;  /* 0x0055783001007387 */ /* 0x0101e40000100a00 */
[----:B------:R-:W2:Y:S02]  /*96d40*/  LDL.LU R44, [R1+0x5644] ;  /* 0x00564400012c7983 */ /* 0x000ea40000300800 */
[----:B------:R-:W4:Y:S01]  /*96d50*/  LDL.LU R45, [R1+0x5640] ;  /* 0x00564000012d7983 */ /* 0x000f220000300800 */
[----:B------:R3:W-:Y:S01]  /*96d60*/  STL.64 [R1+0x5588], R38 ;  /* 0x0055882601007387 */ /* 0x0007e20000100a00 */
[----:B------:R-:W2:Y:S02]  /*96d70*/  LDL.LU R26, [R1+0x563c] ;  /* 0x00563c00011a7983 */ /* 0x000ea40000300800 */
[----:B------:R-:W2:Y:S02]  /*96d80*/  LDL.LU R27, [R1+0x5638] ;  /* 0x00563800011b7983 */ /* 0x000ea40000300800 */
[----:B------:R1:W-:Y:S01]  /*96d90*/  STL.64 [R1+0x5590], R34 ;  /* 0x0055902201007387 */ /* 0x0003e20000100a00 */
[----:B0-----:R-:W2:Y:S01]  /*96da0*/  LDL.LU R48, [R1+0x390] ;  /* 0x0003900001307983 */ /* 0x001ea20000300800 */
[----:B------:R-:W2:Y:S02]  /*96db0*/  LDL.LU R49, [R1+0x394] ;  /* 0x0003940001317983 */ /* 0x000ea40000300800 */
[----:B------:R-:W2:Y:S02]  /*96dc0*/  LDL.LU R50, [R1+0x398] ;  /* 0x0003980001327983 */ /* 0x000ea40000300800 */
[----:B------:R-:W2:Y:S02]  /*96dd0*/  LDL.LU R51, [R1+0x39c] ;  /* 0x00039c0001337983 */ /* 0x000ea40000300800 */
[----:B---3--:R-:W-:-:S02]  /*96de0*/  IMAD.MOV.U32 R38, RZ, RZ, R47 ;  /* 0x000000ffff267224 */ /* 0x008fc400078e002f */
[----:B------:R-:W-:Y:S01]  /*96df0*/  IMAD.MOV.U32 R39, RZ, RZ, R46 ;  /* 0x000000ffff277224 */ /* 0x000fe200078e002e */
[----:B--2---:R4:W-:Y:S01]  /*96e00*/  STL.64 [R1+0x55a0], R50 ;  /* 0x0055a03201007387 */ /* 0x0049e20000100a00 */
[----:B------:R-:W-:Y:S03]  /*96e10*/  STL.64 [R1+0x5598], R48 ;  /* 0x0055983001007387 */ /* 0x000fe60000100a00 */
[----:B------:R0:W-:Y:S02]  /*96e20*/  STL.64 [R1+0x55a8], R38 ;  /* 0x0055a82601007387 */ /* 0x0001e40000100a00 */
[----:B------:R-:W2:Y:S01]  /*96e30*/  LDL.LU R32, [R1+0x3a0] ;  /* 0x0003a00001207983 */ /* 0x000ea20000300800 */
[----:B------:R-:W2:Y:S01]  /*96e40*/  LDL.LU R33, [R1+0x3a4] ;  /* 0x0003a40001217983 */ /* 0x000ea20000300800 */
[----:B-1----:R-:W3:Y:S02]  /*96e50*/  LDL.LU R34, [R1+0x3a8] ;  /* 0x0003a80001227983 */ /* 0x002ee40000300800 */
[----:B------:R-:W3:Y:S02]  /*96e60*/  LDL.LU R35, [R1+0x3ac] ;  /* 0x0003ac0001237983 */ /* 0x000ee40000300800 */
[----:B----4-:R-:W-:-:S02]  /*96e70*/  IMAD.MOV.U32 R50, RZ, RZ, R45 ;  /* 0x000000ffff327224 */ /* 0x010fc400078e002d */
[----:B------:R-:W-:Y:S01]  /*96e80*/  IMAD.MOV.U32 R51, RZ, RZ, R44 ;  /* 0x000000ffff337224 */ /* 0x000fe200078e002c */
[----:B---3--:R1:W-:Y:S01]  /*96e90*/  STL.64 [R1+0x55b8], R34 ;  /* 0x0055b82201007387 */ /* 0x0083e20000100a00 */
[----:B--2---:R-:W-:Y:S03]  /*96ea0*/  STL.64 [R1+0x55b0], R32 ;  /* 0x0055b02001007387 */ /* 0x004fe60000100a00 */
[----:B------:R2:W-:Y:S02]  /*96eb0*/  STL.64 [R1+0x55c0], R50 ;  /* 0x0055c03201007387 */ /* 0x0005e40000100a00 */
[----:B------:R-:W3:Y:S01]  /*96ec0*/  LDL.LU R36, [R1+0x3b0] ;  /* 0x0003b00001247983 */ /* 0x000ee20000300800 */
[----:B------:R-:W3:Y:S01]  /*96ed0*/  LDL.LU R37, [R1+0x3b4] ;  /* 0x0003b40001257983 */ /* 0x000ee20000300800 */
[----:B0-----:R-:W3:Y:S02]  /*96ee0*/  LDL.LU R38, [R1+0x3b8] ;  /* 0x0003b80001267983 */ /* 0x001ee40000300800 */
[----:B------:R-:W3:Y:S02]  /*96ef0*/  LDL.LU R39, [R1+0x3bc] ;  /* 0x0003bc0001277983 */ /* 0x000ee40000300800 */
[----:B------:R-:W4:Y:S01]  /*96f00*/  LDL.LU R4, [R1+0x750] ;  /* 0x0007500001047983 */ /* 0x000f220000300800 */
[----:B------:R-:W4:Y:S01]  /*96f10*/  LDL.LU R5, [R1+0x754] ;  /* 0x0007540001057983 */ /* 0x000f220000300800 */
[----:B------:R-:W4:Y:S02]  /*96f20*/  LDL.LU R6, [R1+0x758] ;  /* 0x0007580001067983 */ /* 0x000f240000300800 */
[----:B------:R-:W4:Y:S02]  /*96f30*/  LDL.LU R7, [R1+0x75c] ;  /* 0x00075c0001077983 */ /* 0x000f240000300800 */
        /* <DEDUP_REMOVED lines=20> */
[----:B-1----:R-:W-:-:S02]  /*97080*/  IMAD.MOV.U32 R34, RZ, RZ, R27 ;  /* 0x000000ffff227224 */ /* 0x002fc400078e001b */
[----:B------:R-:W-:Y:S01]  /*97090*/  IMAD.MOV.U32 R35, RZ, RZ, R26 ;  /* 0x000000ffff237224 */ /* 0x000fe200078e001a */
[----:B------:R-:W3:Y:S01]  /*970a0*/  LDL.LU R27, [R1+0x5634] ;  /* 0x00563400011b7983 */ /* 0x000ee20000300800 */
[----:B------:R-:W4:Y:S02]  /*970b0*/  LDL.LU R26, [R1+0x5630] ;  /* 0x00563000011a7983 */ /* 0x000f240000300800 */
[----:B------:R-:W4:Y:S02]  /*970c0*/  LDL.LU R48, [R1+0x3c0] ;  /* 0x0003c00001307983 */ /* 0x000f240000300800 */
[----:B------:R-:W4:Y:S01]  /*970d0*/  LDL.LU R49, [R1+0x3c4] ;  /* 0x0003c40001317983 */ /* 0x000f220000300800 */
[----:B--2---:R-:W2:Y:S01]  /*970e0*/  LDL.LU R50, [R1+0x3c8] ;  /* 0x0003c80001327983 */ /* 0x004ea20000300800 */
[----:B------:R-:W2:Y:S02]  /*970f0*/  LDL.LU R51, [R1+0x3cc] ;  /* 0x0003cc0001337983 */ /* 0x000ea40000300800 */
[----:B------:R-:W2:Y:S02]  /*97100*/  LDL.LU R56, [R1+0x380] ;  /* 0x0003800001387983 */ /* 0x000ea40000300800 */
[----:B------:R-:W2:Y:S02]  /*97110*/  LDL.LU R57, [R1+0x384] ;  /* 0x0003840001397983 */ /* 0x000ea40000300800 */
[----:B---3--:R-:W-:-:S02]  /*97120*/  IMAD.MOV.U32 R59, RZ, RZ, R27 ;  /* 0x000000ffff3b7224 */ /* 0x008fc400078e001b */
[----:B----4-:R-:W-:Y:S02]  /*97130*/  IMAD.MOV.U32 R58, RZ, RZ, R26 ;  /* 0x000000ffff3a7224 */ /* 0x010fe400078e001a */
[----:B------:R-:W3:Y:S01]  /*97140*/  LDL.LU R26, [R1+0x562c] ;  /* 0x00562c00011a7983 */ /* 0x000ee20000300800 */
[----:B------:R-:W3:Y:S02]  /*97150*/  LDL.LU R27, [R1+0x5628] ;  /* 0x00562800011b7983 */ /* 0x000ee40000300800 */
[----:B------:R-:W4:Y:S02]  /*97160*/  LDL.64 R54, [R1+0xe8] ;  /* 0x0000e80001367983 */ /* 0x000f240000100a00 */
[----:B------:R-:W-:Y:S01]  /*97170*/  STL.64 [R1+0x5430], R30 ;  /* 0x0054301e01007387 */ /* 0x000fe20000100a00 */
[----:B------:R0:W-:Y:S04]  /*97180*/  STL.64 [R1+0x5428], R28 ;  /* 0x0054281c01007387 */ /* 0x0001e80000100a00 */
        /* <DEDUP_REMOVED lines=12> */
[----:B------:R-:W-:Y:S01]  /*97250*/  STL.64 [R1+0x5488], R24 ;  /* 0x0054881801007387 */ /* 0x000fe20000100a00 */
[C---:B---3--:R-:W-:Y:S11]  /*97260*/  HMMA.16816.F32 R16, R40.reuse, R22, R16 ;  /* 0x000000162810723c */ /* 0x048ff60000001810 */
[----:B------:R-:W-:Y:S11]  /*97270*/  @!UPT UIADD3 URZ, URZ, URZ, URZ ;  /* 0x0000003f3f3ff290 */ /* 0x000ff6000fffe03f */
[----:B------:R-:W-:Y:S01]  /*97280*/  @!UPT UIADD3 URZ, URZ, URZ, URZ ;  /* 0x0000003f3f3ff290 */ /* 0x000fe2000fffe03f */
[----:B------:R-:W-:Y:S01]  /*97290*/  STL.64 [R1+0x780], R16 ;  /* 0x0007801001007387 */ /* 0x000fe20000100a00 */
[----:B------:R0:W-:Y:S03]  /*972a0*/  STL.64 [R1+0x788], R18 ;  /* 0x0007881201007387 */ /* 0x0001e60000100a00 */
[----:B0-----:R-:W3:Y:S01]  /*972b0*/  LDL.LU.64 R18, [R1+0x5610] ;  /* 0x0056100001127983 */ /* 0x001ee20000300a00 */
[----:B------:R-:W2:Y:S02]  /*972c0*/  LDL.LU.64 R16, [R1+0x5608] ;  /* 0x0056080001107983 */ /* 0x000ea40000300a00 */
        /* <DEDUP_REMOVED lines=25> */
[----:B---3--:R-:W-:Y:S01]  /*97460*/  HMMA.16816.F32 R40, R40, R6, R44 ;  /* 0x000000062828723c */ /* 0x008fe2000000182c */
[----:B------:R-:W2:Y:S01]  /*97470*/  LDL.LU.64 R46, [R1+0x55d0] ;  /* 0x0055d000012e7983 */ /* 0x000ea20000300a00 */
        /* <DEDUP_REMOVED lines=8> */
[----:B------:R-:W-:Y:S01]  /*97500*/  STL.64 [R1+0x54b8], R6 ;  /* 0x0054b80601007387 */ /* 0x000fe20000100a00 */
[C---:B--2---:R-:W-:Y:S03]  /*97510*/  HMMA.16816.F32 R32, R44.reuse, R34, R48 ;  /* 0x000000222c20723c */ /* 0x044fe60000001830 */
[----:B------:R-:W2:Y:S11]  /*97520*/  LDL.LU.64 R50, [R1+0x55c0] ;  /* 0x0055c00001327983 */ /* 0x000eb60000300a00 */
[----:B------:R-:W-:Y:S09]  /*97530*/  @!UPT UIADD3 URZ, URZ, URZ, URZ ;  /* 0x0000003f3f3ff290 */ /* 0x000ff2000fffe03f */
[----:B------:R-:W-:Y:S01]  /*97540*/  STL.64 [R1+0x3c0], R32 ;  /* 0x0003c02001007387 */ /* 0x000fe20000100a00 */
[----:B------:R0:W-:Y:S03]  /*97550*/  STL.64 [R1+0x3c8], R34 ;  /* 0x0003c82201007387 */ /* 0x0001e60000100a00 */
[----:B0-----:R-:W3:Y:S01]  /*97560*/  LDL.LU.64 R34, [R1+0x55b8] ;  /* 0x0055b80001227983 */ /* 0x001ee20000300a00 */
[----:B------:R-:W3:Y:S01]  /*97570*/  LDL.LU.64 R32, [R1+0x55b0] ;  /* 0x0055b00001207983 */ /* 0x000ee20000300a00 */
[C---:B--2---:R-:W-:Y:S02]  /*97580*/  HMMA.16816.F32 R48, R44.reuse, R50, R36 ;  /* 0x000000322c30723c */ /* 0x044fe40000001824 */
[----:B------:R-:W3:Y:S11]  /*97590*/  LDL.LU.64 R38, [R1+0x55a8] ;  /* 0x0055a80001267983 */ /* 0x000ef60000300a00 */
[----:B------:R-:W-:Y:S10]  /*975a0*/  @!UPT UIADD3 URZ, URZ, URZ, URZ ;  /* 0x0000003f3f3ff290 */ /* 0x000ff4000fffe03f */
[----:B------:R-:W-:Y:S01]  /*975b0*/  STL.64 [R1+0x3b0], R48 ;  /* 0x0003b03001007387 */ /* 0x000fe20000100a00 */
[----:B------:R0:W-:Y:S03]  /*975c0*/  STL.64 [R1+0x3b8], R50 ;  /* 0x0003b83201007387 */ /* 0x0001e60000100a00 */
[----:B0-----:R-:W2:Y:S01]  /*975d0*/  LDL.LU.64 R50, [R1+0x55a0] ;  /* 0x0055a00001327983 */ /* 0x001ea20000300a00 */
[----:B------:R-:W2:Y:S01]  /*975e0*/  LDL.LU.64 R48, [R1+0x5598] ;  /* 0x0055980001307983 */ /* 0x000ea20000300a00 */
[C---:B---3--:R-:W-:Y:S02]  /*975f0*/  HMMA.16816.F32 R36, R44.reuse, R38, R32 ;  /* 0x000000262c24723c */ /* 0x048fe40000001820 */
[----:B------:R-:W2:Y:S11]  /*97600*/  LDL.LU.64 R34, [R1+0x5590] ;  /* 0x0055900001227983 */ /* 0x000eb60000300a00 */
[----:B------:R-:W-:Y:S10]  /*97610*/  @!UPT UIADD3 URZ, URZ, URZ, URZ ;  /* 0x0000003f3f3ff290 */ /* 0x000ff4000fffe03f */
[----:B------:R-:W-:Y:S01]  /*97620*/  STL.64 [R1+0x3a0], R36 ;  /* 0x0003a02401007387 */ /* 0x000fe20000100a00 */
[----:B------:R0:W-:Y:S03]  /*97630*/  STL.64 [R1+0x3a8], R38 ;  /* 0x0003a82601007387 */ /* 0x0001e60000100a00 */
[----:B0-----:R-:W3:Y:S01]  /*97640*/  LDL.LU.64 R38, [R1+0x5588] ;  /* 0x0055880001267983 */ /* 0x001ee20000300a00 */
[C---:B--2---:R-:W-:Y:S03]  /*97650*/  HMMA.16816.F32 R32, R44.reuse, R34, R48 ;  /* 0x000000222c20723c */ /* 0x044fe60000001830 */
[----:B------:R-:W2:Y:S01]  /*97660*/  LDL.LU.64 R50, [R1+0x5580] ;  /* 0x0055800001327983 */ /* 0x000ea20000300a00 */
[----:B------:R-:W2:Y:S11]  /*97670*/  LDL.LU.64 R48, [R1+0x5578] ;  /* 0x0055780001307983 */ /* 0x000eb60000300a00 */
[----:B------:R-:W-:Y:S08]  /*97680*/  @!UPT UIADD3 URZ, URZ, URZ, URZ ;  /* 0x0000003f3f3ff290 */ /* 0x000ff0000fffe03f */
[----:B------:R-:W-:Y:S01]  /*97690*/  STL.64 [R1+0x390], R32 ;  /* 0x0003902001007387 */ /* 0x000fe20000100a00 */
[----:B------:R0:W-:Y:S01]  /*976a0*/  STL.64 [R1+0x398], R34 ;  /* 0x0003982201007387 */ /* 0x0001e20000100a00 */
[----:B---3--:R-:W-:Y:S02]  /*976b0*/  HMMA.16816.F32 R36, R44, R38, R56 ;  /* 0x000000262c24723c */ /* 0x008fe40000001838 */
[----:B0-----:R-:W3:Y:S01]  /*976c0*/  LDL.LU.64 R34, [R1+0x5570] ;  /* 0x0055700001227983 */ /* 0x001ee20000300a00 */
[----:B------:R-:W3:Y:S02]  /*976d0*/  LDL.LU.64 R58, [R1+0x5568] ;  /* 0x00556800013a7983 */ /* 0x000ee40000300a00 */
[----:B------:R-:W3:Y:S02]  /*976e0*/  LDL.LU R57, [R1+0x5560] ;  /* 0x0055600001397983 */ /* 0x000ee40000300800 */
[----:B------:R-:W-:Y:S02]  /*976f0*/  IMAD.MOV.U32 R26, RZ, RZ, R3 ;  /* 0x000000ffff1a7224 */ /* 0x000fe400078e0003 */
[----:B------:R-:W-:-:S02]  /*97700*/  IMAD.MOV.U32 R27, RZ, RZ, R0 ;  /* 0x000000ffff1b7224 */ /* 0x000fc400078e0000 */
[----:B----4-:R-:W-:Y:S02]  /*97710*/  IMAD.MOV.U32 R3, RZ, RZ, R54 ;  /* 0x000000ffff037224 */ /* 0x010fe400078e0036 */
[----:B------:R-:W-:-:S10]  /*97720*/  IMAD.MOV.U32 R0, RZ, RZ, R55 ;  /* 0x000000ffff007224 */ /* 0x000fd400078e0037 */
[----:B------:R-:W-:Y:S01]  /*97730*/  STL.64 [R1+0x380], R36 ;  /* 0x0003802401007387 */ /* 0x000fe20000100a00 */
[----:B------:R0:W-:Y:S03]  /*97740*/  STL.64 [R1+0x388], R38 ;  /* 0x0003882601007387 */ /* 0x0001e60000100a00 */
[----:B0-----:R-:W4:Y:S01]  /*97750*/  LDL.LU.64 R38, [R1+0x5558] ;  /* 0x0055580001267983 */ /* 0x001f220000300a00 */
[----:B------:R-:W4:Y:S01]  /*97760*/  LDL.LU.64 R36, [R1+0x5550] ;  /* 0x0055500001247983 */ /* 0x000f220000300a00 */
[C---:B--2---:R-:W-:Y:S11]  /*97770*/  HMMA.16816.F32 R48, R44.reuse, R54, R48 ;  /* 0x000000362c30723c */ /* 0x044ff60000001830 */
[----:B------:R-:W-:Y:S11]  /*97780*/  @!UPT UIADD3 URZ, URZ, URZ, URZ ;  /* 0x0000003f3f3ff290 */ /* 0x000ff6000fffe03f */
[----:B------:R-:W-:Y:S01]  /*97790*/  @!UPT UIADD3 URZ, URZ, URZ, URZ ;  /* 0x0000003f3f3ff290 */ /* 0x000fe2000fffe03f */
[----:B------:R-:W-:Y:S01]  /*977a0*/  STL.64 [R1+0x370], R48 ;  /* 0x0003703001007387 */ /* 0x000fe20000100a00 */
[----:B------:R0:W-:Y:S03]  /*977b0*/  STL.64 [R1+0x378], R50 ;  /* 0x0003783201007387 */ /* 0x0001e60000100a00 */
[----:B0-----:R-:W4:Y:S01]  /*977c0*/  LDL.LU.64 R50, [R1+0x5548] ;  /* 0x0055480001327983 */ /* 0x001f220000300a00 */
[----:B------:R-:W2:Y:S02]  /*977d0*/  LDL.LU.64 R54, [R1+0x5540] ;  /* 0x0055400001367983 */ /* 0x000ea40000300a00 */
[----:B------:R-:W2:Y:S01]  /*977e0*/  LDL.LU.64 R52, [R1+0x5538] ;  /* 0x0055380001347983 */ /* 0x000ea20000300a00 */
[C---:B------:R-:W-:Y:S01]  /*977f0*/  HMMA.16816.F32 R24, R44.reuse, R26, R40 ;  /* 0x0000001a2c18723c */ /* 0x040fe20000001828 */
[----:B---3--:R-:W0:Y:S07]  /*97800*/  LDSM.16.MT88.4 R40, [R57+0x12800] ;  /* 0x012800003928783b */ /* 0x008e2e0000004200 */
[----:B------:R-:W-:Y:S01]  /*97810*/  HMMA.16816.F32 R32, R44, R34, R28 ;  /* 0x000000222c20723c */ /* 0x000fe2000000181c */
[----:B0-----:R-:W-:Y:S11]  /*97820*/  STL.64 [R1+0x5420], R42 ;  /* 0x0054202a01007387 */ /* 0x001ff60000100a00 */
[----:B------:R-:W-:Y:S03]  /*97830*/  @!UPT UIADD3 URZ, URZ, URZ, URZ ;  /* 0x0000003f3f3ff290 */ /* 0x000fe6000fffe03f */
[----:B------:R-:W-:Y:S02]  /*97840*/  STL.64 [R1+0x360], R24 ;  /* 0x0003601801007387 */ /* 0x000fe40000100a00 */
[----:B------:R-:W-:Y:S02]  /*97850*/  STL.64 [R1+0x368], R26 ;  /* 0x0003681a01007387 */ /* 0x000fe40000100a00 */
[----:B------:R-:W-:Y:S04]  /*97860*/  STL.64 [R1+0x5418], R40 ;  /* 0x0054182801007387 */ /* 0x000fe80000100a00 */
[----:B------:R-:W-:Y:S01]  /*97870*/  STL.64 [R1+0x740], R32 ;  /* 0x0007402001007387 */ /* 0x000fe20000100a00 */
[----:B------:R0:W-:Y:S02]  /*97880*/  STL.64 [R1+0x748], R34 ;  /* 0x0007482201007387 */ /* 0x0001e40000100a00 */
[----:B0-----:R-:W-:-:S02]  /*97890*/  IMAD.MOV.U32 R34, RZ, RZ, R60 ;  /* 0x000000ffff227224 */ /* 0x001fc400078e003c */
[----:B------:R-:W-:Y:S01]  /*978a0*/  IMAD.MOV.U32 R35, RZ, RZ, R20 ;  /* 0x000000ffff237224 */ /* 0x000fe200078e0014 */
[C---:B----4-:R-:W-:Y:S08]  /*978b0*/  HMMA.16816.F32 R28, R44.reuse, R50, R36 ;  /* 0x000000322c1c723c */ /* 0x050ff00000001824 */
[----:B--2---:R-:W-:Y:S11]  /*978c0*/  HMMA.16816.F32 R24, R44, R58, R52 ;  /* 0x0000003a2c18723c */ /* 0x004ff60000001834 */
[----:B------:R-:W-:Y:S04]  /*978d0*/  @!UPT UIADD3 URZ, URZ, URZ, URZ ;  /* 0x0000003f3f3ff290 */ /* 0x000fe8000fffe03f */
[----:B------:R0:W-:Y:S01]  /*978e0*/  STL.64 [R1+0x730], R28 ;  /* 0x0007301c01007387 */ /* 0x0001e20000100a00 */
[----:B------:R1:W-:Y:S02]  /*978f0*/  STL.64 [R1+0x738], R30 ;  /* 0x0007381e01007387 */ /* 0x0003e40000100a00 */
[----:B------:R-:W2:Y:S05]  /*97900*/  LDL.LU R60, [R1+0x5530] ;  /* 0x00553000013c7983 */ /* 0x000eaa0000300800 */
[----:B------:R-:W-:Y:S01]  /*97910*/  STL.64 [R1+0x720], R24 ;  /* 0x0007201801007387 */ /* 0x000fe20000100a00 */
[----:B------:R-:W-:Y:S01]  /*97920*/  STL.64 [R1+0x728], R26 ;  /* 0x0007281a01007387 */ /* 0x000fe20000100a00 */
[----:B------:R-:W3:Y:S02]  /*97930*/  LDL.LU R20, [R1+0x552c] ;  /* 0x00552c0001147983 */ /* 0x000ee40000300800 */
[----:B------:R-:W-:Y:S01]  /*97940*/  STL.64 [R1+0x54c0], R34 ;  /* 0x0054c02201007387 */ /* 0x000fe20000100a00 */
[----:B0-----:R-:W4:Y:S01]  /*97950*/  LDL.LU R28, [R1+0x6a0] ;  /* 0x0006a000011c7983 */ /* 0x001f220000300800 */
[----:B------:R-:W4:Y:S02]  /*97960*/  LDL.LU R29, [R1+0x6a4] ;  /* 0x0006a400011d7983 */ /* 0x000f240000300800 */
[----:B-1----:R-:W2:Y:S02]  /*97970*/  LDL.LU R30, [R1+0x6a8] ;  /* 0x0006a800011e7983 */ /* 0x002ea40000300800 */
[----:B------:R-:W2:Y:S02]  /*97980*/  LDL.LU R31, [R1+0x6ac] ;  /* 0x0006ac00011f7983 */ /* 0x000ea40000300800 */
[----:B------:R-:W-:-:S02]  /*97990*/  IMAD.MOV.U32 R38, RZ, RZ, R9 ;  /* 0x000000ffff267224 */ /* 0x000fc400078e0009 */
[----:B------:R-:W-:Y:S01]  /*979a0*/  IMAD.MOV.U32 R39, RZ, RZ, R8 ;  /* 0x000000ffff277224 */ /* 0x000fe200078e0008 */
[----:B--2---:R0:W-:Y:S01]  /*979b0*/  STL.64 [R1+0x54d0], R30 ;  /* 0x0054d01e01007387 */ /* 0x0041e20000100a00 */
[----:B----4-:R-:W-:Y:S03]  /*979c0*/  STL.64 [R1+0x54c8], R28 ;  /* 0x0054c81c01007387 */ /* 0x010fe60000100a00 */
[----:B------:R-:W-:Y:S02]  /*979d0*/  STL.64 [R1+0x54d8], R38 ;  /* 0x0054d82601007387 */ /* 0x000fe40000100a00 */
[----:B------:R-:W2:Y:S01]  /*979e0*/  LDL.LU R8, [R1+0x6c0] ;  /* 0x0006c00001087983 */ /* 0x000ea20000300800 */
[----:B------:R-:W2:Y:S01]  /*979f0*/  LDL.LU R9, [R1+0x6c4] ;  /* 0x0006c40001097983 */ /* 0x000ea20000300800 */
[----:B------:R-:W4:Y:S02]  /*97a00*/  LDL.LU R10, [R1+0x6c8] ;  /* 0x0006c800010a7983 */ /* 0x000f240000300800 */
[----:B------:R-:W4:Y:S02]  /*97a10*/  LDL.LU R11, [R1+0x6cc] ;  /* 0x0006cc00010b7983 */ /* 0x000f240000300800 */
[----:B------:R-:W-:-:S02]  /*97a20*/  IMAD.MOV.U32 R6, RZ, RZ, R61 ;  /* 0x000000ffff067224 */ /* 0x000fc400078e003d */
[----:B------:R-:W-:Y:S01]  /*97a30*/  IMAD.MOV.U32 R7, RZ, RZ, R21 ;  /* 0x000000ffff077224 */ /* 0x000fe200078e0015 */
[----:B----4-:R-:W-:Y:S01]  /*97a40*/  STL.64 [R1+0x54e8], R10 ;  /* 0x0054e80a01007387 */ /* 0x010fe20000100a00 */
[----:B--2---:R1:W-:Y:S02]  /*97a50*/  STL.64 [R1+0x54e0], R8 ;  /* 0x0054e00801007387 */ /* 0x0043e40000100a00 */
[----:B------:R-:W2:Y:S02]  /*97a60*/  LDL.LU R61, [R1+0x5528] ;  /* 0x00552800013d7983 */ /* 0x000ea40000300800 */
[----:B0-----:R-:W-:Y:S02]  /*97a70*/  IMAD.MOV.U32 R30, RZ, RZ, R60 ;  /* 0x000000ffff1e7224 */ /* 0x001fe400078e003c */
[----:B------:R-:W-:Y:S01]  /*97a80*/  IMAD.MOV.U32 R31, RZ, RZ, R17 ;  /* 0x000000ffff1f7224 */ /* 0x000fe200078e0011 */
[----:B------:R-:W4:Y:S01]  /*97a90*/  LDL.LU R21, [R1+0x5524] ;  /* 0x0055240001157983 */ /* 0x000f220000300800 */
[----:B------:R-:W-:Y:S02]  /*97aa0*/  STL.64 [R1+0x54f0], R6 ;  /* 0x0054f00601007387 */ /* 0x000fe40000100a00 */
[----:B---3--:R-:W-:-:S02]  /*97ab0*/  IMAD.MOV.U32 R50, RZ, RZ, R20 ;  /* 0x000000ffff327224 */ /* 0x008fc400078e0014 */
[----:B------:R-:W3:Y:S01]  /*97ac0*/  LDL.LU R60, [R1+0x5520] ;  /* 0x00552000013c7983 */ /* 0x000ee20000300800 */
[----:B------:R-:W3:Y:S01]  /*97ad0*/  LDL.LU R17, [R1+0x551c] ;  /* 0x00551c0001117983 */ /* 0x000ee20000300800 */
[----:B------:R0:W-:Y:S02]  /*97ae0*/  STL.64 [R1+0x54f8], R30 ;  /* 0x0054f81e01007387 */ /* 0x0001e40000100a00 */
[----:B------:R-:W3:Y:S02]  /*97af0*/  LDL.LU R20, [R1+0x5518] ;  /* 0x0055180001147983 */ /* 0x000ee40000300800 */
[----:B--2---:R-:W-:-:S05]  /*97b00*/  IMAD.MOV.U32 R51, RZ, RZ, R61 ;  /* 0x000000ffff337224 */ /* 0x004fca00078e003d */
[----:B------:R-:W-:Y:S01]  /*97b10*/  STL.64 [R1+0x5500], R50 ;  /* 0x0055003201007387 */ /* 0x000fe20000100a00 */
[----:B-1----:R-:W2:Y:S02]  /*97b20*/  LDL.LU R8, [R1+0x6f0] ;  /* 0x0006f00001087983 */ /* 0x002ea40000300800 */
[----:B------:R-:W2:Y:S02]  /*97b30*/  LDL.LU R9, [R1+0x6f4] ;  /* 0x0006f40001097983 */ /* 0x000ea40000300800 */
[----:B------:R-:W2:Y:S01]  /*97b40*/  LDL.LU R10, [R1+0x6f8] ;  /* 0x0006f800010a7983 */ /* 0x000ea20000300800 */
[----:B------:R-:W2:Y:S04]  /*97b50*/  LDL.LU R11, [R1+0x6fc] ;  /* 0x0006fc00010b7983 */ /* 0x000ea80000300800 */
[----:B--2---:R-:W-:Y:S01]  /*97b60*/  STL.64 [R1+0x5510], R10 ;  /* 0x0055100a01007387 */ /* 0x004fe20000100a00 */
[----:B------:R1:W-:Y:S02]  /*97b70*/  STL.64 [R1+0x5508], R8 ;  /* 0x0055080801007387 */ /* 0x0003e40000100a00 */
[----:B------:R-:W2:Y:S02]  /*97b80*/  LDL.LU R28, [R1+0x700] ;  /* 0x00070000011c7983 */ /* 0x000ea40000300800 */
[----:B------:R-:W2:Y:S01]  /*97b90*/  LDL.LU R29, [R1+0x704] ;  /* 0x00070400011d7983 */ /* 0x000ea20000300800 */
[----:B0-----:R-:W2:Y:S01]  /*97ba0*/  LDL.LU R30, [R1+0x708] ;  /* 0x00070800011e7983 */ /* 0x001ea20000300800 */
[----:B------:R-:W2:Y:S03]  /*97bb0*/  LDL.LU R31, [R1+0x70c] ;  /* 0x00070c00011f7983 */ /* 0x000ea60000300800 */
[----:B-1----:R-:W2:Y:S01]  /*97bc0*/  LDL.LU R8, [R1+0x710] ;  /* 0x0007100001087983 */ /* 0x002ea20000300800 */
[----:B------:R-:W2:Y:S02]  /*97bd0*/  LDL.LU R9, [R1+0x714] ;  /* 0x0007140001097983 */ /* 0x000ea40000300800 */
[----:B------:R-:W2:Y:S02]  /*97be0*/  LDL.LU R10, [R1+0x718] ;  /* 0x00071800010a7983 */ /* 0x000ea40000300800 */
[----:B------:R-:W2:Y:S02]  /*97bf0*/  LDL.LU R11, [R1+0x71c] ;  /* 0x00071c00010b7983 */ /* 0x000ea40000300800 */
[----:B---3--:R-:W-:-:S02]  /*97c00*/  IMAD.MOV.U32 R50, RZ, RZ, R20 ;  /* 0x000000ffff327224 */ /* 0x008fc400078e0014 */
[----:B------:R-:W-:Y:S01]  /*97c10*/  IMAD.MOV.U32 R51, RZ, RZ, R17 ;  /* 0x000000ffff337224 */ /* 0x000fe200078e0011 */
[----:B------:R-:W3:Y:S01]  /*97c20*/  LDL.LU R36, [R1+0x6e0] ;  /* 0x0006e00001247983 */ /* 0x000ee20000300800 */
[----:B------:R-:W3:Y:S02]  /*97c30*/  LDL.LU R37, [R1+0x6e4] ;  /* 0x0006e40001257983 */ /* 0x000ee40000300800 */
[----:B------:R-:W3:Y:S02]  /*97c40*/  LDL.LU R38, [R1+0x6e8] ;  /* 0x0006e80001267983 */ /* 0x000ee40000300800 */
[----:B------:R-:W3:Y:S01]  /*97c50*/  LDL.LU R39, [R1+0x6ec] ;  /* 0x0006ec0001277983 */ /* 0x000ee20000300800 */
[----:B------:R-:W3:Y:S01]  /*97c60*/  LDL.LU R32, [R1+0x6d0] ;  /* 0x0006d00001207983 */ /* 0x000ee20000300800 */
[----:B------:R-:W3:Y:S02]  /*97c70*/  LDL.LU R33, [R1+0x6d4] ;  /* 0x0006d40001217983 */ /* 0x000ee40000300800 */
[----:B------:R-:W3:Y:S02]  /*97c80*/  LDL.LU R34, [R1+0x6d8] ;  /* 0x0006d80001227983 */ /* 0x000ee40000300800 */
[----:B------:R-:W3:Y:S02]  /*97c90*/  LDL.LU R35, [R1+0x6dc] ;  /* 0x0006dc0001237983 */ /* 0x000ee40000300800 */
[----:B------:R-:W-:-:S02]  /*97ca0*/  IMAD.MOV.U32 R43, RZ, RZ, R12 ;  /* 0x000000ffff2b7224 */ /* 0x000fc400078e000c */
        /* <DEDUP_REMOVED lines=18> */
[----:B------:R-:W-:-:S02]  /*97dd0*/  IMAD.MOV.U32 R6, RZ, RZ, R60 ;  /* 0x000000ffff067224 */ /* 0x000fc400078e003c */
[----:B----4-:R-:W-:Y:S02]  /*97de0*/  IMAD.MOV.U32 R7, RZ, RZ, R21 ;  /* 0x000000ffff077224 */ /* 0x010fe400078e0015 */
[----:B------:R-:W-:Y:S02]  /*97df0*/  IMAD.MOV.U32 R59, RZ, RZ, R5 ;  /* 0x000000ffff3b7224 */ /* 0x000fe400078e0005 */
[----:B------:R-:W-:Y:S01]  /*97e00*/  IMAD.MOV.U32 R22, RZ, RZ, R4 ;  /* 0x000000ffff167224 */ /* 0x000fe200078e0004 */
[C---:B--2---:R-:W-:Y:S01]  /*97e10*/  HMMA.16816.F32 R48, R44.reuse, R50, R8 ;  /* 0x000000322c30723c */ /* 0x044fe20000001808 */
[----:B------:R-:W2:Y:S01]  /*97e20*/  LDL.LU.64 R10, [R1+0x5510] ;  /* 0x00551000010a7983 */ /* 0x000ea20000300a00 */
[----:B------:R-:W2:Y:S06]  /*97e30*/  LDL.LU.64 R8, [R1+0x5508] ;  /* 0x0055080001087983 */ /* 0x000eac0000300a00 */
[C---:B------:R-:W-:Y:S11]  /*97e40*/  HMMA.16816.F32 R4, R44.reuse, R6, R28 ;  /* 0x000000062c04723c */ /* 0x040ff6000000181c */
[----:B------:R-:W-:Y:S04]  /*97e50*/  @!UPT UIADD3 URZ, URZ, URZ, URZ ;  /* 0x0000003f3f3ff290 */ /* 0x000fe8000fffe03f */
[----:B------:R-:W-:Y:S01]  /*97e60*/  STL.64 [R1+0x710], R48 ;  /* 0x0007103001007387 */ /* 0x000fe20000100a00 */
[----:B------:R0:W-:Y:S03]  /*97e70*/  STL.64 [R1+0x718], R50 ;  /* 0x0007183201007387 */ /* 0x0001e60000100a00 */
[----:B0-----:R-:W2:Y:S01]  /*97e80*/  LDL.LU.64 R50, [R1+0x5500] ;  /* 0x0055000001327983 */ /* 0x001ea20000300a00 */
[----:B------:R-:W3:Y:S03]  /*97e90*/  LDL.LU.64 R30, [R1+0x54f8] ;  /* 0x0054f800011e7983 */ /* 0x000ee60000300a00 */
[----:B------:R-:W-:Y:S02]  /*97ea0*/  STL.64 [R1+0x700], R4 ;  /* 0x0007000401007387 */ /* 0x000fe40000100a00 */
[----:B------:R0:W-:Y:S02]  /*97eb0*/  STL.64 [R1+0x708], R6 ;  /* 0x0007080601007387 */ /* 0x0001e40000100a00 */
[----:B0-----:R-:W4:Y:S01]  /*97ec0*/  LDL.LU.64 R6, [R1+0x54f0] ;  /* 0x0054f00001067983 */ /* 0x001f220000300a00 */
[C---:B--2---:R-:W-:Y:S08]  /*97ed0*/  HMMA.16816.F32 R48, R44.reuse, R50, R8 ;  /* 0x000000322c30723c */ /* 0x044ff00000001808 */
[C---:B---3--:R-:W-:Y:S01]  /*97ee0*/  HMMA.16816.F32 R28, R44.reuse, R30, R36 ;  /* 0x0000001e2c1c723c */ /* 0x048fe20000001824 */
[----:B------:R-:W2:Y:S01]  /*97ef0*/  LDL.LU.64 R10, [R1+0x54e8] ;  /* 0x0054e800010a7983 */ /* 0x000ea20000300a00 */
[----:B------:R-:W2:Y:S11]  /*97f00*/  LDL.LU.64 R8, [R1+0x54e0] ;  /* 0x0054e00001087983 */ /* 0x000eb60000300a00 */
[----:B------:R-:W-:Y:S02]  /*97f10*/  @!UPT UIADD3 URZ, URZ, URZ, URZ ;  /* 0x0000003f3f3ff290 */ /* 0x000fe4000fffe03f */
[----:B------:R0:W-:Y:S01]  /*97f20*/  STL.64 [R1+0x6f0], R48 ;  /* 0x0006f03001007387 */ /* 0x0001e20000100a00 */
[----:B------:R1:W-:Y:S03]  /*97f30*/  STL.64 [R1+0x6f8], R50 ;  /* 0x0006f83201007387 */ /* 0x0003e60000100a00 */
[----:B0-----:R-:W3:Y:S01]  /*97f40*/  LDL.LU R48, [R1+0x660] ;  /* 0x0006600001307983 */ /* 0x001ee20000300800 */
[----:B------:R-:W3:Y:S02]  /*97f50*/  LDL.LU R49, [R1+0x664] ;  /* 0x0006640001317983 */ /* 0x000ee40000300800 */
[----:B-1----:R-:W3:Y:S02]  /*97f60*/  LDL.LU R50, [R1+0x668] ;  /* 0x0006680001327983 */ /* 0x002ee40000300800 */
[----:B------:R-:W3:Y:S01]  /*97f70*/  LDL.LU R51, [R1+0x66c] ;  /* 0x00066c0001337983 */ /* 0x000ee20000300800 */
[----:B------:R-:W2:Y:S01]  /*97f80*/  LDL.LU.64 R38, [R1+0x54d8] ;  /* 0x0054d80001267983 */ /* 0x000ea20000300a00 */
[----:B------:R-:W-:Y:S02]  /*97f90*/  STL.64 [R1+0x6e0], R28 ;  /* 0x0006e01c01007387 */ /* 0x000fe40000100a00 */
[----:B------:R0:W-:Y:S01]  /*97fa0*/  STL.64 [R1+0x6e8], R30 ;  /* 0x0006e81e01007387 */ /* 0x0001e20000100a00 */
[C---:B----4-:R-:W-:Y:S01]  /*97fb0*/  HMMA.16816.F32 R4, R44.reuse, R6, R32 ;  /* 0x000000062c04723c */ /* 0x050fe20000001820 */
[----:B0-----:R-:W4:Y:S01]  /*97fc0*/  LDL.LU.64 R30, [R1+0x54d0] ;  /* 0x0054d000011e7983 */ /* 0x001f220000300a00 */
[----:B------:R-:W4:Y:S02]  /*97fd0*/  LDL.LU.64 R28, [R1+0x54c8] ;  /* 0x0054c800011c7983 */ /* 0x000f240000300a00 */
[----:B------:R-:W4:Y:S04]  /*97fe0*/  LDL.LU.64 R34, [R1+0x54c0] ;  /* 0x0054c00001227983 */ /* 0x000f280000300a00 */
[C---:B------:R-:W-:Y:S01]  /*97ff0*/  HMMA.16816.F32 R40, R44.reuse, R42, R12 ;  /* 0x0000002a2c28723c */ /* 0x040fe2000000180c */
[----:B------:R-:W-:Y:S11]  /*98000*/  IMAD.MOV.U32 R23, RZ, RZ, R2 ;  /* 0x000000ffff177224 */ /* 0x000ff600078e0002 */
[----:B------:R-:W-:Y:S03]  /*98010*/  @!UPT UIADD3 URZ, URZ, URZ, URZ ;  /* 0x0000003f3f3ff290 */ /* 0x000fe6000fffe03f */
[----:B------:R-:W-:Y:S01]  /*98020*/  STL.64 [R1+0x6d0], R4 ;  /* 0x0006d00401007387 */ /* 0x000fe20000100a00 */
[----:B------:R0:W-:Y:S01]  /*98030*/  STL.64 [R1+0x6d8], R6 ;  /* 0x0006d80601007387 */ /* 0x0001e20000100a00 */
[C---:B------:R-:W-:Y:S08]  /*98040*/  HMMA.16816.F32 R20, R44.reuse, R22, R16 ;  /* 0x000000162c14723c */ /* 0x040ff00000001810 */
[C---:B------:R-:W-:Y:S01]  /*98050*/  HMMA.16816.F32 R56, R44.reuse, R58, R24 ;  /* 0x0000003a2c38723c */ /* 0x040fe20000001818 */
[----:B0-----:R-:W3:Y:S07]  /*98060*/  LDL.LU.64 R6, [R1+0x54b8] ;  /* 0x0054b80001067983 */ /* 0x001eee0000300a00 */
[C---:B--2---:R-:W-:Y:S01]  /*98070*/  HMMA.16816.F32 R36, R44.reuse, R38, R8 ;  /* 0x000000262c24723c */ /* 0x044fe20000001808 */
[----:B------:R-:W2:Y:S07]  /*98080*/  LDL.LU.64 R10, [R1+0x54b0] ;  /* 0x0054b000010a7983 */ /* 0x000eae0000300a00 */
        /* <DEDUP_REMOVED lines=9> */
[----:B------:R-:W2:Y:S02]  /*98120*/  LDL.LU R32, [R1+0x640] ;  /* 0x0006400001207983 */ /* 0x000ea40000300800 */
[----:B------:R0:W-:Y:S02]  /*98130*/  STL.64 [R1+0x6b0], R40 ;  /* 0x0006b02801007387 */ /* 0x0001e40000100a00 */
[----:B------:R1:W-:Y:S01]  /*98140*/  STL.64 [R1+0x6b8], R42 ;  /* 0x0006b82a01007387 */ /* 0x0003e20000100a00 */
[----:B------:R1:W-:Y:S01]  /*98150*/  STL.64 [R1+0x6a0], R28 ;  /* 0x0006a01c01007387 */ /* 0x0003e20000100a00 */
[----:B------:R3:W-:Y:S02]  /*98160*/  STL.64 [R1+0x6a8], R30 ;  /* 0x0006a81e01007387 */ /* 0x0007e40000100a00 */
[----:B------:R-:W2:Y:S02]  /*98170*/  LDL.LU R33, [R1+0x644] ;  /* 0x0006440001217983 */ /* 0x000ea40000300800 */
[----:B------:R-:W2:Y:S01]  /*98180*/  LDL.LU R34, [R1+0x648] ;  /* 0x0006480001227983 */ /* 0x000ea20000300800 */
[----:B------:R-:W2:Y:S04]  /*98190*/  LDL.LU R35, [R1+0x64c] ;  /* 0x00064c0001237983 */ /* 0x000ea80000300800 */
[----:B0-----:R-:W2:Y:S01]  /*981a0*/  LDL.LU R40, [R1+0x5d0] ;  /* 0x0005d00001287983 */ /* 0x001ea20000300800 */
[----:B------:R-:W2:Y:S02]  /*981b0*/  LDL.LU R41, [R1+0x5d4] ;  /* 0x0005d40001297983 */ /* 0x000ea40000300800 */
[----:B-1----:R-:W2:Y:S02]  /*981c0*/  LDL.LU R42, [R1+0x5d8] ;  /* 0x0005d800012a7983 */ /* 0x002ea40000300800 */
[----:B------:R-:W2:Y:S01]  /*981d0*/  LDL.LU R43, [R1+0x5dc] ;  /* 0x0005dc00012b7983 */ /* 0x000ea20000300800 */
[----:B------:R-:W2:Y:S01]  /*981e0*/  LDL.LU R28, [R1+0x630] ;  /* 0x00063000011c7983 */ /* 0x000ea20000300800 */
[----:B------:R-:W2:Y:S02]  /*981f0*/  LDL.LU R29, [R1+0x634] ;  /* 0x00063400011d7983 */ /* 0x000ea40000300800 */
[----:B---3--:R-:W3:Y:S02]  /*98200*/  LDL.LU R30, [R1+0x638] ;  /* 0x00063800011e7983 */ /* 0x008ee40000300800 */
[----:B------:R-:W3:Y:S01]  /*98210*/  LDL.LU R31, [R1+0x63c] ;  /* 0x00063c00011f7983 */ /* 0x000ee20000300800 */
[----:B------:R-:W2:Y:S01]  /*98220*/  LDL.LU.64 R18, [R1+0x54a0] ;  /* 0x0054a00001127983 */ /* 0x000ea20000300a00 */
[----:B------:R-:W-:Y:S02]  /*98230*/  STL.64 [R1+0x690], R20 ;  /* 0x0006901401007387 */ /* 0x000fe40000100a00 */
[----:B------:R0:W-:Y:S02]  /*98240*/  STL.64 [R1+0x698], R22 ;  /* 0x0006981601007387 */ /* 0x0001e40000100a00 */
[----:B0-----:R-:W2:Y:S01]  /*98250*/  LDL.LU.64 R22, [R1+0x5498] ;  /* 0x0054980001167983 */ /* 0x001ea20000300a00 */
[----:B------:R-:W2:Y:S02]  /*98260*/  LDL.LU.64 R26, [R1+0x5490] ;  /* 0x00549000011a7983 */ /* 0x000ea40000300a00 */
[----:B------:R-:W2:Y:S02]  /*98270*/  LDL.LU.64 R24, [R1+0x5488] ;  /* 0x0054880001187983 */ /* 0x000ea40000300a00 */
[----:B------:R-:W-:Y:S01]  /*98280*/  STL.64 [R1+0x680], R56 ;  /* 0x0006803801007387 */ /* 0x000fe20000100a00 */
[----:B------:R0:W-:Y:S04]  /*98290*/  STL.64 [R1+0x688], R58 ;  /* 0x0006883a01007387 */ /* 0x0001e80000100a00 */
        /* <DEDUP_REMOVED lines=67> */
[----:B--2---:R-:W-:Y:S01]  /*986d0*/  STL.64 [R1+0x5380], R30 ;  /* 0x0053801e01007387 */ /* 0x004fe20000100a00 */
[----:B----4-:R0:W-:Y:S01]  /*986e0*/  STL.64 [R1+0x5378], R28 ;  /* 0x0053781c01007387 */ /* 0x0101e20000100a00 */
[C---:B---3--:R-:W-:Y:S08]  /*986f0*/  HMMA.16816.F32 R32, R44.reuse, R30, R32 ;  /* 0x0000001e2c20723c */ /* 0x048ff00000001820 */
[C---:B0-----:R-:W-:Y:S11]  /*98700*/  HMMA.16816.F32 R28, R44.reuse, R26, R36 ;  /* 0x0000001a2c1c723c */ /* 0x041ff60000001824 */
[----:B------:R-:W-:Y:S04]  /*98710*/  @!UPT UIADD3 URZ, URZ, URZ, URZ ;  /* 0x0000003f3f3ff290 */ /* 0x000fe8000fffe03f */
[----:B------:R-:W-:Y:S01]  /*98720*/  STL.64 [R1+0x620], R32 ;  /* 0x0006202001007387 */ /* 0x000fe20000100a00 */
[----:B------:R-:W-:Y:S02]  /*98730*/  STL.64 [R1+0x628], R34 ;  /* 0x0006282201007387 */ /* 0x000fe40000100a00 */
[----:B------:R-:W-:Y:S02]  /*98740*/  STL.64 [R1+0x5390], R26 ;  /* 0x0053901a01007387 */ /* 0x000fe40000100a00 */
[----:B------:R0:W-:Y:S03]  /*98750*/  STL.64 [R1+0x5388], R24 ;  /* 0x0053881801007387 */ /* 0x0001e60000100a00 */
[----:B------:R-:W-:Y:S01]  /*98760*/  STL.64 [R1+0x610], R28 ;  /* 0x0006101c01007387 */ /* 0x000fe20000100a00 */
[----:B------:R-:W-:Y:S02]  /*98770*/  STL.64 [R1+0x618], R30 ;  /* 0x0006181e01007387 */ /* 0x000fe40000100a00 */
[----:B------:R1:W-:Y:S01]  /*98780*/  STL.64 [R1+0x53d8], R22 ;  /* 0x0053d81601007387 */ /* 0x0003e20000100a00 */
[C---:B0-----:R-:W-:Y:S08]  /*98790*/  HMMA.16816.F32 R24, R44.reuse, R22, R48 ;  /* 0x000000162c18723c */ /* 0x041ff00000001830 */
[C---:B-1----:R-:W-:Y:S11]  /*987a0*/  HMMA.16816.F32 R20, R44.reuse, R18, R52 ;  /* 0x000000122c14723c */ /* 0x042ff60000001834 */
[----:B------:R-:W-:Y:S04]  /*987b0*/  @!UPT UIADD3 URZ, URZ, URZ, URZ ;  /* 0x0000003f3f3ff290 */ /* 0x000fe8000fffe03f */
[----:B------:R-:W-:Y:S01]  /*987c0*/  STL.64 [R1+0x600], R24 ;  /* 0x0006001801007387 */ /* 0x000fe20000100a00 */
[----:B------:R-:W-:Y:S02]  /*987d0*/  STL.64 [R1+0x608], R26 ;  /* 0x0006081a01007387 */ /* 0x000fe40000100a00 */
[----:B------:R0:W-:Y:S05]  /*987e0*/  STL.64 [R1+0x5410], R18 ;  /* 0x0054101201007387 */ /* 0x0001ea0000100a00 */
[----:B------:R-:W-:Y:S01]  /*987f0*/  STL.64 [R1+0x5f0], R20 ;  /* 0x0005f01401007387 */ /* 0x000fe20000100a00 */
[----:B------:R-:W-:Y:S01]  /*98800*/  STL.64 [R1+0x5f8], R22 ;  /* 0x0005f81601007387 */ /* 0x000fe20000100a00 */
[----:B------:R-:W-:Y:S02]  /*98810*/  STL [R1+0x5314], R14 ;  /* 0x0053140e01007387 */ /* 0x000fe40000100800 */
[----:B------:R1:W-:Y:S01]  /*98820*/  STL [R1+0x5310], R15 ;  /* 0x0053100f01007387 */ /* 0x0003e20000100800 */
[C---:B0-----:R-:W-:Y:S08]  /*98830*/  HMMA.16816.F32 R16, R44.reuse, R14, R56 ;  /* 0x0000000e2c10723c */ /* 0x041ff00000001838 */
[C---:B-1----:R-:W-:Y:S11]  /*98840*/  HMMA.16816.F32 R12, R44.reuse, R10, R40 ;  /* 0x0000000a2c0c723c */ /* 0x042ff60000001828 */
[----:B------:R-:W-:Y:S04]  /*98850*/  @!UPT UIADD3 URZ, URZ, URZ, URZ ;  /* 0x0000003f3f3ff290 */ /* 0x000fe8000fffe03f */
[----:B------:R-:W-:Y:S01]  /*98860*/  STL.64 [R1+0x5e0], R16 ;  /* 0x0005e01001007387 */ /* 0x000fe20000100a00 */
[----:B------:R-:W-:Y:S02]  /*98870*/  STL.64 [R1+0x5e8], R18 ;  /* 0x0005e81201007387 */ /* 0x000fe40000100a00 */
[----:B------:R-:W2:Y:S05]  /*98880*/  LDL.LU R20, [R1+0x590] ;  /* 0x0005900001147983 */ /* 0x000eaa0000300800 */
[----:B------:R-:W-:Y:S01]  /*98890*/  STL.64 [R1+0x5d0], R12 ;  /* 0x0005d00c01007387 */ /* 0x000fe20000100a00 */
[----:B------:R-:W-:Y:S01]  /*988a0*/  STL.64 [R1+0x5d8], R14 ;  /* 0x0005d80e01007387 */ /* 0x000fe20000100a00 */
[----:B------:R-:W2:Y:S02]  /*988b0*/  LDL.LU R21, [R1+0x594] ;  /* 0x0005940001157983 */ /* 0x000ea40000300800 */
[----:B------:R-:W3:Y:S02]  /*988c0*/  LDL.LU R22, [R1+0x598] ;  /* 0x0005980001167983 */ /* 0x000ee40000300800 */
[----:B------:R-:W3:Y:S02]  /*988d0*/  LDL.LU R23, [R1+0x59c] ;  /* 0x00059c0001177983 */ /* 0x000ee40000300800 */
[----:B---3--:R-:W-:Y:S01]  /*988e0*/  STL.64 [R1+0x53f8], R22 ;  /* 0x0053f81601007387 */ /* 0x008fe20000100a00 */
[----:B--2---:R0:W-:Y:S03]  /*988f0*/  STL.64 [R1+0x53f0], R20 ;  /* 0x0053f01401007387 */ /* 0x0041e60000100a00 */
[----:B0-----:R-:W2:Y:S01]  /*98900*/  LDL.LU R20, [R1+0x5a0] ;  /* 0x0005a00001147983 */ /* 0x001ea20000300800 */
[----:B------:R-:W2:Y:S02]  /*98910*/  LDL.LU R21, [R1+0x5a4] ;  /* 0x0005a40001157983 */ /* 0x000ea40000300800 */
[----:B------:R-:W3:Y:S02]  /*98920*/  LDL.LU R22, [R1+0x5a8] ;  /* 0x0005a80001167983 */ /* 0x000ee40000300800 */
[----:B------:R-:W3:Y:S01]  /*98930*/  LDL.LU R23, [R1+0x5ac] ;  /* 0x0005ac0001177983 */ /* 0x000ee20000300800 */
[----:B------:R-:W4:Y:S01]  /*98940*/  LDL.LU R40, [R1+0x350] ;  /* 0x0003500001287983 */ /* 0x000f220000300800 */
[----:B------:R-:W4:Y:S02]  /*98950*/  LDL.LU R41, [R1+0x354] ;  /* 0x0003540001297983 */ /* 0x000f240000300800 */
[----:B------:R-:W4:Y:S02]  /*98960*/  LDL.LU R42, [R1+0x358] ;  /* 0x00035800012a7983 */ /* 0x000f240000300800 */
[----:B------:R-:W4:Y:S01]  /*98970*/  LDL.LU R43, [R1+0x35c] ;  /* 0x00035c00012b7983 */ /* 0x000f220000300800 */
[----:B------:R-:W4:Y:S01]  /*98980*/  LDL R2, [R1+0x1454] ;  /* 0x0014540001027983 */ /* 0x000f220000100800 */
[----:B------:R-:W4:Y:S02]  /*98990*/  LDL.LU R12, [R1+0x5c0] ;  /* 0x0005c000010c7983 */ /* 0x000f240000300800 */
[----:B------:R-:W4:Y:S02]  /*989a0*/  LDL.LU R13, [R1+0x5c4] ;  /* 0x0005c400010d7983 */ /* 0x000f240000300800 */
[----:B------:R-:W4:Y:S01]  /*989b0*/  LDL.LU R14, [R1+0x5c8] ;  /* 0x0005c800010e7983 */ /* 0x000f220000300800 */
[----:B------:R-:W4:Y:S01]  /*989c0*/  LDL.LU R15, [R1+0x5cc] ;  /* 0x0005cc00010f7983 */ /* 0x000f220000300800 */
[----:B------:R-:W4:Y:S03]  /*989d0*/  LDL.LU.64 R18, [R1+0x138] ;  /* 0x0001380001127983 */ /* 0x000f260000300a00 */
[----:B---3--:R-:W-:Y:S01]  /*989e0*/  STL.64 [R1+0x5408], R22 ;  /* 0x0054081601007387 */ /* 0x008fe20000100a00 */
[----:B--2---:R0:W-:Y:S03]  /*989f0*/  STL.64 [R1+0x5400], R20 ;  /* 0x0054001401007387 */ /* 0x0041e60000100a00 */
[----:B0-----:R-:W2:Y:S01]  /*98a00*/  LDL.LU R20, [R1+0x5b0] ;  /* 0x0005b00001147983 */ /* 0x001ea20000300800 */
[----:B------:R-:W2:Y:S02]  /*98a10*/  LDL.LU R21, [R1+0x5b4] ;  /* 0x0005b40001157983 */ /* 0x000ea40000300800 */
[----:B------:R-:W2:Y:S02]  /*98a20*/  LDL.LU R22, [R1+0x5b8] ;  /* 0x0005b80001167983 */ /* 0x000ea40000300800 */
[----:B------:R-:W2:Y:S01]  /*98a30*/  LDL.LU R23, [R1+0x5bc] ;  /* 0x0005bc0001177983 */ /* 0x000ea20000300800 */
[----:B------:R-:W3:Y:S01]  /*98a40*/  LDL.LU.64 R26, [R1+0x108] ;  /* 0x00010800011a7983 */ /* 0x000ee20000300a00 */
[----:B------:R-:W2:Y:S02]  /*98a50*/  LDL.LU R28, [R1+0x580] ;  /* 0x00058000011c7983 */ /* 0x000ea40000300800 */
[----:B------:R-:W2:Y:S02]  /*98a60*/  LDL.LU R29, [R1+0x584] ;  /* 0x00058400011d7983 */ /* 0x000ea40000300800 */
[----:B------:R-:W2:Y:S01]  /*98a70*/  LDL.LU R30, [R1+0x588] ;  /* 0x00058800011e7983 */ /* 0x000ea20000300800 */
[----:B------:R-:W2:Y:S01]  /*98a80*/  LDL.LU R31, [R1+0x58c] ;  /* 0x00058c00011f7983 */ /* 0x000ea20000300800 */
[----:B------:R-:W2:Y:S02]  /*98a90*/  LDL.LU.64 R34, [R1+0xf8] ;  /* 0x0000f80001227983 */ /* 0x000ea40000300a00 */
        /* <DEDUP_REMOVED lines=8> */
[----:B------:R-:W2:Y:S02]  /*98b20*/  LDL.LU.64 R50, [R1+0xd8] ;  /* 0x0000d80001327983 */ /* 0x000ea40000300a00 */
[----:B------:R-:W-:Y:S01]  /*98b30*/  STL [R1+0x531c], R10 ;  /* 0x00531c0a01007387 */ /* 0x000fe20000100800 */
[----:B------:R0:W-:Y:S01]  /*98b40*/  STL [R1+0x5318], R11 ;  /* 0x0053180b01007387 */ /* 0x0001e20000100800 */
[----:B----4-:R-:W-:Y:S03]  /*98b50*/  HMMA.16816.F32 R44, R44, R6, R40 ;  /* 0x000000062c2c723c */ /* 0x010fe60000001828 */
[----:B0-----:R-:W2:Y:S01]  /*98b60*/  LDL.LU.64 R10, [R1+0x128] ;  /* 0x00012800010a7983 */ /* 0x001ea20000300a00 */
[----:B------:R-:W4:Y:S02]  /*98b70*/  LDL.LU.64 R42, [R1+0x5420] ;  /* 0x00542000012a7983 */ /* 0x000f240000300a00 */
[----:B------:R-:W4:Y:S11]  /*98b80*/  LDL.LU.64 R40, [R1+0x5418] ;  /* 0x0054180001287983 */ /* 0x000f360000300a00 */
[----:B------:R-:W-:Y:S06]  /*98b90*/  @!UPT UIADD3 URZ, URZ, URZ, URZ ;  /* 0x0000003f3f3ff290 */ /* 0x000fec000fffe03f */
[----:B------:R-:W-:Y:S01]  /*98ba0*/  STL.64 [R1+0x350], R44 ;  /* 0x0003502c01007387 */ /* 0x000fe20000100a00 */
[----:B------:R-:W-:Y:S02]  /*98bb0*/  STL.64 [R1+0x358], R46 ;  /* 0x0003582e01007387 */ /* 0x000fe40000100a00 */
[----:B------:R-:W0:Y:S04]  /*98bc0*/  LDSM.16.MT88.4 R44, [R2+0x12800] ;  /* 0x01280000022c783b */ /* 0x000e280000004200 */
[----:B------:R-:W-:Y:S01]  /*98bd0*/  IMAD.MOV.U32 R16, RZ, RZ, R19 ;  /* 0x000000ffff107224 */ /* 0x000fe200078e0013 */
[----:B0-----:R-:W-:Y:S01]  /*98be0*/  STL [R1+0x52cc], R46 ;  /* 0x0052cc2e01007387 */ /* 0x001fe20000100800 */
[----:B------:R-:W-:Y:S01]  /*98bf0*/  STL [R1+0x52c8], R47 ;  /* 0x0052c82f01007387 */ /* 0x000fe20000100800 */
[C---:B----4-:R-:W-:Y:S11]  /*98c00*/  HMMA.16816.F32 R12, R40.reuse, R18, R12 ;  /* 0x00000012280c723c */ /* 0x050ff6000000180c */
[----:B------:R-:W-:Y:S11]  /*98c10*/  @!UPT UIADD3 URZ, URZ, URZ, URZ ;  /* 0x0000003f3f3ff290 */ /* 0x000ff6000fffe03f */
[----:B------:R-:W-:Y:S01]  /*98c20*/  @!UPT UIADD3 URZ, URZ, URZ, URZ ;  /* 0x0000003f3f3ff290 */ /* 0x000fe2000fffe03f */
[----:B------:R0:W-:Y:S01]  /*98c30*/  STL.64 [R1+0x5c0], R12 ;  /* 0x0005c00c01007387 */ /* 0x0001e20000100a00 */
[----:B------:R-:W-:Y:S02]  /*98c40*/  STL.64 [R1+0x5c8], R14 ;  /* 0x0005c80e01007387 */ /* 0x000fe40000100a00 */
[----:B0-----:R-:W-:Y:S02]  /*98c50*/  IMAD.MOV.U32 R12, RZ, RZ, R18 ;  /* 0x000000ffff0c7224 */ /* 0x001fe400078e0012 */
[----:B------:R-:W4:Y:S01]  /*98c60*/  LDL.LU.64 R18, [R1+0x5410] ;  /* 0x0054100001127983 */ /* 0x000f220000300a00 */
[C---:B--2---:R-:W-:Y:S01]  /*98c70*/  HMMA.16816.F32 R20, R40.reuse, R10, R20 ;  /* 0x0000000a2814723c */ /* 0x044fe20000001814 */
[----:B------:R-:W-:Y:S11]  /*98c80*/  IMAD.MOV.U32 R17, RZ, RZ, R10 ;  /* 0x000000ffff117224 */ /* 0x000ff600078e000a */
[----:B------:R-:W-:Y:S11]  /*98c90*/  @!UPT UIADD3 URZ, URZ, URZ, URZ ;  /* 0x0000003f3f3ff290 */ /* 0x000ff6000fffe03f */
[----:B------:R-:W-:Y:S01]  /*98ca0*/  STL.64 [R1+0x5b0], R20 ;  /* 0x0005b01401007387 */ /* 0x000fe20000100a00 */
[----:B------:R0:W-:Y:S03]  /*98cb0*/  STL.64 [R1+0x5b8], R22 ;  /* 0x0005b81601007387 */ /* 0x0001e60000100a00 */
[----:B0-----:R-:W2:Y:S01]  /*98cc0*/  LDL.LU.64 R22, [R1+0x5408] ;  /* 0x0054080001167983 */ /* 0x001ea20000300a00 */
[----:B------:R-:W2:Y:S03]  /*98cd0*/  LDL.LU.64 R20, [R1+0x5400] ;  /* 0x0054000001147983 */ /* 0x000ea60000300a00 */
[----:B----4-:R0:W-:Y:S01]  /*98ce0*/  STL.64 [R1+0x53a0], R18 ;  /* 0x0053a01201007387 */ /* 0x0101e20000100a00 */
[----:B------:R-:W-:Y:S03]  /*98cf0*/  STL.64 [R1+0x5398], R16 ;  /* 0x0053981001007387 */ /* 0x000fe60000100a00 */
[----:B0-----:R-:W2:Y:S02]  /*98d00*/  LDL.LU.64 R18, [R1+0x118] ;  /* 0x0001180001127983 */ /* 0x001ea40000300a00 */
[----:B--2---:R-:W-:Y:S11]  /*98d10*/  HMMA.16816.F32 R20, R40, R18, R20 ;  /* 0x000000122814723c */ /* 0x004ff60000001814 */
[----:B------:R-:W-:Y:S11]  /*98d20*/  @!UPT UIADD3 URZ, URZ, URZ, URZ ;  /* 0x0000003f3f3ff290 */ /* 0x000ff6000fffe03f */
[----:B------:R-:W-:Y:S01]  /*98d30*/  @!UPT UIADD3 URZ, URZ, URZ, URZ ;  /* 0x0000003f3f3ff290 */ /* 0x000fe2000fffe03f */
[----:B------:R-:W-:Y:S01]  /*98d40*/  STL.64 [R1+0x5a0], R20 ;  /* 0x0005a01401007387 */ /* 0x000fe20000100a00 */
[----:B------:R0:W-:Y:S03]  /*98d50*/  STL.64 [R1+0x5a8], R22 ;  /* 0x0005a81601007387 */ /* 0x0001e60000100a00 */
[----:B0-----:R-:W3:Y:S01]  /*98d60*/  LDL.LU.64 R22, [R1+0x53f8] ;  /* 0x0053f80001167983 */ /* 0x001ee20000300a00 */
[----:B------:R-:W3:Y:S02]  /*98d70*/  LDL.LU.64 R20, [R1+0x53f0] ;  /* 0x0053f00001147983 */ /* 0x000ee40000300a00 */
[----:B------:R-:W-:Y:S02]  /*98d80*/  IMAD.MOV.U32 R14, RZ, RZ, R18 ;  /* 0x000000ffff0e7224 */ /* 0x000fe400078e0012 */
[----:B------:R-:W-:Y:S02]  /*98d90*/  IMAD.MOV.U32 R15, RZ, RZ, R19 ;  /* 0x000000ffff0f7224 */ /* 0x000fe400078e0013 */
[----:B------:R-:W-:-:S02]  /*98da0*/  IMAD.MOV.U32 R58, RZ, RZ, R3 ;  /* 0x000000ffff3a7224 */ /* 0x000fc400078e0003 */
[----:B------:R-:W-:Y:S02]  /*98db0*/  IMAD.MOV.U32 R59, RZ, RZ, R0 ;  /* 0x000000ffff3b7224 */ /* 0x000fe400078e0000 */
[----:B------:R-:W-:Y:S02]  /*98dc0*/  IMAD.MOV.U32 R46, RZ, RZ, R34 ;  /* 0x000000ffff2e7224 */ /* 0x000fe400078e0022 */
[----:B------:R-:W-:Y:S01]  /*98dd0*/  IMAD.MOV.U32 R47, RZ, RZ, R35 ;  /* 0x000000ffff2f7224 */ /* 0x000fe200078e0023 */
[C---:B---3--:R-:W-:Y:S11]  /*98de0*/  HMMA.16816.F32 R16, R40.reuse, R26, R20 ;  /* 0x0000001a2810723c */ /* 0x048ff60000001814 */
[----:B------:R-:W-:Y:S11]  /*98df0*/  @!UPT UIADD3 URZ, URZ, URZ, URZ ;  /* 0x0000003f3f3ff290 */ /* 0x000ff6000fffe03f */
[----:B------:R-:W-:Y:S01]  /*98e00*/  @!UPT UIADD3 URZ, URZ, URZ, URZ ;  /* 0x0000003f3f3ff290 */ /* 0x000fe2000fffe03f */
[----:B------:R-:W-:Y:S01]  /*98e10*/  STL.64 [R1+0x590], R16 ;  /* 0x0005901001007387 */ /* 0x000fe20000100a00 */
[----:B------:R0:W-:Y:S02]  /*98e20*/  STL.64 [R1+0x598], R18 ;  /* 0x0005981201007387 */ /* 0x0001e40000100a00 */
[C---:B0-----:R-:W-:Y:S11]  /*98e30*/  HMMA.16816.F32 R16, R40.reuse, R34, R28 ;  /* 0x000000222810723c */ /* 0x041ff6000000181c */
[----:B------:R-:W-:Y:S11]  /*98e40*/  @!UPT UIADD3 URZ, URZ, URZ, URZ ;  /* 0x0000003f3f3ff290 */ /* 0x000ff6000fffe03f */
[----:B------:R-:W-:Y:S01]  /*98e50*/  @!UPT UIADD3 URZ, URZ, URZ, URZ ;  /* 0x0000003f3f3ff290 */ /* 0x000fe2000fffe03f */
[----:B------:R-:W-:Y:S01]  /*98e60*/  STL.64 [R1+0x580], R16 ;  /* 0x0005801001007387 */ /* 0x000fe20000100a00 */
[----:B------:R0:W-:Y:S02]  /*98e70*/  STL.64 [R1+0x588], R18 ;  /* 0x0005881201007387 */ /* 0x0001e40000100a00 */
[C---:B0-----:R-:W-:Y:S01]  /*98e80*/  HMMA.16816.F32 R16, R40.reuse, R58, R52 ;  /* 0x0000003a2810723c */ /* 0x041fe20000001834 */
[----:B------:R-:W-:Y:S01]  /*98e90*/  STL.64 [R1+0x52d8], R46 ;  /* 0x0052d82e01007387 */ /* 0x000fe20000100a00 */
[----:B------:R-:W-:Y:S02]  /*98ea0*/  STL.64 [R1+0x52d0], R44 ;  /* 0x0052d02c01007387 */ /* 0x000fe40000100a00 */
[----:B------:R-:W2:Y:S11]  /*98eb0*/  LDL.LU R52, [R1+0x550] ;  /* 0x0005500001347983 */ /* 0x000eb60000300800 */
[----:B------:R-:W-:Y:S08]  /*98ec0*/  @!UPT UIADD3 URZ, URZ, URZ, URZ ;  /* 0x0000003f3f3ff290 */ /* 0x000ff0000fffe03f */
[----:B------:R-:W-:Y:S01]  /*98ed0*/  STL.64 [R1+0x570], R16 ;  /* 0x0005701001007387 */ /* 0x000fe20000100a00 */
[----:B------:R0:W-:Y:S02]  /*98ee0*/  STL.64 [R1+0x578], R18 ;  /* 0x0005781201007387 */ /* 0x0001e40000100a00 */
[----:B------:R-:W2:Y:S02]  /*98ef0*/  LDL.LU R53, [R1+0x554] ;  /* 0x0005540001357983 */ /* 0x000ea40000300800 */
[----:B------:R-:W2:Y:S01]  /*98f00*/  LDL.LU R54, [R1+0x558] ;  /* 0x0005580001367983 */ /* 0x000ea20000300800 */
[----:B------:R-:W2:Y:S01]  /*98f10*/  LDL.LU R55, [R1+0x55c] ;  /* 0x00055c0001377983 */ /* 0x000ea20000300800 */
[----:B------:R-:W2:Y:S01]  /*98f20*/  LDL.LU.64 R58, [R1+0xc8] ;  /* 0x0000c800013a7983 */ /* 0x000ea20000300a00 */
[----:B0-----:R-:W-:Y:S11]  /*98f30*/  HMMA.16816.F32 R16, R40, R50, R36 ;  /* 0x000000322810723c */ /* 0x001ff60000001824 */
[----:B------:R-:W-:Y:S11]  /*98f40*/  @!UPT UIADD3 URZ, URZ, URZ, URZ ;  /* 0x0000003f3f3ff290 */ /* 0x000ff6000fffe03f */
[----:B------:R-:W-:Y:S01]  /*98f50*/  @!UPT UIADD3 URZ, URZ, URZ, URZ ;  /* 0x0000003f3f3ff290 */ /* 0x000fe2000fffe03f */
[----:B------:R-:W-:Y:S01]  /*98f60*/  STL.64 [R1+0x560], R16 ;  /* 0x0005601001007387 */ /* 0x000fe20000100a00 */
[----:B------:R-:W-:Y:S02]  /*98f70*/  STL.64 [R1+0x568], R18 ;  /* 0x0005681201007387 */ /* 0x000fe40000100a00 */
[----:B------:R-:W3:Y:S02]  /*98f80*/  LDL.LU R28, [R1+0x500] ;  /* 0x00050000011c7983 */ /* 0x000ee40000300800 */
[----:B------:R-:W3:Y:S01]  /*98f90*/  LDL.LU R29, [R1+0x504] ;  /* 0x00050400011d7983 */ /* 0x000ee20000300800 */
[----:B------:R-:W4:Y:S01]  /*98fa0*/  LDL.LU R30, [R1+0x508] ;  /* 0x00050800011e7983 */ /* 0x000f220000300800 */
[----:B------:R-:W4:Y:S02]  /*98fb0*/  LDL.LU R31, [R1+0x50c] ;  /* 0x00050c00011f7983 */ /* 0x000f240000300800 */
[----:B------:R-:W-:Y:S02]  /*98fc0*/  IMAD.MOV.U32 R9, RZ, RZ, R11 ;  /* 0x000000ffff097224 */ /* 0x000fe400078e000b */
[----:B------:R-:W-:-:S02]  /*98fd0*/  IMAD.MOV.U32 R10, RZ, RZ, R26 ;  /* 0x000000ffff0a7224 */ /* 0x000fc400078e001a */
[----:B------:R-:W-:Y:S02]  /*98fe0*/  IMAD.MOV.U32 R11, RZ, RZ, R27 ;  /* 0x000000ffff0b7224 */ /* 0x000fe400078e001b */
[----:B------:R-:W-:Y:S02]  /*98ff0*/  IMAD.MOV.U32 R4, RZ, RZ, R50 ;  /* 0x000000ffff047224 */ /* 0x000fe400078e0032 */
[----:B------:R-:W-:Y:S01]  /*99000*/  IMAD.MOV.U32 R5, RZ, RZ, R51 ;  /* 0x000000ffff057224 */ /* 0x000fe200078e0033 */
[----:B----4-:R0:W-:Y:S01]  /*99010*/  STL.64 [R1+0x53e8], R30 ;  /* 0x0053e81e01007387 */ /* 0x0101e20000100a00 */
[----:B---3--:R-:W-:Y:S02]  /*99020*/  STL.64 [R1+0x53e0], R28 ;  /* 0x0053e01c01007387 */ /* 0x008fe40000100a00 */
[----:B------:R-:W3:Y:S02]  /*99030*/  LDL.LU R20, [R1+0x530] ;  /* 0x0005300001147983 */ /* 0x000ee40000300800 */
[----:B------:R-:W3:Y:S01]  /*99040*/  LDL.LU R21, [R1+0x534] ;  /* 0x0005340001157983 */ /* 0x000ee20000300800 */
[----:B------:R-:W3:Y:S01]  /*99050*/  LDL.LU R22, [R1+0x538] ;  /* 0x0005380001167983 */ /* 0x000ee20000300800 */
[----:B------:R-:W3:Y:S03]  /*99060*/  LDL.LU R23, [R1+0x53c] ;  /* 0x00053c0001177983 */ /* 0x000ee60000300800 */
[----:B0-----:R-:W4:Y:S01]  /*99070*/  LDL.LU.64 R30, [R1+0xb8] ;  /* 0x0000b800011e7983 */ /* 0x001f220000300a00 */
[----:B------:R-:W3:Y:S02]  /*99080*/  LDL.LU.64 R46, [R1+0x98] ;  /* 0x00009800012e7983 */ /* 0x000ee40000300a00 */
[----:B------:R-:W3:Y:S02]  /*99090*/  LDL.LU R16, [R1+0x510] ;  /* 0x0005100001107983 */ /* 0x000ee40000300800 */
[----:B------:R-:W3:Y:S01]  /*990a0*/  LDL.LU R17, [R1+0x514] ;  /* 0x0005140001117983 */ /* 0x000ee20000300800 */
[----:B------:R-:W3:Y:S01]  /*990b0*/  LDL.LU R18, [R1+0x518] ;  /* 0x0005180001127983 */ /* 0x000ee20000300800 */
[----:B------:R-:W3:Y:S02]  /*990c0*/  LDL.LU R19, [R1+0x51c] ;  /* 0x00051c0001137983 */ /* 0x000ee40000300800 */
[----:B------:R-:W3:Y:S02]  /*990d0*/  LDL.LU.64 R26, [R1+0x88] ;  /* 0x00008800011a7983 */ /* 0x000ee40000300a00 */
[----:B------:R-:W3:Y:S01]  /*990e0*/  LDL.LU.64 R34, [R1+0x78] ;  /* 0x0000780001227983 */ /* 0x000ee20000300a00 */
[----:B------:R-:W3:Y:S01]  /*990f0*/  LDL.LU R36, [R1+0x4f0] ;  /* 0x0004f00001247983 */ /* 0x000ee20000300800 */
[----:B------:R-:W3:Y:S02]  /*99100*/  LDL.LU R37, [R1+0x4f4] ;  /* 0x0004f40001257983 */ /* 0x000ee40000300800 */
[----:B------:R-:W3:Y:S02]  /*99110*/  LDL.LU R38, [R1+0x4f8] ;  /* 0x0004f80001267983 */ /* 0x000ee40000300800 */
[----:B------:R-:W3:Y:S01]  /*99120*/  LDL.LU R39, [R1+0x4fc] ;  /* 0x0004fc0001277983 */ /* 0x000ee20000300800 */
[----:B------:R-:W3:Y:S01]  /*99130*/  LDL.LU.64 R50, [R1+0x68] ;  /* 0x0000680001327983 */ /* 0x000ee20000300a00 */
[----:B------:R-:W-:Y:S02]  /*99140*/  STL.64 [R1+0x52f0], R6 ;  /* 0x0052f00601007387 */ /* 0x000fe40000100a00 */
[----:B------:R0:W-:Y:S02]  /*99150*/  STL.64 [R1+0x52e8], R4 ;  /* 0x0052e80401007387 */ /* 0x0001e40000100a00 */
[----:B0-----:R-:W4:Y:S01]  /*99160*/  LDL.LU R4, [R1+0x540] ;  /* 0x0005400001047983 */ /* 0x001f220000300800 */
[----:B------:R-:W4:Y:S02]  /*99170*/  LDL.LU R5, [R1+0x544] ;  /* 0x0005440001057983 */ /* 0x000f240000300800 */
[----:B------:R-:W4:Y:S02]  /*99180*/  LDL.LU R6, [R1+0x548] ;  /* 0x0005480001067983 */ /* 0x000f240000300800 */
[----:B------:R-:W4:Y:S01]  /*99190*/  LDL.LU R7, [R1+0x54c] ;  /* 0x00054c0001077983 */ /* 0x000f220000300800 */
        /* <DEDUP_REMOVED lines=11> */
[----:B------:R-:W-:Y:S02]  /*99250*/  STL.64 [R1+0x53c0], R10 ;  /* 0x0053c00a01007387 */ /* 0x000fe40000100a00 */
[----:B------:R0:W-:Y:S02]  /*99260*/  STL.64 [R1+0x53b8], R8 ;  /* 0x0053b80801007387 */ /* 0x0001e40000100a00 */
[----:B0-----:R-:W2:Y:S01]  /*99270*/  LDL.LU R8, [R1+0x520] ;  /* 0x0005200001087983 */ /* 0x001ea20000300800 */
[----:B------:R-:W2:Y:S02]  /*99280*/  LDL.LU R9, [R1+0x524] ;  /* 0x0005240001097983 */ /* 0x000ea40000300800 */
[----:B------:R-:W2:Y:S02]  /*99290*/  LDL.LU R10, [R1+0x528] ;  /* 0x00052800010a7983 */ /* 0x000ea40000300800 */
[----:B------:R-:W2:Y:S01]  /*992a0*/  LDL.LU R11, [R1+0x52c] ;  /* 0x00052c00010b7983 */ /* 0x000ea20000300800 */
[----:B------:R0:W-:Y:S01]  /*992b0*/  STL.64 [R1+0x53b0], R14 ;  /* 0x0053b00e01007387 */ /* 0x0001e20000100a00 */
[----:B------:R-:W-:Y:S03]  /*992c0*/  STL.64 [R1+0x53a8], R12 ;  /* 0x0053a80c01007387 */ /* 0x000fe60000100a00 */
[----:B0-----:R-:W3:Y:S01]  /*992d0*/  LDL.LU.64 R14, [R1+0xa8] ;  /* 0x0000a800010e7983 */ /* 0x001ee20000300a00 */
[C---:B----4-:R-:W-:Y:S11]  /*992e0*/  HMMA.16816.F32 R4, R40.reuse, R30, R4 ;  /* 0x0000001e2804723c */ /* 0x050ff60000001804 */
[----:B------:R-:W-:Y:S11]  /*992f0*/  @!UPT UIADD3 URZ, URZ, URZ, URZ ;  /* 0x0000003f3f3ff290 */ /* 0x000ff6000fffe03f */
[----:B------:R-:W-:Y:S01]  /*99300*/  @!UPT UIADD3 URZ, URZ, URZ, URZ ;  /* 0x0000003f3f3ff290 */ /* 0x000fe2000fffe03f */
[----:B------:R0:W-:Y:S01]  /*99310*/  STL.64 [R1+0x540], R4 ;  /* 0x0005400401007387 */ /* 0x0001e20000100a00 */
[----:B------:R1:W-:Y:S02]  /*99320*/  STL.64 [R1+0x548], R6 ;  /* 0x0005480601007387 */ /* 0x0003e40000100a00 */
[----:B0-----:R-:W-:Y:S02]  /*99330*/  IMAD.MOV.U32 R5, RZ, RZ, R30 ;  /* 0x000000ffff057224 */ /* 0x001fe400078e001e */
[----:B------:R-:W-:Y:S02]  /*99340*/  IMAD.MOV.U32 R4, RZ, RZ, R31 ;  /* 0x000000ffff047224 */ /* 0x000fe400078e001f */
[----:B------:R-:W4:Y:S01]  /*99350*/  LDL.LU.64 R30, [R1+0x53e8] ;  /* 0x0053e800011e7983 */ /* 0x000f220000300a00 */
[----:B------:R-:W4:Y:S01]  /*99360*/  LDL.LU.64 R28, [R1+0x53e0] ;  /* 0x0053e000011c7983 */ /* 0x000f220000300a00 */
[----:B---3--:R-:W-:Y:S01]  /*99370*/  HMMA.16816.F32 R20, R40, R14, R20 ;  /* 0x0000000e2814723c */ /* 0x008fe20000001814 */
[----:B-1----:R-:W-:-:S02]  /*99380*/  IMAD.MOV.U32 R7, RZ, RZ, R14 ;  /* 0x000000ffff077224 */ /* 0x002fc400078e000e */
[----:B------:R-:W-:Y:S11]  /*99390*/  IMAD.MOV.U32 R6, RZ, RZ, R15 ;  /* 0x000000ffff067224 */ /* 0x000ff600078e000f */
[----:B------:R-:W-:Y:S09]  /*993a0*/  @!UPT UIADD3 URZ, URZ, URZ, URZ ;  /* 0x0000003f3f3ff290 */ /* 0x000ff2000fffe03f */
[----:B------:R-:W-:Y:S01]  /*993b0*/  STL.64 [R1+0x530], R20 ;  /* 0x0005301401007387 */ /* 0x000fe20000100a00 */
[----:B------:R0:W-:Y:S03]  /*993c0*/  STL.64 [R1+0x538], R22 ;  /* 0x0005381601007387 */ /* 0x0001e60000100a00 */
[----:B0-----:R-:W3:Y:S01]  /*993d0*/  LDL.LU.64 R22, [R1+0x53d8] ;  /* 0x0053d80001167983 */ /* 0x001ee20000300a00 */
[----:B------:R-:W-:Y:S02]  /*993e0*/  STL.64 [R1+0x53d0], R6 ;  /* 0x0053d00601007387 */ /* 0x000fe40000100a00 */
[----:B------:R2:W-:Y:S02]  /*993f0*/  STL.64 [R1+0x53c8], R4 ;  /* 0x0053c80401007387 */ /* 0x0005e40000100a00 */
[C---:B--2---:R-:W-:Y:S11]  /*99400*/  HMMA.16816.F32 R4, R40.reuse, R46, R8 ;  /* 0x0000002e2804723c */ /* 0x044ff60000001808 */
        /* <DEDUP_REMOVED lines=8> */
[----:B------:R4:W-:Y:S01]  /*99490*/  STL.64 [R1+0x518], R6 ;  /* 0x0005180601007387 */ /* 0x0009e20000100a00 */
[----:B------:R-:W-:Y:S01]  /*994a0*/  HMMA.16816.F32 R8, R40, R58, R52 ;  /* 0x0000003a2808723c */ /* 0x000fe20000001834 */
[----:B------:R-:W-:Y:S02]  /*994b0*/  IMAD.MOV.U32 R2, RZ, RZ, R35 ;  /* 0x000000ffff027224 */ /* 0x000fe400078e0023 */
[----:B------:R-:W-:Y:S02]  /*994c0*/  IMAD.MOV.U32 R0, RZ, RZ, R34 ;  /* 0x000000ffff007224 */ /* 0x000fe400078e0022 */
[----:B------:R-:W-:Y:S02]  /*994d0*/  IMAD.MOV.U32 R61, RZ, RZ, R51 ;  /* 0x000000ffff3d7224 */ /* 0x000fe400078e0033 */
[----:B------:R-:W-:Y:S02]  /*994e0*/  IMAD.MOV.U32 R60, RZ, RZ, R50 ;  /* 0x000000ffff3c7224 */ /* 0x000fe400078e0032 */
[----:B------:R-:W-:-:S02]  /*994f0*/  IMAD.MOV.U32 R45, RZ, RZ, R26 ;  /* 0x000000ffff2d7224 */ /* 0x000fc400078e001a */
[----:B------:R-:W-:Y:S02]  /*99500*/  IMAD.MOV.U32 R44, RZ, RZ, R27 ;  /* 0x000000ffff2c7224 */ /* 0x000fe400078e001b */
[----:B------:R-:W-:Y:S01]  /*99510*/  IMAD.MOV.U32 R3, RZ, RZ, R59 ;  /* 0x000000ffff037224 */ /* 0x000fe200078e003b */
[C---:B----4-:R-:W-:Y:S11]  /*99520*/  HMMA.16816.F32 R4, R40.reuse, R34, R28 ;  /* 0x000000222804723c */ /* 0x050ff6000000181c */
[----:B------:R-:W-:Y:S11]  /*99530*/  @!UPT UIADD3 URZ, URZ, URZ, URZ ;  /* 0x0000003f3f3ff290 */ /* 0x000ff6000fffe03f */
[----:B------:R-:W-:Y:S01]  /*99540*/  @!UPT UIADD3 URZ, URZ, URZ, URZ ;  /* 0x0000003f3f3ff290 */ /* 0x000fe2000fffe03f */
[----:B------:R-:W-:Y:S01]  /*99550*/  STL.64 [R1+0x500], R4 ;  /* 0x0005000401007387 */ /* 0x000fe20000100a00 */
[----:B------:R0:W-:Y:S02]  /*99560*/  STL.64 [R1+0x508], R6 ;  /* 0x0005080601007387 */ /* 0x0001e40000100a00 */
[C---:B0-----:R-:W-:Y:S01]  /*99570*/  HMMA.16816.F32 R4, R40.reuse, R50, R36 ;  /* 0x000000322804723c */ /* 0x041fe20000001824 */
[----:B------:R-:W-:Y:S01]  /*99580*/  STL [R1+0x5228], R2 ;  /* 0x0052280201007387 */ /* 0x000fe20000100800 */
[----:B------:R-:W-:Y:S11]  /*99590*/  STL [R1+0x5224], R0 ;  /* 0x0052240001007387 */ /* 0x000ff60000100800 */
[----:B------:R-:W-:Y:S10]  /*995a0*/  @!UPT UIADD3 URZ, URZ, URZ, URZ ;  /* 0x0000003f3f3ff290 */ /* 0x000ff4000fffe03f */
[----:B------:R0:W-:Y:S01]  /*995b0*/  STL.64 [R1+0x4f0], R4 ;  /* 0x0004f00401007387 */ /* 0x0001e20000100a00 */
[----:B------:R1:W-:Y:S03]  /*995c0*/  STL.64 [R1+0x4f8], R6 ;  /* 0x0004f80601007387 */ /* 0x0003e60000100a00 */
[----:B0-----:R-:W2:Y:S01]  /*995d0*/  LDL.LU R4, [R1+0x4d0] ;  /* 0x0004d00001047983 */ /* 0x001ea20000300800 */
[----:B------:R-:W2:Y:S02]  /*995e0*/  LDL.LU R5, [R1+0x4d4] ;  /* 0x0004d40001057983 */ /* 0x000ea40000300800 */
[----:B-1----:R-:W2:Y:S02]  /*995f0*/  LDL.LU R6, [R1+0x4d8] ;  /* 0x0004d80001067983 */ /* 0x002ea40000300800 */
[----:B------:R-:W2:Y:S01]  /*99600*/  LDL.LU R7, [R1+0x4dc] ;  /* 0x0004dc0001077983 */ /* 0x000ea20000300800 */
[----:B------:R-:W2:Y:S01]  /*99610*/  LDL.LU.64 R50, [R1+0x48] ;  /* 0x0000480001327983 */ /* 0x000ea20000300a00 */
[----:B------:R-:W-:Y:S02]  /*99620*/  STL [R1+0x5230], R61 ;  /* 0x0052303d01007387 */ /* 0x000fe40000100800 */
[----:B------:R-:W-:Y:S02]  /*99630*/  STL [R1+0x522c], R60 ;  /* 0x00522c3c01007387 */ /* 0x000fe40000100800 */
[----:B------:R0:W-:Y:S01]  /*99640*/  STL.64 [R1+0x4e0], R8 ;  /* 0x0004e00801007387 */ /* 0x0001e20000100a00 */
[----:B------:R1:W-:Y:S01]  /*99650*/  STL.64 [R1+0x4e8], R10 ;  /* 0x0004e80a01007387 */ /* 0x0003e20000100a00 */
[----:B------:R-:W4:Y:S02]  /*99660*/  LDL.LU R32, [R1+0x4c0] ;  /* 0x0004c00001207983 */ /* 0x000f240000300800 */
[----:B------:R-:W4:Y:S02]  /*99670*/  LDL.LU R33, [R1+0x4c4] ;  /* 0x0004c40001217983 */ /* 0x000f240000300800 */
[----:B------:R-:W4:Y:S01]  /*99680*/  LDL.LU R34, [R1+0x4c8] ;  /* 0x0004c80001227983 */ /* 0x000f220000300800 */
[----:B------:R-:W4:Y:S01]  /*99690*/  LDL.LU R35, [R1+0x4cc] ;  /* 0x0004cc0001237983 */ /* 0x000f220000300800 */
[----:B------:R-:W4:Y:S02]  /*996a0*/  LDL.LU.64 R38, [R1+0x38] ;  /* 0x0000380001267983 */ /* 0x000f240000300a00 */
        /* <DEDUP_REMOVED lines=8> */
[----:B0-----:R-:W3:Y:S02]  /*99730*/  LDL.LU R8, [R1+0x4b0] ;  /* 0x0004b00001087983 */ /* 0x001ee40000300800 */
[----:B------:R-:W3:Y:S01]  /*99740*/  LDL.LU R9, [R1+0x4b4] ;  /* 0x0004b40001097983 */ /* 0x000ee20000300800 */
[----:B-1----:R-:W3:Y:S01]  /*99750*/  LDL.LU R10, [R1+0x4b8] ;  /* 0x0004b800010a7983 */ /* 0x002ee20000300800 */
[----:B------:R-:W3:Y:S02]  /*99760*/  LDL.LU R11, [R1+0x4bc] ;  /* 0x0004bc00010b7983 */ /* 0x000ee40000300800 */
[----:B------:R-:W3:Y:S02]  /*99770*/  LDL.LU.64 R14, [R1+0x28] ;  /* 0x00002800010e7983 */ /* 0x000ee40000300a00 */
[----:B------:R-:W3:Y:S01]  /*99780*/  LDL.LU.64 R26, [R1+0x18] ;  /* 0x00001800011a7983 */ /* 0x000ee20000300a00 */
[----:B------:R-:W3:Y:S01]  /*99790*/  LDL.LU R28, [R1+0x490] ;  /* 0x00049000011c7983 */ /* 0x000ee20000300800 */
[----:B------:R-:W3:Y:S02]  /*997a0*/  LDL.LU R29, [R1+0x494] ;  /* 0x00049400011d7983 */ /* 0x000ee40000300800 */
[----:B------:R-:W3:Y:S02]  /*997b0*/  LDL.LU R30, [R1+0x498] ;  /* 0x00049800011e7983 */ /* 0x000ee40000300800 */
[----:B------:R-:W-:Y:S01]  /*997c0*/  IMAD.MOV.U32 R0, RZ, RZ, R58 ;  /* 0x000000ffff007224 */ /* 0x000fe200078e003a */
[----:B------:R-:W3:Y:S01]  /*997d0*/  LDL.LU R31, [R1+0x49c] ;  /* 0x00049c00011f7983 */ /* 0x000ee20000300800 */
[----:B------:R-:W3:Y:S02]  /*997e0*/  LDL.LU.64 R58, [R1+0x8] ;  /* 0x00000800013a7983 */ /* 0x000ee40000300a00 */
[----:B------:R-:W-:Y:S01]  /*997f0*/  STL [R1+0x5238], R3 ;  /* 0x0052380301007387 */ /* 0x000fe20000100800 */
[----:B------:R-:W-:Y:S01]  /*99800*/  STL [R1+0x5234], R0 ;  /* 0x0052340001007387 */ /* 0x000fe20000100800 */
[C---:B--2---:R-:W-:Y:S08]  /*99810*/  HMMA.16816.F32 R4, R40.reuse, R50, R4 ;  /* 0x000000322804723c */ /* 0x044ff00000001804 */
[----:B----4-:R-:W-:Y:S01]  /*99820*/  HMMA.16816.F32 R32, R40, R38, R32 ;  /* 0x000000262820723c */ /* 0x010fe20000001820 */
[----:B------:R-:W-:-:S02]  /*99830*/  IMAD.MOV.U32 R2, RZ, RZ, R51 ;  /* 0x000000ffff027224 */ /* 0x000fc400078e0033 */
[----:B------:R-:W-:-:S05]  /*99840*/  IMAD.MOV.U32 R60, RZ, RZ, R50 ;  /* 0x000000ffff3c7224 */ /* 0x000fca00078e0032 */
[C---:B---3--:R-:W-:Y:S07]  /*99850*/  HMMA.16816.F32 R8, R40.reuse, R14, R8 ;  /* 0x0000000e2808723c */ /* 0x048fee0000001808 */
[----:B------:R-:W-:Y:S01]  /*99860*/  STL.64 [R1+0x4d0], R4 ;  /* 0x0004d00401007387 */ /* 0x000fe20000100a00 */
[----:B------:R0:W-:Y:S01]  /*99870*/  STL.64 [R1+0x4d8], R6 ;  /* 0x0004d80601007387 */ /* 0x0001e20000100a00 */
[C---:B------:R-:W-:Y:S08]  /*99880*/  HMMA.16816.F32 R16, R40.reuse, R26, R16 ;  /* 0x0000001a2810723c */ /* 0x040ff00000001810 */
[----:B------:R-:W-:Y:S01]  /*99890*/  HMMA.16816.F32 R28, R40, R58, R28 ;  /* 0x0000003a281c723c */ /* 0x000fe2000000181c */
[----:B0-----:R-:W2:Y:S01]  /*998a0*/  LDL.LU.64 R6, [R1+0x53d0] ;  /* 0x0053d00001067983 */ /* 0x001ea20000300a00 */
[----:B------:R-:W3:Y:S02]  /*998b0*/  LDL.LU.64 R4, [R1+0x53c8] ;  /* 0x0053c80001047983 */ /* 0x000ee40000300a00 */
[----:B------:R-:W4:Y:S02]  /*998c0*/  LDL.LU R48, [R1+0x470] ;  /* 0x0004700001307983 */ /* 0x000f240000300800 */
[----:B------:R-:W4:Y:S01]  /*998d0*/  LDL.LU R49, [R1+0x474] ;  /* 0x0004740001317983 */ /* 0x000f220000300800 */
[----:B------:R-:W4:Y:S01]  /*998e0*/  LDL.LU R50, [R1+0x478] ;  /* 0x0004780001327983 */ /* 0x000f220000300800 */
[----:B------:R-:W4:Y:S02]  /*998f0*/  LDL.LU R51, [R1+0x47c] ;  /* 0x00047c0001337983 */ /* 0x000f240000300800 */
[----:B------:R-:W-:Y:S02]  /*99900*/  STL [R1+0x5240], R2 ;  /* 0x0052400201007387 */ /* 0x000fe40000100800 */
[----:B------:R-:W-:Y:S01]  /*99910*/  STL [R1+0x523c], R60 ;  /* 0x00523c3c01007387 */ /* 0x000fe20000100800 */
[----:B------:R0:W-:Y:S01]  /*99920*/  STL.64 [R1+0x4c0], R32 ;  /* 0x0004c02001007387 */ /* 0x0001e20000100a00 */
[----:B------:R1:W-:Y:S02]  /*99930*/  STL.64 [R1+0x4c8], R34 ;  /* 0x0004c82201007387 */ /* 0x0003e40000100a00 */
[----:B------:R-:W2:Y:S02]  /*99940*/  LDL.LU R36, [R1+0x460] ;  /* 0x0004600001247983 */ /* 0x000ea40000300800 */
[----:B------:R-:W-:Y:S01]  /*99950*/  IMAD.MOV.U32 R0, RZ, RZ, R38 ;  /* 0x000000ffff007224 */ /* 0x000fe200078e0026 */
[----:B------:R-:W2:Y:S01]  /*99960*/  LDL.LU R37, [R1+0x464] ;  /* 0x0004640001257983 */ /* 0x000ea20000300800 */
[----:B------:R-:W-:-:S02]  /*99970*/  IMAD.MOV.U32 R61, RZ, RZ, R39 ;  /* 0x000000ffff3d7224 */ /* 0x000fc400078e0027 */
[----:B------:R-:W2:Y:S02]  /*99980*/  LDL.LU R38, [R1+0x468] ;  /* 0x0004680001267983 */ /* 0x000ea40000300800 */
[----:B------:R-:W2:Y:S01]  /*99990*/  LDL.LU R39, [R1+0x46c] ;  /* 0x00046c0001277983 */ /* 0x000ea20000300800 */
[----:B0-----:R-:W2:Y:S01]  /*999a0*/  LDL.LU R32, [R1+0x450] ;  /* 0x0004500001207983 */ /* 0x001ea20000300800 */
[----:B------:R-:W2:Y:S02]  /*999b0*/  LDL.LU R33, [R1+0x454] ;  /* 0x0004540001217983 */ /* 0x000ea40000300800 */
[----:B-1----:R-:W2:Y:S02]  /*999c0*/  LDL.LU R34, [R1+0x458] ;  /* 0x0004580001227983 */ /* 0x002ea40000300800 */
[----:B------:R-:W2:Y:S01]  /*999d0*/  LDL.LU R35, [R1+0x45c] ;  /* 0x00045c0001237983 */ /* 0x000ea20000300800 */
[----:B------:R-:W-:Y:S01]  /*999e0*/  STL [R1+0x5248], R61 ;  /* 0x0052483d01007387 */ /* 0x000fe20000100800 */
[----:B------:R-:W-:Y:S02]  /*999f0*/  STL [R1+0x5244], R0 ;  /* 0x0052440001007387 */ /* 0x000fe40000100800 */
[----:B------:R-:W-:Y:S02]  /*99a00*/  STL.64 [R1+0x4b0], R8 ;  /* 0x0004b00801007387 */ /* 0x000fe40000100a00 */
[----:B------:R0:W-:Y:S02]  /*99a10*/  STL.64 [R1+0x4b8], R10 ;  /* 0x0004b80a01007387 */ /* 0x0001e40000100a00 */
[----:B------:R-:W-:-:S02]  /*99a20*/  IMAD.MOV.U32 R60, RZ, RZ, R14 ;  /* 0x000000ffff3c7224 */ /* 0x000fc400078e000e */
[----:B------:R-:W-:Y:S02]  /*99a30*/  IMAD.MOV.U32 R3, RZ, RZ, R15 ;  /* 0x000000ffff037224 */ /* 0x000fe400078e000f */
[----:B------:R-:W-:Y:S01]  /*99a40*/  IMAD.MOV.U32 R2, RZ, RZ, R27 ;  /* 0x000000ffff027224 */ /* 0x000fe200078e001b */
[----:B0-----:R-:W2:Y:S01]  /*99a50*/  LDL.LU.64 R10, [R1+0x53c0] ;  /* 0x0053c000010a7983 */ /* 0x001ea20000300a00 */
[----:B------:R-:W2:Y:S02]  /*99a60*/  LDL.LU.64 R8, [R1+0x53b8] ;  /* 0x0053b80001087983 */ /* 0x000ea40000300a00 */
[----:B------:R-:W2:Y:S02]  /*99a70*/  LDL.LU.64 R14, [R1+0x53b0] ;  /* 0x0053b000010e7983 */ /* 0x000ea40000300a00 */
[----:B------:R-:W2:Y:S01]  /*99a80*/  LDL.LU.64 R12, [R1+0x53a8] ;  /* 0x0053a800010c7983 */ /* 0x000ea20000300a00 */
[----:B------:R-:W-:Y:S01]  /*99a90*/  STL [R1+0x524c], R60 ;  /* 0x00524c3c01007387 */ /* 0x000fe20000100800 */
[----:B------:R-:W-:Y:S02]  /*99aa0*/  STL.64 [R1+0x4a0], R16 ;  /* 0x0004a01001007387 */ /* 0x000fe40000100a00 */
[----:B------:R0:W-:Y:S02]  /*99ab0*/  STL.64 [R1+0x4a8], R18 ;  /* 0x0004a81201007387 */ /* 0x0001e40000100a00 */
[----:B------:R-:W-:-:S02]  /*99ac0*/  IMAD.MOV.U32 R0, RZ, RZ, R26 ;  /* 0x000000ffff007224 */ /* 0x000fc400078e001a */
        /* <DEDUP_REMOVED lines=8> */
[----:B0-----:R-:W2:Y:S01]  /*99b50*/  LDL.LU.64 R30, [R1+0x5380] ;  /* 0x00538000011e7983 */ /* 0x001ea20000300a00 */
[----:B------:R-:W2:Y:S02]  /*99b60*/  LDL.LU.64 R28, [R1+0x5378] ;  /* 0x00537800011c7983 */ /* 0x000ea40000300a00 */
[----:B------:R-:W2:Y:S02]  /*99b70*/  LDL.LU.64 R58, [R1+0x5370] ;  /* 0x00537000013a7983 */ /* 0x000ea40000300a00 */
[----:B------:R-:W3:Y:S01]  /*99b80*/  LDL.LU.64 R56, [R1+0x5368] ;  /* 0x0053680001387983 */ /* 0x000ee20000300a00 */
[C---:B--2---:R-:W-:Y:S11]  /*99b90*/  HMMA.16816.F32 R52, R40.reuse, R58, R52 ;  /* 0x0000003a2834723c */ /* 0x044ff60000001834 */
[----:B------:R-:W-:Y:S11]  /*99ba0*/  @!UPT UIADD3 URZ, URZ, URZ, URZ ;  /* 0x0000003f3f3ff290 */ /* 0x000ff6000fffe03f */
[----:B------:R-:W-:Y:S01]  /*99bb0*/  @!UPT UIADD3 URZ, URZ, URZ, URZ ;  /* 0x0000003f3f3ff290 */ /* 0x000fe2000fffe03f */
[----:B------:R-:W-:Y:S01]  /*99bc0*/  STL.64 [R1+0x480], R52 ;  /* 0x0004803401007387 */ /* 0x000fe20000100a00 */
[----:B------:R0:W-:Y:S03]  /*99bd0*/  STL.64 [R1+0x488], R54 ;  /* 0x0004883601007387 */ /* 0x0001e60000100a00 */
[----:B0-----:R-:W4:Y:S01]  /*99be0*/  LDL.LU.64 R54, [R1+0x5360] ;  /* 0x0053600001367983 */ /* 0x001f220000300a00 */
[----:B------:R-:W2:Y:S02]  /*99bf0*/  LDL.LU.64 R52, [R1+0x5358] ;  /* 0x0053580001347983 */ /* 0x000ea40000300a00 */
[----:B------:R-:W-:Y:S02]  /*99c00*/  STL.64 [R1+0x5140], R58 ;  /* 0x0051403a01007387 */ /* 0x000fe40000100a00 */
[----:B---3--:R0:W-:Y:S02]  /*99c10*/  STL.64 [R1+0x5138], R56 ;  /* 0x0051383801007387 */ /* 0x0081e40000100a00 */
[----:B0-----:R-:W3:Y:S01]  /*99c20*/  LDL.LU R56, [R1+0x410] ;  /* 0x0004100001387983 */ /* 0x001ee20000300800 */
[----:B------:R-:W3:Y:S02]  /*99c30*/  LDL.LU R57, [R1+0x414] ;  /* 0x0004140001397983 */ /* 0x000ee40000300800 */
[----:B------:R-:W3:Y:S02]  /*99c40*/  LDL.LU R58, [R1+0x418] ;  /* 0x00041800013a7983 */ /* 0x000ee40000300800 */
[----:B------:R-:W3:Y:S01]  /*99c50*/  LDL.LU R59, [R1+0x41c] ;  /* 0x00041c00013b7983 */ /* 0x000ee20000300800 */
[C---:B----4-:R-:W-:Y:S11]  /*99c60*/  HMMA.16816.F32 R48, R40.reuse, R54, R48 ;  /* 0x000000362830723c */ /* 0x050ff60000001830 */
[----:B------:R-:W-:Y:S11]  /*99c70*/  @!UPT UIADD3 URZ, URZ, URZ, URZ ;  /* 0x0000003f3f3ff290 */ /* 0x000ff6000fffe03f */
[----:B------:R-:W-:Y:S01]  /*99c80*/  @!UPT UIADD3 URZ, URZ, URZ, URZ ;  /* 0x0000003f3f3ff290 */ /* 0x000fe2000fffe03f */
[----:B------:R-:W-:Y:S01]  /*99c90*/  STL.64 [R1+0x470], R48 ;  /* 0x0004703001007387 */ /* 0x000fe20000100a00 */
[----:B------:R0:W-:Y:S03]  /*99ca0*/  STL.64 [R1+0x478], R50 ;  /* 0x0004783201007387 */ /* 0x0001e60000100a00 */
[----:B0-----:R-:W4:Y:S01]  /*99cb0*/  LDL.LU.64 R50, [R1+0x5350] ;  /* 0x0053500001327983 */ /* 0x001f220000300a00 */
[----:B------:R-:W3:Y:S02]  /*99cc0*/  LDL.LU.64 R48, [R1+0x5348] ;  /* 0x0053480001307983 */ /* 0x000ee40000300a00 */
[----:B------:R-:W-:Y:S02]  /*99cd0*/  STL.64 [R1+0x5130], R54 ;  /* 0x0051303601007387 */ /* 0x000fe40000100a00 */
[----:B--2---:R0:W-:Y:S02]  /*99ce0*/  STL.64 [R1+0x5128], R52 ;  /* 0x0051283401007387 */ /* 0x0041e40000100a00 */
[----:B0-----:R-:W2:Y:S01]  /*99cf0*/  LDL.LU R52, [R1+0x420] ;  /* 0x0004200001347983 */ /* 0x001ea20000300800 */
[----:B------:R-:W2:Y:S02]  /*99d00*/  LDL.LU R53, [R1+0x424] ;  /* 0x0004240001357983 */ /* 0x000ea40000300800 */
[----:B------:R-:W2:Y:S02]  /*99d10*/  LDL.LU R54, [R1+0x428] ;  /* 0x0004280001367983 */ /* 0x000ea40000300800 */
[----:B------:R-:W2:Y:S01]  /*99d20*/  LDL.LU R55, [R1+0x42c] ;  /* 0x00042c0001377983 */ /* 0x000ea20000300800 */
[C---:B----4-:R-:W-:Y:S11]  /*99d30*/  HMMA.16816.F32 R36, R40.reuse, R50, R36 ;  /* 0x000000322824723c */ /* 0x050ff60000001824 */
        /* <DEDUP_REMOVED lines=25> */
[----:B----4-:R-:W-:Y:S01]  /*99ed0*/  STL.64 [R1+0x50e8], R34 ;  /* 0x0050e82201007387 */ /* 0x010fe20000100a00 */
[----:B---3--:R0:W-:Y:S01]  /*99ee0*/  STL.64 [R1+0x50e0], R32 ;  /* 0x0050e02001007387 */ /* 0x0081e20000100a00 */
[C---:B--2---:R-:W-:Y:S08]  /*99ef0*/  HMMA.16816.F32 R36, R40.reuse, R34, R36 ;  /* 0x000000222824723c */ /* 0x044ff00000001824 */
        /* <DEDUP_REMOVED lines=8> */
[----:B------:R-:W-:Y:S02]  /*99f80*/  STL.64 [R1+0x50c8], R26 ;  /* 0x0050c81a01007387 */ /* 0x000fe40000100a00 */
[----:B------:R1:W-:Y:S01]  /*99f90*/  STL.64 [R1+0x50c0], R24 ;  /* 0x0050c01801007387 */ /* 0x0003e20000100a00 */
[C---:B0-----:R-:W-:Y:S08]  /*99fa0*/  HMMA.16816.F32 R28, R40.reuse, R26, R52 ;  /* 0x0000001a281c723c */ /* 0x041ff00000001834 */
[----:B-1----:R-:W-:Y:S07]  /*99fb0*/  HMMA.16816.F32 R24, R40, R22, R56 ;  /* 0x000000162818723c */ /* 0x002fee0000001838 */
[----:B------:R-:W-:-:S02]  /*99fc0*/  IMAD.MOV.U32 R58, RZ, RZ, R45 ;  /* 0x000000ffff3a7224 */ /* 0x000fc400078e002d */
[----:B------:R-:W-:-:S06]  /*99fd0*/  IMAD.MOV.U32 R59, RZ, RZ, R44 ;  /* 0x000000ffff3b7224 */ /* 0x000fcc00078e002c */
[----:B------:R0:W-:Y:S01]  /*99fe0*/  STL.64 [R1+0x420], R28 ;  /* 0x0004201c01007387 */ /* 0x0001e20000100a00 */
[----:B------:R1:W-:Y:S07]  /*99ff0*/  STL.64 [R1+0x428], R30 ;  /* 0x0004281e01007387 */ /* 0x0003ee0000100a00 */
[----:B------:R-:W-:Y:S02]  /*9a000*/  STL.64 [R1+0x410], R24 ;  /* 0x0004101801007387 */ /* 0x000fe40000100a00 */
[----:B------:R2:W-:Y:S01]  /*9a010*/  STL.64 [R1+0x418], R26 ;  /* 0x0004181a01007387 */ /* 0x0005e20000100a00 */
[----:B------:R-:W-:Y:S01]  /*9a020*/  STL.64 [R1+0x5250], R58 ;  /* 0x0052503a01007387 */ /* 0x000fe20000100a00 */
[----:B------:R-:W3:Y:S02]  /*9a030*/  LDL.LU R52, [R1+0x280] ;  /* 0x0002800001347983 */ /* 0x000ee40000300800 */
[----:B------:R-:W3:Y:S02]  /*9a040*/  LDL.LU R53, [R1+0x284] ;  /* 0x0002840001357983 */ /* 0x000ee40000300800 */
[----:B------:R-:W4:Y:S01]  /*9a050*/  LDL.LU R54, [R1+0x288] ;  /* 0x0002880001367983 */ /* 0x000f220000300800 */
[----:B------:R-:W4:Y:S01]  /*9a060*/  LDL.LU R55, [R1+0x28c] ;  /* 0x00028c0001377983 */ /* 0x000f220000300800 */
[----:B------:R-:W-:-:S02]  /*9a070*/  IMAD.MOV.U32 R20, RZ, RZ, R46 ;  /* 0x000000ffff147224 */ /* 0x000fc400078e002e */
[----:B------:R-:W-:Y:S02]  /*9a080*/  IMAD.MOV.U32 R21, RZ, RZ, R47 ;  /* 0x000000ffff157224 */ /* 0x000fe400078e002f */
[----:B------:R-:W2:Y:S01]  /*9a090*/  LDL.LU R44, [R1+0x400] ;  /* 0x00040000012c7983 */ /* 0x000ea20000300800 */
[----:B------:R-:W2:Y:S01]  /*9a0a0*/  LDL.LU R45, [R1+0x404] ;  /* 0x00040400012d7983 */ /* 0x000ea20000300800 */
[----:B------:R-:W2:Y:S02]  /*9a0b0*/  LDL.LU R46, [R1+0x408] ;  /* 0x00040800012e7983 */ /* 0x000ea40000300800 */
[----:B------:R-:W2:Y:S02]  /*9a0c0*/  LDL.LU R47, [R1+0x40c] ;  /* 0x00040c00012f7983 */ /* 0x000ea40000300800 */
[----:B------:R-:W-:Y:S02]  /*9a0d0*/  IMAD.MOV.U32 R50, RZ, RZ, R20 ;  /* 0x000000ffff327224 */ /* 0x000fe400078e0014 */
[----:B------:R-:W-:-:S02]  /*9a0e0*/  IMAD.MOV.U32 R51, RZ, RZ, R21 ;  /* 0x000000ffff337224 */ /* 0x000fc400078e0015 */
[----:B------:R-:W-:Y:S02]  /*9a0f0*/  IMAD.MOV.U32 R34, RZ, RZ, R7 ;  /* 0x000000ffff227224 */ /* 0x000fe400078e0007 */
[----:B------:R-:W-:Y:S01]  /*9a100*/  IMAD.MOV.U32 R35, RZ, RZ, R6 ;  /* 0x000000ffff237224 */ /* 0x000fe200078e0006 */
[----:B----4-:R-:W-:Y:S01]  /*9a110*/  STL.64 [R1+0x5260], R54 ;  /* 0x0052603601007387 */ /* 0x010fe20000100a00 */
[----:B---3--:R-:W-:Y:S02]  /*9a120*/  STL.64 [R1+0x5258], R52 ;  /* 0x0052583401007387 */ /* 0x008fe40000100a00 */
[----:B------:R-:W3:Y:S02]  /*9a130*/  LDL.LU R20, [R1+0x5324] ;  /* 0x0053240001147983 */ /* 0x000ee40000300800 */
[----:B------:R-:W3:Y:S01]  /*9a140*/  LDL.LU R21, [R1+0x5320] ;  /* 0x0053200001157983 */ /* 0x000ee20000300800 */
[----:B------:R-:W-:Y:S01]  /*9a150*/  STL.64 [R1+0x5268], R50 ;  /* 0x0052683201007387 */ /* 0x000fe20000100a00 */
[----:B------:R-:W-:Y:S02]  /*9a160*/  STL.64 [R1+0x5270], R34 ;  /* 0x0052702201007387 */ /* 0x000fe40000100a00 */
[----:B0-----:R-:W4:Y:S02]  /*9a170*/  LDL.LU R28, [R1+0x2a0] ;  /* 0x0002a000011c7983 */ /* 0x001f240000300800 */
[----:B------:R-:W4:Y:S01]  /*9a180*/  LDL.LU R29, [R1+0x2a4] ;  /* 0x0002a400011d7983 */ /* 0x000f220000300800 */
[----:B-1----:R-:W3:Y:S01]  /*9a190*/  LDL.LU R30, [R1+0x2a8] ;  /* 0x0002a800011e7983 */ /* 0x002ee20000300800 */
[----:B------:R-:W3:Y:S02]  /*9a1a0*/  LDL.LU R31, [R1+0x2ac] ;  /* 0x0002ac00011f7983 */ /* 0x000ee40000300800 */
[----:B--2---:R-:W-:-:S02]  /*9a1b0*/  IMAD.MOV.U32 R26, RZ, RZ, R5 ;  /* 0x000000ffff1a7224 */ /* 0x004fc400078e0005 */
[----:B------:R-:W-:Y:S01]  /*9a1c0*/  IMAD.MOV.U32 R27, RZ, RZ, R4 ;  /* 0x000000ffff1b7224 */ /* 0x000fe200078e0004 */
[----:B---3--:R-:W-:Y:S01]  /*9a1d0*/  STL.64 [R1+0x5280], R30 ;  /* 0x0052801e01007387 */ /* 0x008fe20000100a00 */
[----:B----4-:R-:W-:Y:S03]  /*9a1e0*/  STL.64 [R1+0x5278], R28 ;  /* 0x0052781c01007387 */ /* 0x010fe60000100a00 */
[----:B------:R-:W-:Y:S02]  /*9a1f0*/  STL.64 [R1+0x5288], R26 ;  /* 0x0052881a01007387 */ /* 0x000fe40000100a00 */
[----:B------:R-:W2:Y:S01]  /*9a200*/  LDL.LU R36, [R1+0x290] ;  /* 0x0002900001247983 */ /* 0x000ea20000300800 */
[----:B------:R-:W2:Y:S01]  /*9a210*/  LDL.LU R37, [R1+0x294] ;  /* 0x0002940001257983 */ /* 0x000ea20000300800 */
[----:B------:R-:W3:Y:S02]  /*9a220*/  LDL.LU R38, [R1+0x298] ;  /* 0x0002980001267983 */ /* 0x000ee40000300800 */
[----:B------:R-:W3:Y:S01]  /*9a230*/  LDL.LU R39, [R1+0x29c] ;  /* 0x00029c0001277983 */ /* 0x000ee20000300800 */
[----:B------:R-:W-:Y:S01]  /*9a240*/  HMMA.16816.F32 R4, R40, R18, R44 ;  /* 0x000000122804723c */ /* 0x000fe2000000182c */
[----:B---3--:R-:W-:Y:S01]  /*9a250*/  STL.64 [R1+0x5298], R38 ;  /* 0x0052982601007387 */ /* 0x008fe20000100a00 */
[----:B--2---:R-:W-:Y:S02]  /*9a260*/  STL.64 [R1+0x5290], R36 ;  /* 0x0052902401007387 */ /* 0x004fe40000100a00 */
[----:B------:R-:W-:Y:S02]  /*9a270*/  STL.64 [R1+0x50b8], R22 ;  /* 0x0050b81601007387 */ /* 0x000fe40000100a00 */
[----:B------:R0:W-:Y:S02]  /*9a280*/  STL.64 [R1+0x50b0], R20 ;  /* 0x0050b01401007387 */ /* 0x0001e40000100a00 */
[----:B0-----:R-:W2:Y:S01]  /*9a290*/  LDL.LU R20, [R1+0x2b0] ;  /* 0x0002b00001147983 */ /* 0x001ea20000300800 */
[----:B------:R-:W2:Y:S02]  /*9a2a0*/  LDL.LU R21, [R1+0x2b4] ;  /* 0x0002b40001157983 */ /* 0x000ea40000300800 */
[----:B------:R-:W3:Y:S02]  /*9a2b0*/  LDL.LU R22, [R1+0x2b8] ;  /* 0x0002b80001167983 */ /* 0x000ee40000300800 */
[----:B------:R-:W3:Y:S02]  /*9a2c0*/  LDL.LU R23, [R1+0x2bc] ;  /* 0x0002bc0001177983 */ /* 0x000ee40000300800 */
[----:B---3--:R-:W-:Y:S01]  /*9a2d0*/  STL.64 [R1+0x52a8], R22 ;  /* 0x0052a81601007387 */ /* 0x008fe20000100a00 */
[----:B--2---:R-:W-:Y:S02]  /*9a2e0*/  STL.64 [R1+0x52a0], R20 ;  /* 0x0052a01401007387 */ /* 0x004fe40000100a00 */
[----:B------:R-:W2:Y:S05]  /*9a2f0*/  LDL.LU R52, [R1+0x2f0] ;  /* 0x0002f00001347983 */ /* 0x000eaa0000300800 */
[----:B------:R0:W-:Y:S01]  /*9a300*/  STL.64 [R1+0x400], R4 ;  /* 0x0004000401007387 */ /* 0x0001e20000100a00 */
[----:B------:R1:W-:Y:S01]  /*9a310*/  STL.64 [R1+0x408], R6 ;  /* 0x0004080601007387 */ /* 0x0003e20000100a00 */
[----:B------:R-:W2:Y:S02]  /*9a320*/  LDL.LU R53, [R1+0x2f4] ;  /* 0x0002f40001357983 */ /* 0x000ea40000300800 */
[----:B------:R-:W3:Y:S02]  /*9a330*/  LDL.LU R54, [R1+0x2f8] ;  /* 0x0002f80001367983 */ /* 0x000ee40000300800 */
[----:B------:R-:W3:Y:S02]  /*9a340*/  LDL.LU R55, [R1+0x2fc] ;  /* 0x0002fc0001377983 */ /* 0x000ee40000300800 */
[----:B------:R-:W-:-:S02]  /*9a350*/  IMAD.MOV.U32 R50, RZ, RZ, R10 ;  /* 0x000000ffff327224 */ /* 0x000fc400078e000a */
[----:B------:R-:W-:Y:S02]  /*9a360*/  IMAD.MOV.U32 R51, RZ, RZ, R11 ;  /* 0x000000ffff337224 */ /* 0x000fe400078e000b */
[----:B------:R-:W-:Y:S02]  /*9a370*/  IMAD.MOV.U32 R30, RZ, RZ, R14 ;  /* 0x000000ffff1e7224 */ /* 0x000fe400078e000e */
[----:B------:R-:W-:Y:S02]  /*9a380*/  IMAD.MOV.U32 R31, RZ, RZ, R15 ;  /* 0x000000ffff1f7224 */ /* 0x000fe400078e000f */
[----:B------:R-:W-:Y:S02]  /*9a390*/  IMAD.MOV.U32 R38, RZ, RZ, R17 ;  /* 0x000000ffff267224 */ /* 0x000fe400078e0011 */
[----:B------:R-:W-:Y:S01]  /*9a3a0*/  IMAD.MOV.U32 R39, RZ, RZ, R9 ;  /* 0x000000ffff277224 */ /* 0x000fe200078e0009 */
[----:B---3--:R3:W-:Y:S01]  /*9a3b0*/  STL.64 [R1+0x52b8], R54 ;  /* 0x0052b83601007387 */ /* 0x0087e20000100a00 */
[----:B--2---:R-:W-:Y:S02]  /*9a3c0*/  STL.64 [R1+0x52b0], R52 ;  /* 0x0052b03401007387 */ /* 0x004fe40000100a00 */
[----:B------:R-:W2:Y:S02]  /*9a3d0*/  LDL.LU R10, [R1+0x531c] ;  /* 0x00531c00010a7983 */ /* 0x000ea40000300800 */
[----:B------:R-:W2:Y:S01]  /*9a3e0*/  LDL.LU R11, [R1+0x5318] ;  /* 0x00531800010b7983 */ /* 0x000ea20000300800 */
[----:B------:R4:W-:Y:S01]  /*9a3f0*/  STL.64 [R1+0x52c0], R50 ;  /* 0x0052c03201007387 */ /* 0x0009e20000100a00 */
        /* <DEDUP_REMOVED lines=14> */
[----:B0-----:R-:W2:Y:S01]  /*9a4e0*/  LDL.LU R4, [R1+0x3e0] ;  /* 0x0003e00001047983 */ /* 0x001ea20000300800 */
[----:B------:R-:W2:Y:S01]  /*9a4f0*/  LDL.LU R5, [R1+0x3e4] ;  /* 0x0003e40001057983 */ /* 0x000ea20000300800 */
        /* <DEDUP_REMOVED lines=8> */
[----:B---3--:R-:W-:-:S02]  /*9a580*/  IMAD.MOV.U32 R54, RZ, RZ, R12 ;  /* 0x000000ffff367224 */ /* 0x008fc400078e000c */
[----:B------:R-:W3:Y:S02]  /*9a590*/  LDL.LU R12, [R1+0x5304] ;  /* 0x00530400010c7983 */ /* 0x000ee40000300800 */
[----:B------:R-:W-:Y:S02]  /*9a5a0*/  IMAD.MOV.U32 R55, RZ, RZ, R16 ;  /* 0x000000ffff377224 */ /* 0x000fe400078e0010 */
[----:B------:R-:W2:Y:S01]  /*9a5b0*/  LDL.LU R16, [R1+0x5300] ;  /* 0x0053000001107983 */ /* 0x000ea20000300800 */
[----:B------:R-:W3:Y:S02]  /*9a5c0*/  LDL.LU R48, [R1+0x330] ;  /* 0x0003300001307983 */ /* 0x000ee40000300800 */
[----:B------:R-:W3:Y:S02]  /*9a5d0*/  LDL.LU R49, [R1+0x334] ;  /* 0x0003340001317983 */ /* 0x000ee40000300800 */
[----:B----4-:R-:W4:Y:S01]  /*9a5e0*/  LDL.LU R50, [R1+0x338] ;  /* 0x0003380001327983 */ /* 0x010f220000300800 */
[----:B------:R-:W4:Y:S01]  /*9a5f0*/  LDL.LU R51, [R1+0x33c] ;  /* 0x00033c0001337983 */ /* 0x000f220000300800 */
[----:B------:R-:W3:Y:S02]  /*9a600*/  LDL.LU R20, [R1+0x320] ;  /* 0x0003200001147983 */ /* 0x000ee40000300800 */
[----:B------:R-:W3:Y:S02]  /*9a610*/  LDL.LU R21, [R1+0x324] ;  /* 0x0003240001157983 */ /* 0x000ee40000300800 */
[----:B------:R-:W3:Y:S01]  /*9a620*/  LDL.LU R22, [R1+0x328] ;  /* 0x0003280001167983 */ /* 0x000ee20000300800 */
[----:B------:R-:W3:Y:S01]  /*9a630*/  LDL.LU R23, [R1+0x32c] ;  /* 0x00032c0001177983 */ /* 0x000ee20000300800 */
[----:B------:R0:W-:Y:S02]  /*9a640*/  STL.64 [R1+0x5150], R18 ;  /* 0x0051501201007387 */ /* 0x0001e40000100a00 */
[----:B0-----:R-:W-:Y:S01]  /*9a650*/  IMAD.MOV.U32 R18, RZ, RZ, R13 ;  /* 0x000000ffff127224 */ /* 0x001fe200078e000d */
[----:B--2---:R-:W-:Y:S01]  /*9a660*/  STL.64 [R1+0x5148], R16 ;  /* 0x0051481001007387 */ /* 0x004fe20000100a00 */
[----:B------:R-:W3:Y:S01]  /*9a670*/  LDL.LU R13, [R1+0x52fc] ;  /* 0x0052fc00010d7983 */ /* 0x000ee20000300800 */
[C---:B------:R-:W-:Y:S08]  /*9a680*/  HMMA.16816.F32 R56, R40.reuse, R14, R56 ;  /* 0x0000000e2838723c */ /* 0x040ff00000001838 */
[----:B------:R-:W-:Y:S01]  /*9a690*/  HMMA.16816.F32 R4, R40, R10, R4 ;  /* 0x0000000a2804723c */ /* 0x000fe20000001804 */
[----:B------:R-:W-:-:S02]  /*9a6a0*/  IMAD.MOV.U32 R19, RZ, RZ, R8 ;  /* 0x000000ffff137224 */ /* 0x000fc400078e0008 */
[----:B------:R-:W2:Y:S11]  /*9a6b0*/  LDL.LU R8, [R1+0x52f8] ;  /* 0x0052f80001087983 */ /* 0x000eb60000300800 */
[----:B------:R-:W-:Y:S01]  /*9a6c0*/  @!UPT UIADD3 URZ, URZ, URZ, URZ ;  /* 0x0000003f3f3ff290 */ /* 0x000fe2000fffe03f */
[----:B------:R0:W-:Y:S01]  /*9a6d0*/  STL.64 [R1+0x3f0], R56 ;  /* 0x0003f03801007387 */ /* 0x0001e20000100a00 */
[----:B------:R1:W-:Y:S03]  /*9a6e0*/  STL.64 [R1+0x3f8], R58 ;  /* 0x0003f83a01007387 */ /* 0x0003e60000100a00 */
[----:B0-----:R-:W4:Y:S01]  /*9a6f0*/  LDL.LU R56, [R1+0x2e0] ;  /* 0x0002e00001387983 */ /* 0x001f220000300800 */
[----:B------:R-:W4:Y:S02]  /*9a700*/  LDL.LU R57, [R1+0x2e4] ;  /* 0x0002e40001397983 */ /* 0x000f240000300800 */
[----:B-1----:R-:W4:Y:S02]  /*9a710*/  LDL.LU R58, [R1+0x2e8] ;  /* 0x0002e800013a7983 */ /* 0x002f240000300800 */
[----:B------:R-:W4:Y:S01]  /*9a720*/  LDL.LU R59, [R1+0x2ec] ;  /* 0x0002ec00013b7983 */ /* 0x000f220000300800 */
[----:B------:R-:W-:Y:S04]  /*9a730*/  STL.64 [R1+0x5160], R14 ;  /* 0x0051600e01007387 */ /* 0x000fe80000100a00 */
[----:B---3--:R0:W-:Y:S04]  /*9a740*/  STL.64 [R1+0x5158], R12 ;  /* 0x0051580c01007387 */ /* 0x0081e80000100a00 */
[----:B0-----:R-:W3:Y:S01]  /*9a750*/  LDL.LU R12, [R1+0x2c0] ;  /* 0x0002c000010c7983 */ /* 0x001ee20000300800 */
[----:B------:R-:W3:Y:S02]  /*9a760*/  LDL.LU R13, [R1+0x2c4] ;  /* 0x0002c400010d7983 */ /* 0x000ee40000300800 */
[----:B------:R-:W3:Y:S02]  /*9a770*/  LDL.LU R14, [R1+0x2c8] ;  /* 0x0002c800010e7983 */ /* 0x000ee40000300800 */
[----:B------:R-:W3:Y:S01]  /*9a780*/  LDL.LU R15, [R1+0x2cc] ;  /* 0x0002cc00010f7983 */ /* 0x000ee20000300800 */
[----:B------:R-:W-:Y:S01]  /*9a790*/  STL.64 [R1+0x3e0], R4 ;  /* 0x0003e00401007387 */ /* 0x000fe20000100a00 */
[----:B------:R0:W-:Y:S03]  /*9a7a0*/  STL.64 [R1+0x3e8], R6 ;  /* 0x0003e80601007387 */ /* 0x0001e60000100a00 */
[----:B0-----:R-:W3:Y:S01]  /*9a7b0*/  LDL.LU.64 R6, [R1+0x52f0] ;  /* 0x0052f00001067983 */ /* 0x001ee20000300a00 */
[----:B------:R-:W3:Y:S02]  /*9a7c0*/  LDL.LU.64 R4, [R1+0x52e8] ;  /* 0x0052e80001047983 */ /* 0x000ee40000300a00 */
[----:B------:R3:W-:Y:S02]  /*9a7d0*/  STL.64 [R1+0x5170], R10 ;  /* 0x0051700a01007387 */ /* 0x0007e40000100a00 */
[----:B--2---:R-:W-:Y:S02]  /*9a7e0*/  STL.64 [R1+0x5168], R8 ;  /* 0x0051680801007387 */ /* 0x004fe40000100a00 */
[----:B---3--:R-:W-:-:S02]  /*9a7f0*/  IMAD.MOV.U32 R10, RZ, RZ, R4 ;  /* 0x000000ffff0a7224 */ /* 0x008fc400078e0004 */
[----:B------:R-:W-:Y:S01]  /*9a800*/  IMAD.MOV.U32 R11, RZ, RZ, R5 ;  /* 0x000000ffff0b7224 */ /* 0x000fe200078e0005 */
[----:B------:R-:W2:Y:S01]  /*9a810*/  LDL.LU R4, [R1+0x52e4] ;  /* 0x0052e40001047983 */ /* 0x000ea20000300800 */
[----:B------:R-:W2:Y:S01]  /*9a820*/  LDL.LU R5, [R1+0x52e0] ;  /* 0x0052e00001057983 */ /* 0x000ea20000300800 */
[----:B------:R-:W-:Y:S01]  /*9a830*/  HMMA.16816.F32 R40, R40, R6, R44 ;  /* 0x000000062828723c */ /* 0x000fe2000000182c */
[----:B------:R-:W3:Y:S01]  /*9a840*/  LDL.LU.64 R46, [R1+0x52d8] ;  /* 0x0052d800012e7983 */ /* 0x000ee20000300a00 */
[----:B------:R-:W4:Y:S11]  /*9a850*/  LDL.LU.64 R44, [R1+0x52d0] ;  /* 0x0052d000012c7983 */ /* 0x000f360000300a00 */
[----:B------:R-:W-:Y:S10]  /*9a860*/  @!UPT UIADD3 URZ, URZ, URZ, URZ ;  /* 0x0000003f3f3ff290 */ /* 0x000ff4000fffe03f */
[----:B------:R-:W-:Y:S01]  /*9a870*/  STL.64 [R1+0x340], R40 ;  /* 0x0003402801007387 */ /* 0x000fe20000100a00 */
[----:B------:R3:W-:Y:S02]  /*9a880*/  STL.64 [R1+0x348], R42 ;  /* 0x0003482a01007387 */ /* 0x0007e40000100a00 */
[----:B---3--:R-:W-:Y:S02]  /*9a890*/  IMAD.MOV.U32 R42, RZ, RZ, R46 ;  /* 0x000000ffff2a7224 */ /* 0x008fe400078e002e */
[----:B------:R-:W-:Y:S01]  /*9a8a0*/  IMAD.MOV.U32 R43, RZ, RZ, R47 ;  /* 0x000000ffff2b7224 */ /* 0x000fe200078e002f */
[----:B------:R-:W4:Y:S01]  /*9a8b0*/  LDL.LU R46, [R1+0x52cc] ;  /* 0x0052cc00012e7983 */ /* 0x000f220000300800 */
[----:B------:R-:W4:Y:S02]  /*9a8c0*/  LDL.LU R47, [R1+0x52c8] ;  /* 0x0052c800012f7983 */ /* 0x000f240000300800 */
[----:B------:R-:W-:Y:S02]  /*9a8d0*/  STL.64 [R1+0x5180], R6 ;  /* 0x0051800601007387 */ /* 0x000fe40000100a00 */
[----:B--2---:R0:W-:Y:S02]  /*9a8e0*/  STL.64 [R1+0x5178], R4 ;  /* 0x0051780401007387 */ /* 0x0041e40000100a00 */
[----:B0-----:R-:W2:Y:S01]  /*9a8f0*/  LDL.LU R4, [R1+0x2d0] ;  /* 0x0002d00001047983 */ /* 0x001ea20000300800 */
[----:B------:R-:W2:Y:S02]  /*9a900*/  LDL.LU R5, [R1+0x2d4] ;  /* 0x0002d40001057983 */ /* 0x000ea40000300800 */
[----:B------:R-:W2:Y:S02]  /*9a910*/  LDL.LU R6, [R1+0x2d8] ;  /* 0x0002d80001067983 */ /* 0x000ea40000300800 */
[----:B------:R-:W2:Y:S01]  /*9a920*/  LDL.LU R7, [R1+0x2dc] ;  /* 0x0002dc0001077983 */ /* 0x000ea20000300800 */
[C---:B----4-:R-:W-:Y:S01]  /*9a930*/  HMMA.16816.F32 R52, R44.reuse, R54, R48 ;  /* 0x000000362c34723c */ /* 0x050fe20000001830 */
[----:B------:R-:W3:Y:S11]  /*9a940*/  LDL.LU.64 R50, [R1+0x52c0] ;  /* 0x0052c00001327983 */ /* 0x000ef60000300a00 */
[----:B------:R-:W-:Y:S11]  /*9a950*/  @!UPT UIADD3 URZ, URZ, URZ, URZ ;  /* 0x0000003f3f3ff290 */ /* 0x000ff6000fffe03f */
[----:B------:R-:W-:Y:S01]  /*9a960*/  STL.64 [R1+0x330], R52 ;  /* 0x0003303401007387 */ /* 0x000fe20000100a00 */
[----:B------:R0:W-:Y:S03]  /*9a970*/  STL.64 [R1+0x338], R54 ;  /* 0x0003383601007387 */ /* 0x0001e60000100a00 */
[----:B0-----:R-:W4:Y:S01]  /*9a980*/  LDL.LU.64 R54, [R1+0x52b8] ;  /* 0x0052b80001367983 */ /* 0x001f220000300a00 */
[----:B------:R-:W4:Y:S01]  /*9a990*/  LDL.LU.64 R52, [R1+0x52b0] ;  /* 0x0052b00001347983 */ /* 0x000f220000300a00 */
[C---:B------:R-:W-:Y:S08]  /*9a9a0*/  HMMA.16816.F32 R36, R44.reuse, R38, R20 ;  /* 0x000000262c24723c */ /* 0x040ff00000001814 */
[C---:B------:R-:W-:Y:S01]  /*9a9b0*/  HMMA.16816.F32 R28, R44.reuse, R30, R24 ;  /* 0x0000001e2c1c723c */ /* 0x040fe20000001818 */
[----:B------:R-:W2:Y:S01]  /*9a9c0*/  LDL.LU.64 R22, [R1+0x52a8] ;  /* 0x0052a80001167983 */ /* 0x000ea20000300a00 */
[----:B------:R-:W2:Y:S11]  /*9a9d0*/  LDL.LU.64 R20, [R1+0x52a0] ;  /* 0x0052a00001147983 */ /* 0x000eb60000300a00 */
[----:B------:R-:W-:Y:S02]  /*9a9e0*/  @!UPT UIADD3 URZ, URZ, URZ, URZ ;  /* 0x0000003f3f3ff290 */ /* 0x000fe4000fffe03f */
[----:B------:R-:W-:Y:S01]  /*9a9f0*/  STL.64 [R1+0x320], R36 ;  /* 0x0003202401007387 */ /* 0x000fe20000100a00 */
[----:B------:R0:W-:Y:S03]  /*9aa00*/  STL.64 [R1+0x328], R38 ;  /* 0x0003282601007387 */ /* 0x0001e60000100a00 */
[----:B0-----:R-:W2:Y:S01]  /*9aa10*/  LDL.LU.64 R38, [R1+0x5298] ;  /* 0x0052980001267983 */ /* 0x001ea20000300a00 */
[----:B------:R-:W2:Y:S02]  /*9aa20*/  LDL.LU.64 R36, [R1+0x5290] ;  /* 0x0052900001247983 */ /* 0x000ea40000300a00 */
[----:B------:R-:W2:Y:S02]  /*9aa30*/  LDL.LU.64 R26, [R1+0x5288] ;  /* 0x00528800011a7983 */ /* 0x000ea40000300a00 */
[----:B------:R-:W-:Y:S01]  /*9aa40*/  STL.64 [R1+0x310], R28 ;  /* 0x0003101c01007387 */ /* 0x000fe20000100a00 */
[----:B------:R0:W-:Y:S04]  /*9aa50*/  STL.64 [R1+0x318], R30 ;  /* 0x0003181e01007387 */ /* 0x0001e80000100a00 */
[----:B0-----:R-:W2:Y:S01]  /*9aa60*/  LDL.LU.64 R30, [R1+0x5280] ;  /* 0x00528000011e7983 */ /* 0x001ea20000300a00 */
[----:B------:R-:W2:Y:S01]  /*9aa70*/  LDL.LU.64 R28, [R1+0x5278] ;  /* 0x00527800011c7983 */ /* 0x000ea20000300a00 */
[C---:B---3--:R-:W-:Y:S02]  /*9aa80*/  HMMA.16816.F32 R48, R44.reuse, R50, R32 ;  /* 0x000000322c30723c */ /* 0x048fe40000001820 */
[----:B------:R-:W3:Y:S06]  /*9aa90*/  LDL.LU.64 R34, [R1+0x5270] ;  /* 0x0052700001227983 */ /* 0x000eec0000300a00 */
[C---:B----4-:R-:W-:Y:S11]  /*9aaa0*/  HMMA.16816.F32 R40, R44.reuse, R42, R52 ;  /* 0x0000002a2c28723c */ /* 0x050ff60000001834 */
[----:B------:R-:W-:Y:S04]  /*9aab0*/  @!UPT UIADD3 URZ, URZ, URZ, URZ ;  /* 0x0000003f3f3ff290 */ /* 0x000fe8000fffe03f */
[----:B------:R-:W-:Y:S01]  /*9aac0*/  STL.64 [R1+0x300], R48 ;  /* 0x0003003001007387 */ /* 0x000fe20000100a00 */
[----:B------:R0:W-:Y:S03]  /*9aad0*/  STL.64 [R1+0x308], R50 ;  /* 0x0003083201007387 */ /* 0x0001e60000100a00 */
[----:B0-----:R-:W4:Y:S01]  /*9aae0*/  LDL.LU.64 R50, [R1+0x5268] ;  /* 0x0052680001327983 */ /* 0x001f220000300a00 */
[----:B------:R-:W2:Y:S02]  /*9aaf0*/  LDL.LU.64 R54, [R1+0x5260] ;  /* 0x0052600001367983 */ /* 0x000ea40000300a00 */
[----:B------:R-:W2:Y:S01]  /*9ab00*/  LDL.LU.64 R52, [R1+0x5258] ;  /* 0x0052580001347983 */ /* 0x000ea20000300a00 */
[----:B------:R0:W-:Y:S01]  /*9ab10*/  STL.64 [R1+0x2f0], R40 ;  /* 0x0002f02801007387 */ /* 0x0001e20000100a00 */
[----:B------:R1:W-:Y:S03]  /*9ab20*/  STL.64 [R1+0x2f8], R42 ;  /* 0x0002f82a01007387 */ /* 0x0003e60000100a00 */
[----:B0-----:R-:W2:Y:S01]  /*9ab30*/  LDL.LU R40, [R1+0x140] ;  /* 0x0001400001287983 */ /* 0x001ea20000300800 */
[----:B------:R-:W2:Y:S02]  /*9ab40*/  LDL.LU R41, [R1+0x144] ;  /* 0x0001440001297983 */ /* 0x000ea40000300800 */
[----:B-1----:R-:W2:Y:S02]  /*9ab50*/  LDL.LU R42, [R1+0x148] ;  /* 0x00014800012a7983 */ /* 0x002ea40000300800 */
[----:B------:R-:W2:Y:S02]  /*9ab60*/  LDL.LU R43, [R1+0x14c] ;  /* 0x00014c00012b7983 */ /* 0x000ea40000300800 */
[----:B--2---:R0:W-:Y:S01]  /*9ab70*/  STL.64 [R1+0x5190], R42 ;  /* 0x0051902a01007387 */ /* 0x0041e20000100a00 */
[----:B------:R1:W-:Y:S03]  /*9ab80*/  STL.64 [R1+0x5188], R40 ;  /* 0x0051882801007387 */ /* 0x0003e60000100a00 */
[----:B0-----:R-:W1:Y:S01]  /*9ab90*/  LDL.LU R42, [R1+0xe8] ;  /* 0x0000e800012a7983 */ /* 0x001e620000300800 */
[----:B------:R-:W1:Y:S02]  /*9aba0*/  LDL.LU R43, [R1+0xec] ;  /* 0x0000ec00012b7983 */ /* 0x000e640000300800 */
[C---:B-1----:R-:W-:Y:S01]  /*9abb0*/  HMMA.16816.F32 R40, R44.reuse, R42, R56 ;  /* 0x0000002a2c28723c */ /* 0x042fe20000001838 */
[----:B------:R-:W2:Y:S11]  /*9abc0*/  LDL.LU.64 R58, [R1+0x5250] ;  /* 0x00525000013a7983 */ /* 0x000eb60000300a00 */
[----:B------:R-:W-:Y:S11]  /*9abd0*/  @!UPT UIADD3 URZ, URZ, URZ, URZ ;  /* 0x0000003f3f3ff290 */ /* 0x000ff6000fffe03f */
[----:B------:R-:W-:Y:S01]  /*9abe0*/  STL.64 [R1+0x2e0], R40 ;  /* 0x0002e02801007387 */ /* 0x000fe20000100a00 */
[----:B------:R0:W-:Y:S02]  /*9abf0*/  STL.64 [R1+0x2e8], R42 ;  /* 0x0002e82a01007387 */ /* 0x0001e40000100a00 */
[C---:B0-----:R-:W-:Y:S08]  /*9ac00*/  HMMA.16816.F32 R40, R44.reuse, R10, R4 ;  /* 0x0000000a2c28723c */ /* 0x041ff00000001804 */
[C---:B------:R-:W-:Y:S08]  /*9ac10*/  HMMA.16816.F32 R8, R44.reuse, R18, R12 ;  /* 0x000000122c08723c */ /* 0x040ff0000000180c */
[C---:B------:R-:W-:Y:S08]  /*9ac20*/  HMMA.16816.F32 R4, R44.reuse, R26, R20 ;  /* 0x0000001a2c04723c */ /* 0x040ff00000001814 */
[C---:B---3--:R-:W-:Y:S01]  /*9ac30*/  HMMA.16816.F32 R12, R44.reuse, R34, R28 ;  /* 0x000000222c0c723c */ /* 0x048fe2000000181c */
[----:B------:R-:W-:Y:S01]  /*9ac40*/  STL.64 [R1+0x2d0], R40 ;  /* 0x0002d02801007387 */ /* 0x000fe20000100a00 */
[----:B------:R-:W-:Y:S05]  /*9ac50*/  STL.64 [R1+0x2d8], R42 ;  /* 0x0002d82a01007387 */ /* 0x000fea0000100a00 */
[----:B------:R-:W-:Y:S02]  /*9ac60*/  STL.64 [R1+0x2c0], R8 ;  /* 0x0002c00801007387 */ /* 0x000fe40000100a00 */
[----:B------:R4:W-:Y:S06]  /*9ac70*/  STL.64 [R1+0x2c8], R10 ;  /* 0x0002c80a01007387 */ /* 0x0009ec0000100a00 */
[----:B------:R-:W-:Y:S01]  /*9ac80*/  STL.64 [R1+0x2b0], R4 ;  /* 0x0002b00401007387 */ /* 0x000fe20000100a00 */
[----:B------:R2:W-:Y:S01]  /*9ac90*/  STL.64 [R1+0x2b8], R6 ;  /* 0x0002b80601007387 */ /* 0x0005e20000100a00 */
[C---:B----4-:R-:W-:Y:S06]  /*9aca0*/  HMMA.16816.F32 R8, R44.reuse, R50, R36 ;  /* 0x000000322c08723c */ /* 0x050fec0000001824 */
[----:B------:R-:W-:Y:S01]  /*9acb0*/  STL.64 [R1+0x2a0], R12 ;  /* 0x0002a00c01007387 */ /* 0x000fe20000100a00 */
[----:B------:R0:W-:Y:S01]  /*9acc0*/  STL.64 [R1+0x2a8], R14 ;  /* 0x0002a80e01007387 */ /* 0x0001e20000100a00 */
[----:B--2---:R-:W-:Y:S02]  /*9acd0*/  HMMA.16816.F32 R4, R44, R58, R52 ;  /* 0x0000003a2c04723c */ /* 0x004fe40000001834 */
[----:B------:R-:W2:Y:S11]  /*9ace0*/  LDL.LU R52, [R1+0x1f0] ;  /* 0x0001f00001347983 */ /* 0x000eb60000300800 */
[----:B------:R-:W-:Y:S02]  /*9acf0*/  @!UPT UIADD3 URZ, URZ, URZ, URZ ;  /* 0x0000003f3f3ff290 */ /* 0x000fe4000fffe03f */
[----:B------:R-:W-:Y:S02]  /*9ad00*/  STL.64 [R1+0x290], R8 ;  /* 0x0002900801007387 */ /* 0x000fe40000100a00 */
[----:B------:R-:W-:Y:S06]  /*9ad10*/  STL.64 [R1+0x298], R10 ;  /* 0x0002980a01007387 */ /* 0x000fec0000100a00 */
[----:B------:R-:W-:Y:S01]  /*9ad20*/  STL.64 [R1+0x280], R4 ;  /* 0x0002800401007387 */ /* 0x000fe20000100a00 */
[----:B------:R1:W-:Y:S02]  /*9ad30*/  STL.64 [R1+0x288], R6 ;  /* 0x0002880601007387 */ /* 0x0003e40000100a00 */
[----:B------:R-:W2:Y:S02]  /*9ad40*/  LDL.LU R53, [R1+0x1f4] ;  /* 0x0001f40001357983 */ /* 0x000ea40000300800 */
[----:B------:R-:W3:Y:S01]  /*9ad50*/  LDL.LU R54, [R1+0x1f8] ;  /* 0x0001f80001367983 */ /* 0x000ee20000300800 */
[----:B------:R-:W3:Y:S01]  /*9ad60*/  LDL.LU R55, [R1+0x1fc] ;  /* 0x0001fc0001377983 */ /* 0x000ee20000300800 */
[----:B------:R-:W-:-:S02]  /*9ad70*/  IMAD.MOV.U32 R58, RZ, RZ, R60 ;  /* 0x000000ffff3a7224 */ /* 0x000fc400078e003c */
[----:B------:R-:W-:Y:S01]  /*9ad80*/  IMAD.MOV.U32 R59, RZ, RZ, R61 ;  /* 0x000000ffff3b7224 */ /* 0x000fe200078e003d */
[----:B---3--:R3:W-:Y:S01]  /*9ad90*/  STL.64 [R1+0x51a0], R54 ;  /* 0x0051a03601007387 */ /* 0x0087e20000100a00 */
[----:B--2---:R-:W-:Y:S02]  /*9ada0*/  STL.64 [R1+0x5198], R52 ;  /* 0x0051983401007387 */ /* 0x004fe40000100a00 */
[----:B------:R-:W2:Y:S02]  /*9adb0*/  LDL.LU R60, [R1+0x524c] ;  /* 0x00524c00013c7983 */ /* 0x000ea40000300800 */
[----:B------:R-:W3:Y:S01]  /*9adc0*/  LDL.LU R61, [R1+0x5248] ;  /* 0x00524800013d7983 */ /* 0x000ee20000300800 */
[----:B------:R4:W-:Y:S01]  /*9add0*/  STL.64 [R1+0x51a8], R58 ;  /* 0x0051a83a01007387 */ /* 0x0009e20000100a00 */
[----:B------:R-:W3:Y:S02]  /*9ade0*/  LDL.LU R16, [R1+0x200] ;  /* 0x0002000001107983 */ /* 0x000ee40000300800 */
[----:B------:R-:W3:Y:S02]  /*9adf0*/  LDL.LU R17, [R1+0x204] ;  /* 0x0002040001117983 */ /* 0x000ee40000300800 */
[----:B------:R-:W3:Y:S01]  /*9ae00*/  LDL.LU R18, [R1+0x208] ;  /* 0x0002080001127983 */ /* 0x000ee20000300800 */
[----:B------:R-:W3:Y:S01]  /*9ae10*/  LDL.LU R19, [R1+0x20c] ;  /* 0x00020c0001137983 */ /* 0x000ee20000300800 */
[----:B0-----:R-:W-:-:S02]  /*9ae20*/  IMAD.MOV.U32 R14, RZ, RZ, R0 ;  /* 0x000000ffff0e7224 */ /* 0x001fc400078e0000 */
[----:B------:R-:W-:Y:S02]  /*9ae30*/  IMAD.MOV.U32 R15, RZ, RZ, R2 ;  /* 0x000000ffff0f7224 */ /* 0x000fe400078e0002 */
[----:B-1----:R-:W-:Y:S02]  /*9ae40*/  IMAD.MOV.U32 R7, RZ, RZ, R3 ;  /* 0x000000ffff077224 */ /* 0x002fe400078e0003 */
[----:B--2---:R-:W-:Y:S01]  /*9ae50*/  IMAD.MOV.U32 R6, RZ, RZ, R60 ;  /* 0x000000ffff067224 */ /* 0x004fe200078e003c */
[----:B---3--:R0:W-:Y:S01]  /*9ae60*/  STL.64 [R1+0x51b8], R18 ;  /* 0x0051b81201007387 */ /* 0x0081e20000100a00 */
[----:B------:R-:W-:Y:S02]  /*9ae70*/  STL.64 [R1+0x51b0], R16 ;  /* 0x0051b01001007387 */ /* 0x000fe40000100a00 */
[----:B------:R-:W2:Y:S02]  /*9ae80*/  LDL.LU R0, [R1+0x5244] ;  /* 0x0052440001007983 */ /* 0x000ea40000300800 */
[----:B------:R-:W3:Y:S01]  /*9ae90*/  LDL.LU R2, [R1+0x5240] ;  /* 0x0052400001027983 */ /* 0x000ee20000300800 */
[----:B------:R1:W-:Y:S01]  /*9aea0*/  STL.64 [R1+0x51c0], R14 ;  /* 0x0051c00e01007387 */ /* 0x0003e20000100a00 */
[----:B------:R-:W0:Y:S02]  /*9aeb0*/  LDL.LU R60, [R1+0x523c] ;  /* 0x00523c00013c7983 */ /* 0x000e240000300800 */
[----:B------:R-:W3:Y:S02]  /*9aec0*/  LDL.LU R3, [R1+0x5238] ;  /* 0x0052380001037983 */ /* 0x000ee40000300800 */
[----:B------:R0:W-:Y:S01]  /*9aed0*/  STL.64 [R1+0x51c8], R6 ;  /* 0x0051c80601007387 */ /* 0x0001e20000100a00 */
[----:B------:R-:W3:Y:S01]  /*9aee0*/  LDL.LU R40, [R1+0x220] ;  /* 0x0002200001287983 */ /* 0x000ee20000300800 */
[----:B------:R-:W3:Y:S02]  /*9aef0*/  LDL.LU R41, [R1+0x224] ;  /* 0x0002240001297983 */ /* 0x000ee40000300800 */
[----:B------:R-:W3:Y:S02]  /*9af00*/  LDL.LU R42, [R1+0x228] ;  /* 0x00022800012a7983 */ /* 0x000ee40000300800 */
[----:B------:R-:W3:Y:S02]  /*9af10*/  LDL.LU R43, [R1+0x22c] ;  /* 0x00022c00012b7983 */ /* 0x000ee40000300800 */
[----:B------:R-:W-:-:S02]  /*9af20*/  IMAD.MOV.U32 R55, RZ, RZ, R61 ;  /* 0x000000ffff377224 */ /* 0x000fc400078e003d */
[----:B--2---:R-:W-:Y:S01]  /*9af30*/  IMAD.MOV.U32 R54, RZ, RZ, R0 ;  /* 0x000000ffff367224 */ /* 0x004fe200078e0000 */
[----:B---3--:R-:W-:Y:S01]  /*9af40*/  STL.64 [R1+0x51d8], R42 ;  /* 0x0051d82a01007387 */ /* 0x008fe20000100a00 */
[----:B------:R-:W-:Y:S02]  /*9af50*/  STL.64 [R1+0x51d0], R40 ;  /* 0x0051d02801007387 */ /* 0x000fe40000100a00 */
[----:B------:R-:W2:Y:S02]  /*9af60*/  LDL.LU R0, [R1+0x5234] ;  /* 0x0052340001007983 */ /* 0x000ea40000300800 */
[----:B------:R-:W3:Y:S01]  /*9af70*/  LDL.LU R61, [R1+0x5230] ;  /* 0x00523000013d7983 */ /* 0x000ee20000300800 */
[----:B------:R3:W-:Y:S01]  /*9af80*/  STL.64 [R1+0x51e0], R54 ;  /* 0x0051e03601007387 */ /* 0x0007e20000100a00 */
[----:B------:R-:W2:Y:S02]  /*9af90*/  LDL.LU R56, [R1+0x230] ;  /* 0x0002300001387983 */ /* 0x000ea40000300800 */
[----:B------:R-:W2:Y:S02]  /*9afa0*/  LDL.LU R57, [R1+0x234] ;  /* 0x0002340001397983 */ /* 0x000ea40000300800 */
[----:B----4-:R-:W4:Y:S01]  /*9afb0*/  LDL.LU R58, [R1+0x238] ;  /* 0x00023800013a7983 */ /* 0x010f220000300800 */
[----:B------:R-:W4:Y:S01]  /*9afc0*/  LDL.LU R59, [R1+0x23c] ;  /* 0x00023c00013b7983 */ /* 0x000f220000300800 */
[----:B0-----:R-:W-:-:S02]  /*9afd0*/  IMAD.MOV.U32 R18, RZ, RZ, R60 ;  /* 0x000000ffff127224 */ /* 0x001fc400078e003c */
[----:B------:R-:W-:Y:S01]  /*9afe0*/  IMAD.MOV.U32 R19, RZ, RZ, R2 ;  /* 0x000000ffff137224 */ /* 0x000fe200078e0002 */
[----:B----4-:R-:W-:Y:S01]  /*9aff0*/  STL.64 [R1+0x51f0], R58 ;  /* 0x0051f03a01007387 */ /* 0x010fe20000100a00 */
[----:B--2---:R0:W-:Y:S02]  /*9b000*/  STL.64 [R1+0x51e8], R56 ;  /* 0x0051e83801007387 */ /* 0x0041e40000100a00 */
[----:B------:R-:W2:Y:S02]  /*9b010*/  LDL.LU R60, [R1+0x522c] ;  /* 0x00522c00013c7983 */ /* 0x000ea40000300800 */
[----:B------:R-:W4:Y:S01]  /*9b020*/  LDL.LU R2, [R1+0x5228] ;  /* 0x0052280001027983 */ /* 0x000f220000300800 */
[----:B------:R4:W-:Y:S01]  /*9b030*/  STL.64 [R1+0x51f8], R18 ;  /* 0x0051f81201007387 */ /* 0x0009e20000100a00 */
[----:B------:R-:W2:Y:S02]  /*9b040*/  LDL.LU R12, [R1+0x240] ;  /* 0x00024000010c7983 */ /* 0x000ea40000300800 */
[----:B------:R-:W2:Y:S02]  /*9b050*/  LDL.LU R13, [R1+0x244] ;  /* 0x00024400010d7983 */ /* 0x000ea40000300800 */
[----:B-1----:R-:W2:Y:S01]  /*9b060*/  LDL.LU R14, [R1+0x248] ;  /* 0x00024800010e7983 */ /* 0x002ea20000300800 */
[----:B------:R-:W2:Y:S01]  /*9b070*/  LDL.LU R15, [R1+0x24c] ;  /* 0x00024c00010f7983 */ /* 0x000ea20000300800 */
[----:B------:R-:W-:-:S02]  /*9b080*/  IMAD.MOV.U32 R6, RZ, RZ, R0 ;  /* 0x000000ffff067224 */ /* 0x000fc400078e0000 */
[----:B------:R-:W-:Y:S02]  /*9b090*/  IMAD.MOV.U32 R7, RZ, RZ, R3 ;  /* 0x000000ffff077224 */ /* 0x000fe400078e0003 */
[----:B---3--:R-:W-:Y:S01]  /*9b0a0*/  IMAD.MOV.U32 R55, RZ, RZ, R61 ;  /* 0x000000ffff377224 */ /* 0x008fe200078e003d */
[----:B--2---:R-:W-:Y:S01]  /*9b0b0*/  STL.64 [R1+0x5208], R14 ;  /* 0x0052080e01007387 */ /* 0x004fe20000100a00 */
[----:B------:R1:W-:Y:S02]  /*9b0c0*/  STL.64 [R1+0x5200], R12 ;  /* 0x0052000c01007387 */ /* 0x0003e40000100a00 */
[----:B------:R-:W2:Y:S02]  /*9b0d0*/  LDL.LU R0, [R1+0x5224] ;  /* 0x0052240001007983 */ /* 0x000ea40000300800 */
[----:B------:R-:W3:Y:S02]  /*9b0e0*/  LDL.LU R3, [R1+0x5220] ;  /* 0x0052200001037983 */ /* 0x000ee40000300800 */
[----:B------:R-:W-:-:S02]  /*9b0f0*/  IMAD.MOV.U32 R54, RZ, RZ, R60 ;  /* 0x000000ffff367224 */ /* 0x000fc400078e003c */
[----:B------:R-:W3:Y:S01]  /*9b100*/  LDL.LU R60, [R1+0x521c] ;  /* 0x00521c00013c7983 */ /* 0x000ee20000300800 */
[----:B------:R-:W3:Y:S02]  /*9b110*/  LDL.LU R61, [R1+0x5218] ;  /* 0x00521800013d7983 */ /* 0x000ee40000300800 */
[----:B0-----:R-:W3:Y:S02]  /*9b120*/  LDL.LU R56, [R1+0x260] ;  /* 0x0002600001387983 */ /* 0x001ee40000300800 */
[----:B------:R-:W3:Y:S01]  /*9b130*/  LDL.LU R57, [R1+0x264] ;  /* 0x0002640001397983 */ /* 0x000ee20000300800 */
[----:B------:R-:W3:Y:S01]  /*9b140*/  LDL.LU R58, [R1+0x268] ;  /* 0x00026800013a7983 */ /* 0x000ee20000300800 */
[----:B------:R-:W3:Y:S02]  /*9b150*/  LDL.LU R59, [R1+0x26c] ;  /* 0x00026c00013b7983 */ /* 0x000ee40000300800 */
[----:B----4-:R-:W-:Y:S02]  /*9b160*/  IMAD.MOV.U32 R19, RZ, RZ, R2 ;  /* 0x000000ffff137224 */ /* 0x010fe400078e0002 */
[----:B--2---:R-:W-:-:S02]  /*9b170*/  IMAD.MOV.U32 R18, RZ, RZ, R0 ;  /* 0x000000ffff127224 */ /* 0x004fc400078e0000 */
[----:B------:R-:W2:Y:S01]  /*9b180*/  LDL.LU R0, [R1+0x5214] ;  /* 0x0052140001007983 */ /* 0x000ea20000300800 */
[----:B------:R-:W4:Y:S02]  /*9b190*/  LDL.LU R2, [R1+0x5210] ;  /* 0x0052100001027983 */ /* 0x000f240000300800 */
[----:B-1----:R-:W2:Y:S02]  /*9b1a0*/  LDL.LU R12, [R1+0x270] ;  /* 0x00027000010c7983 */ /* 0x002ea40000300800 */
[----:B------:R-:W2:Y:S01]  /*9b1b0*/  LDL.LU R13, [R1+0x274] ;  /* 0x00027400010d7983 */ /* 0x000ea20000300800 */
[----:B------:R-:W2:Y:S01]  /*9b1c0*/  LDL.LU R14, [R1+0x278] ;  /* 0x00027800010e7983 */ /* 0x000ea20000300800 */
[----:B------:R-:W2:Y:S02]  /*9b1d0*/  LDL.LU R15, [R1+0x27c] ;  /* 0x00027c00010f7983 */ /* 0x000ea40000300800 */
        /* <DEDUP_REMOVED lines=31> */
[----:B------:R-:W4:Y:S01]  /*9b3d0*/  LDL.LU R23, [R1+0x19c] ;  /* 0x00019c0001177983 */ /* 0x000f220000300800 */
[C---:B---3--:R-:W-:Y:S08]  /*9b3e0*/  HMMA.16816.F32 R52, R44.reuse, R54, R56 ;  /* 0x000000362c34723c */ /* 0x048ff00000001838 */
[C---:B--2---:R-:W-:Y:S01]  /*9b3f0*/  HMMA.16816.F32 R16, R44.reuse, R18, R12 ;  /* 0x000000122c10723c */ /* 0x044fe2000000180c */
[----:B------:R-:W2:Y:S01]  /*9b400*/  LDL.LU.64 R14, [R1+0x5208] ;  /* 0x00520800010e7983 */ /* 0x000ea20000300a00 */
[----:B------:R-:W2:Y:S11]  /*9b410*/  LDL.LU.64 R12, [R1+0x5200] ;  /* 0x00520000010c7983 */ /* 0x000eb60000300a00 */
[----:B------:R-:W-:Y:S10]  /*9b420*/  @!UPT UIADD3 URZ, URZ, URZ, URZ ;  /* 0x0000003f3f3ff290 */ /* 0x000ff4000fffe03f */
[----:B------:R-:W-:Y:S01]  /*9b430*/  STL.64 [R1+0x270], R16 ;  /* 0x0002701001007387 */ /* 0x000fe20000100a00 */
[----:B------:R0:W-:Y:S03]  /*9b440*/  STL.64 [R1+0x278], R18 ;  /* 0x0002781201007387 */ /* 0x0001e60000100a00 */
[----:B0-----:R-:W2:Y:S01]  /*9b450*/  LDL.LU.64 R18, [R1+0x51f8] ;  /* 0x0051f80001127983 */ /* 0x001ea20000300a00 */
[----:B------:R-:W3:Y:S02]  /*9b460*/  LDL.LU.64 R58, [R1+0x51f0] ;  /* 0x0051f000013a7983 */ /* 0x000ee40000300a00 */
[----:B------:R-:W3:Y:S02]  /*9b470*/  LDL.LU.64 R56, [R1+0x51e8] ;  /* 0x0051e80001387983 */ /* 0x000ee40000300a00 */
[----:B------:R-:W-:Y:S01]  /*9b480*/  STL.64 [R1+0x260], R52 ;  /* 0x0002603401007387 */ /* 0x000fe20000100a00 */
[----:B------:R0:W-:Y:S04]  /*9b490*/  STL.64 [R1+0x268], R54 ;  /* 0x0002683601007387 */ /* 0x0001e80000100a00 */
[----:B0-----:R-:W3:Y:S01]  /*9b4a0*/  LDL.LU.64 R54, [R1+0x51e0] ;  /* 0x0051e00001367983 */ /* 0x001ee20000300a00 */
[C---:B----4-:R-:W-:Y:S01]  /*9b4b0*/  HMMA.16816.F32 R4, R44.reuse, R6, R40 ;  /* 0x000000062c04723c */ /* 0x050fe20000001828 */
[----:B------:R-:W4:Y:S02]  /*9b4c0*/  LDL.LU.64 R42, [R1+0x51d8] ;  /* 0x0051d800012a7983 */ /* 0x000f240000300a00 */
[----:B------:R-:W4:Y:S11]  /*9b4d0*/  LDL.LU.64 R40, [R1+0x51d0] ;  /* 0x0051d00001287983 */ /* 0x000f360000300a00 */
[----:B------:R-:W-:Y:S09]  /*9b4e0*/  @!UPT UIADD3 URZ, URZ, URZ, URZ ;  /* 0x0000003f3f3ff290 */ /* 0x000ff2000fffe03f */
[----:B------:R-:W-:Y:S01]  /*9b4f0*/  STL.64 [R1+0x250], R4 ;  /* 0x0002500401007387 */ /* 0x000fe20000100a00 */
[----:B------:R0:W-:Y:S03]  /*9b500*/  STL.64 [R1+0x258], R6 ;  /* 0x0002580601007387 */ /* 0x0001e60000100a00 */
[----:B0-----:R-:W4:Y:S01]  /*9b510*/  LDL.LU.64 R6, [R1+0x51c8] ;  /* 0x0051c80001067983 */ /* 0x001f220000300a00 */
[C---:B--2---:R-:W-:Y:S03]  /*9b520*/  HMMA.16816.F32 R16, R44.reuse, R18, R12 ;  /* 0x000000122c10723c */ /* 0x044fe6000000180c */
[----:B------:R-:W2:Y:S05]  /*9b530*/  LDL.LU.64 R14, [R1+0x51c0] ;  /* 0x0051c000010e7983 */ /* 0x000eaa0000300a00 */
[C---:B---3--:R-:W-:Y:S11]  /*9b540*/  HMMA.16816.F32 R52, R44.reuse, R54, R56 ;  /* 0x000000362c34723c */ /* 0x048ff60000001838 */
[----:B------:R-:W-:Y:S04]  /*9b550*/  @!UPT UIADD3 URZ, URZ, URZ, URZ ;  /* 0x0000003f3f3ff290 */ /* 0x000fe8000fffe03f */
[----:B------:R-:W-:Y:S01]  /*9b560*/  STL.64 [R1+0x240], R16 ;  /* 0x0002401001007387 */ /* 0x000fe20000100a00 */
[----:B------:R0:W-:Y:S03]  /*9b570*/  STL.64 [R1+0x248], R18 ;  /* 0x0002481201007387 */ /* 0x0001e60000100a00 */
[----:B0-----:R-:W3:Y:S01]  /*9b580*/  LDL.LU.64 R18, [R1+0x51b8] ;  /* 0x0051b80001127983 */ /* 0x001ee20000300a00 */
[----:B------:R-:W3:Y:S02]  /*9b590*/  LDL.LU.64 R16, [R1+0x51b0] ;  /* 0x0051b00001107983 */ /* 0x000ee40000300a00 */
[----:B------:R-:W3:Y:S01]  /*9b5a0*/  LDL.LU.64 R58, [R1+0x51a8] ;  /* 0x0051a800013a7983 */ /* 0x000ee20000300a00 */
[C---:B----4-:R-:W-:Y:S01]  /*9b5b0*/  HMMA.16816.F32 R4, R44.reuse, R6, R40 ;  /* 0x000000062c04723c */ /* 0x050fe20000001828 */
[----:B------:R-:W-:Y:S01]  /*9b5c0*/  STL.64 [R1+0x230], R52 ;  /* 0x0002303401007387 */ /* 0x000fe20000100a00 */
[----:B------:R0:W-:Y:S03]  /*9b5d0*/  STL.64 [R1+0x238], R54 ;  /* 0x0002383601007387 */ /* 0x0001e60000100a00 */
[----:B0-----:R-:W4:Y:S01]  /*9b5e0*/  LDL.LU.64 R54, [R1+0x51a0] ;  /* 0x0051a00001367983 */ /* 0x001f220000300a00 */
[----:B------:R-:W4:Y:S02]  /*9b5f0*/  LDL.LU.64 R52, [R1+0x5198] ;  /* 0x0051980001347983 */ /* 0x000f240000300a00 */
[----:B------:R-:W4:Y:S02]  /*9b600*/  LDL.LU.64 R42, [R1+0x5190] ;  /* 0x00519000012a7983 */ /* 0x000f240000300a00 */
[----:B------:R-:W4:Y:S11]  /*9b610*/  LDL.LU.64 R40, [R1+0x5188] ;  /* 0x0051880001287983 */ /* 0x000f360000300a00 */
[----:B------:R-:W-:Y:S02]  /*9b620*/  @!UPT UIADD3 URZ, URZ, URZ, URZ ;  /* 0x0000003f3f3ff290 */ /* 0x000fe4000fffe03f */
        /* <DEDUP_REMOVED lines=12> */
[----:B------:R-:W2:Y:S02]  /*9b6f0*/  LDL.LU.64 R12, [R1+0x5158] ;  /* 0x00515800010c7983 */ /* 0x000ea40000300a00 */
[----:B------:R-:W2:Y:S02]  /*9b700*/  LDL.LU.64 R18, [R1+0x5150] ;  /* 0x0051500001127983 */ /* 0x000ea40000300a00 */
[----:B------:R-:W2:Y:S01]  /*9b710*/  LDL.LU.64 R16, [R1+0x5148] ;  /* 0x0051480001107983 */ /* 0x000ea20000300a00 */
[----:B------:R-:W-:Y:S01]  /*9b720*/  STL.64 [R1+0x200], R56 ;  /* 0x0002003801007387 */ /* 0x000fe20000100a00 */
[----:B------:R0:W-:Y:S03]  /*9b730*/  STL.64 [R1+0x208], R58 ;  /* 0x0002083a01007387 */ /* 0x0001e60000100a00 */
[----:B0-----:R-:W4:Y:S01]  /*9b740*/  LDL.LU.64 R58, [R1+0x5140] ;  /* 0x00514000013a7983 */ /* 0x001f220000300a00 */
[----:B------:R-:W2:Y:S01]  /*9b750*/  LDL.LU.64 R56, [R1+0x5138] ;  /* 0x0051380001387983 */ /* 0x000ea20000300a00 */
[C---:B----4-:R-:W-:Y:S11]  /*9b760*/  HMMA.16816.F32 R52, R44.reuse, R58, R52 ;  /* 0x0000003a2c34723c */ /* 0x050ff60000001834 */
[----:B------:R-:W-:Y:S11]  /*9b770*/  @!UPT UIADD3 URZ, URZ, URZ, URZ ;  /* 0x0000003f3f3ff290 */ /* 0x000ff6000fffe03f */
[----:B------:R-:W-:Y:S01]  /*9b780*/  @!UPT UIADD3 URZ, URZ, URZ, URZ ;  /* 0x0000003f3f3ff290 */ /* 0x000fe2000fffe03f */
[----:B------:R-:W-:Y:S01]  /*9b790*/  STL.64 [R1+0x1f0], R52 ;  /* 0x0001f03401007387 */ /* 0x000fe20000100a00 */
[----:B------:R0:W-:Y:S03]  /*9b7a0*/  STL.64 [R1+0x1f8], R54 ;  /* 0x0001f83601007387 */ /* 0x0001e60000100a00 */
[----:B0-----:R-:W4:Y:S01]  /*9b7b0*/  LDL.LU.64 R54, [R1+0x5130] ;  /* 0x0051300001367983 */ /* 0x001f220000300a00 */
[----:B------:R-:W3:Y:S02]  /*9b7c0*/  LDL.LU.64 R52, [R1+0x5128] ;  /* 0x0051280001347983 */ /* 0x000ee40000300a00 */
[----:B------:R-:W-:Y:S02]  /*9b7d0*/  IMAD.MOV.U32 R58, RZ, RZ, R0 ;  /* 0x000000ffff3a7224 */ /* 0x000fe400078e0000 */
[----:B------:R-:W-:Y:S01]  /*9b7e0*/  IMAD.MOV.U32 R59, RZ, RZ, R61 ;  /* 0x000000ffff3b7224 */ /* 0x000fe200078e003d */
[----:B------:R-:W2:Y:S01]  /*9b7f0*/  LDL.LU R0, [R1+0x5124] ;  /* 0x0051240001007983 */ /* 0x000ea20000300800 */
        /* <DEDUP_REMOVED lines=8> */
[----:B------:R-:W3:Y:S02]  /*9b880*/  LDL.LU R54, [R1+0x168] ;  /* 0x0001680001367983 */ /* 0x000ee40000300800 */
[----:B------:R-:W-:Y:S02]  /*9b890*/  IMAD.MOV.U32 R55, RZ, RZ, R2 ;  /* 0x000000ffff377224 */ /* 0x000fe400078e0002 */
[----:B------:R-:W2:Y:S01]  /*9b8a0*/  LDL.LU R2, [R1+0x5108] ;  /* 0x0051080001027983 */ /* 0x000ea20000300800 */
[C---:B----4-:R-:W-:Y:S11]  /*9b8b0*/  HMMA.16816.F32 R36, R44.reuse, R50, R36 ;  /* 0x000000322c24723c */ /* 0x050ff60000001824 */
[----:B------:R-:W-:Y:S11]  /*9b8c0*/  @!UPT UIADD3 URZ, URZ, URZ, URZ ;  /* 0x0000003f3f3ff290 */ /* 0x000ff6000fffe03f */
[----:B------:R-:W-:Y:S01]  /*9b8d0*/  @!UPT UIADD3 URZ, URZ, URZ, URZ ;  /* 0x0000003f3f3ff290 */ /* 0x000fe2000fffe03f */
[----:B------:R-:W-:Y:S01]  /*9b8e0*/  STL.64 [R1+0x1d0], R36 ;  /* 0x0001d02401007387 */ /* 0x000fe20000100a00 */
[----:B------:R0:W-:Y:S03]  /*9b8f0*/  STL.64 [R1+0x1d8], R38 ;  /* 0x0001d82601007387 */ /* 0x0001e60000100a00 */
[----:B0-----:R-:W4:Y:S01]  /*9b900*/  LDL.LU.64 R38, [R1+0x5100] ;  /* 0x0051000001267983 */ /* 0x001f220000300a00 */
[----:B------:R-:W3:Y:S02]  /*9b910*/  LDL.LU.64 R36, [R1+0x50f8] ;  /* 0x0050f80001247983 */ /* 0x000ee40000300a00 */
[----:B--2---:R-:W-:Y:S02]  /*9b920*/  IMAD.MOV.U32 R50, RZ, RZ, R61 ;  /* 0x000000ffff327224 */ /* 0x004fe400078e003d */
        /* <DEDUP_REMOVED lines=29> */
[----:B0-----:R-:W3:Y:S01]  /*9bb00*/  LDL.LU.64 R22, [R1+0x50b8] ;  /* 0x0050b80001167983 */ /* 0x001ee20000300a00 */
[----:B--2---:R-:W-:Y:S02]  /*9bb10*/  IMAD.MOV.U32 R38, RZ, RZ, R33 ;  /* 0x000000ffff267224 */ /* 0x004fe400078e0021 */
[----:B------:R-:W-:Y:S02]  /*9bb20*/  IMAD.MOV.U32 R39, RZ, RZ, R2 ;  /* 0x000000ffff277224 */ /* 0x000fe400078e0002 */
[----:B------:R-:W2:Y:S05]  /*9bb30*/  LDL.LU.64 R20, [R1+0x50b0] ;  /* 0x0050b00001147983 */ /* 0x000eaa0000300a00 */
[C---:B---3--:R-:W-:Y:S11]  /*9bb40*/  HMMA.16816.F32 R36, R44.reuse, R22, R36 ;  /* 0x000000162c24723c */ /* 0x048ff60000001824 */
[----:B------:R-:W-:Y:S11]  /*9bb50*/  @!UPT UIADD3 URZ, URZ, URZ, URZ ;  /* 0x0000003f3f3ff290 */ /* 0x000ff6000fffe03f */
[----:B------:R-:W-:Y:S01]  /*9bb60*/  @!UPT UIADD3 URZ, URZ, URZ, URZ ;  /* 0x0000003f3f3ff290 */ /* 0x000fe2000fffe03f */
[----:B------:R-:W-:Y:S01]  /*9bb70*/  STL.64 [R1+0x180], R36 ;  /* 0x0001802401007387 */ /* 0x000fe20000100a00 */
[----:B------:R0:W-:Y:S02]  /*9bb80*/  STL.64 [R1+0x188], R38 ;  /* 0x0001882601007387 */ /* 0x0001e40000100a00 */
[C---:B0-----:R-:W-:Y:S08]  /*9bb90*/  HMMA.16816.F32 R36, R44.reuse, R18, R48 ;  /* 0x000000122c24723c */ /* 0x041ff00000001830 */
[C---:B------:R-:W-:Y:S01]  /*9bba0*/  HMMA.16816.F32 R48, R44.reuse, R14, R52 ;  /* 0x0000000e2c30723c */ /* 0x040fe20000001834 */
[----:B------:R-:W-:Y:S11]  /*9bbb0*/  LDSM.16.M88.4 R52, [R0+0xa880] ;  /* 0x00a880000034783b */ /* 0x000ff60000000200 */
[----:B------:R-:W-:Y:S03]  /*9bbc0*/  @!UPT UIADD3 URZ, URZ, URZ, URZ ;  /* 0x0000003f3f3ff290 */ /* 0x000fe6000fffe03f */
[----:B------:R-:W-:Y:S01]  /*9bbd0*/  STL.64 [R1+0x170], R36 ;  /* 0x0001702401007387 */ /* 0x000fe20000100a00 */
[----:B------:R0:W-:Y:S02]  /*9bbe0*/  STL [R1+0x178], R38 ;  /* 0x0001782601007387 */ /* 0x0001e40000100800 */
[----:B------:R-:W-:Y:S02]  /*9bbf0*/  IMAD.MOV.U32 R2, RZ, RZ, R39 ;  /* 0x000000ffff027224 */ /* 0x000fe400078e0027 */
[C---:B0-----:R-:W-:Y:S03]  /*9bc00*/  HMMA.16816.F32 R36, R44.reuse, R10, R56 ;  /* 0x0000000a2c24723c */ /* 0x041fe60000001838 */
[----:B------:R0:W-:Y:S04]  /*9bc10*/  STL [R1+0x4a98], R2 ;  /* 0x004a980201007387 */ /* 0x0001e80000100800 */
[----:B------:R-:W-:Y:S11]  /*9bc20*/  LDSM.16.M88.4 R56, [R0+0xa080] ;  /* 0x00a080000038783b */ /* 0x000ff60000000200 */
[----:B------:R-:W-:Y:S05]  /*9bc30*/  @!UPT UIADD3 URZ, URZ, URZ, URZ ;  /* 0x0000003f3f3ff290 */ /* 0x000fea000fffe03f */
[----:B------:R-:W-:Y:S01]  /*9bc40*/  STL.64 [R1+0x150], R36 ;  /* 0x0001502401007387 */ /* 0x000fe20000100a00 */
[----:B------:R-:W-:Y:S02]  /*9bc50*/  STL.64 [R1+0x160], R48 ;  /* 0x0001603001007387 */ /* 0x000fe40000100a00 */
[----:B------:R-:W-:Y:S02]  /*9bc60*/  STL.64 [R1+0x168], R50 ;  /* 0x0001683201007387 */ /* 0x000fe40000100a00 */
[----:B------:R1:W-:Y:S02]  /*9bc70*/  STL [R1+0x158], R38 ;  /* 0x0001582601007387 */ /* 0x0003e40000100800 */
[----:B0-----:R-:W-:Y:S01]  /*9bc80*/  IMAD.MOV.U32 R2, RZ, RZ, R39 ;  /* 0x000000ffff027224 */ /* 0x001fe200078e0027 */
[----:B------:R-:W0:Y:S01]  /*9bc90*/  LDSM.16.M88.4 R48, [R0+0x80] ;  /* 0x000080000030783b */ /* 0x000e220000000200 */
[----:B-1----:R-:W-:Y:S03]  /*9bca0*/  HMMA.16816.F32 R36, R44, R6, R40 ;  /* 0x000000062c24723c */ /* 0x002fe60000001828 */
[----:B------:R-:W-:Y:S04]  /*9bcb0*/  STL [R1+0x4bf0], R2 ;  /* 0x004bf00201007387 */ /* 0x000fe80000100800 */
[----:B------:R-:W1:Y:S04]  /*9bcc0*/  LDSM.16.M88.4 R44, [R0+0x880] ;  /* 0x00088000002c783b */ /* 0x000e680000000200 */
[----:B------:R-:W-:Y:S11]  /*9bcd0*/  LDSM.16.MT88.4 R40, [R61+0x13000] ;  /* 0x013000003d28783b */ /* 0x000ff60000004200 */
[----:B------:R-:W-:Y:S01]  /*9bce0*/  @!UPT UIADD3 URZ, URZ, URZ, URZ ;  /* 0x0000003f3f3ff290 */ /* 0x000fe2000fffe03f */
[----:B------:R-:W-:Y:S01]  /*9bcf0*/  STL.64 [R1+0x140], R36 ;  /* 0x0001402401007387 */ /* 0x000fe20000100a00 */
[----:B------:R-:W-:Y:S02]  /*9bd00*/  STL.64 [R1+0x148], R38 ;  /* 0x0001482601007387 */ /* 0x000fe40000100a00 */
[----:B------:R-:W3:Y:S01]  /*9bd10*/  LDSM.16.M88.4 R36, [R0+0x1080] ;  /* 0x001080000024783b */ /* 0x000ee20000000200 */
[----:B0-----:R-:W-:Y:S03]  /*9bd20*/  STL.64 [R1+0x130], R48 ;  /* 0x0001303001007387 */ /* 0x001fe60000100a00 */
[----:B------:R-:W-:Y:S02]  /*9bd30*/  STL.64 [R1+0x138], R50 ;  /* 0x0001383201007387 */ /* 0x000fe40000100a00 */
[----:B------:R-:W-:Y:S01]  /*9bd40*/  LDSM.16.M88.4 R48, [R0+0x2880] ;  /* 0x002880000030783b */ /* 0x000fe20000000200 */
[----:B-1----:R-:W-:Y:S03]  /*9bd50*/  STL.64 [R1+0x120], R44 ;  /* 0x0001202c01007387 */ /* 0x002fe60000100a00 */
[----:B------:R-:W-:Y:S02]  /*9bd60*/  STL.64 [R1+0x128], R46 ;  /* 0x0001282e01007387 */ /* 0x000fe40000100a00 */
[----:B------:R-:W0:Y:S01]  /*9bd70*/  LDSM.16.M88.4 R44, [R0+0x1880] ;  /* 0x00188000002c783b */ /* 0x000e220000000200 */
[----:B---3--:R-:W-:Y:S03]  /*9bd80*/  STL.64 [R1+0x110], R36 ;  /* 0x0001102401007387 */ /* 0x008fe60000100a00 */
[----:B------:R-:W-:-:S02]  /*9bd90*/  IMAD.MOV.U32 R6, RZ, RZ, R36 ;  /* 0x000000ffff067224 */ /* 0x000fc400078e0024 */
[----:B------:R-:W-:Y:S02]  /*9bda0*/  STL.64 [R1+0x118], R38 ;  /* 0x0001182601007387 */ /* 0x000fe40000100a00 */
[----:B------:R-:W-:Y:S02]  /*9bdb0*/  IMAD.MOV.U32 R2, RZ, RZ, R37 ;  /* 0x000000ffff027224 */ /* 0x000fe400078e0025 */
[----:B------:R-:W1:Y:S04]  /*9bdc0*/  LDSM.16.M88.4 R36, [R0+0x2080] ;  /* 0x002080000024783b */ /* 0x000e680000000200 */
[----:B0-----:R-:W-:Y:S01]  /*9bdd0*/  STL.64 [R1+0x100], R44 ;  /* 0x0001002c01007387 */ /* 0x001fe20000100a00 */
[----:B------:R-:W-:Y:S02]  /*9bde0*/  STL.64 [R1+0x108], R46 ;  /* 0x0001082e01007387 */ /* 0x000fe40000100a00 */
[----:B------:R-:W0:Y:S01]  /*9bdf0*/  LDSM.16.M88.4 R44, [R0+0x3080] ;  /* 0x00308000002c783b */ /* 0x000e220000000200 */
[----:B-1----:R-:W-:Y:S03]  /*9be00*/  STL.64 [R1+0xf0], R36 ;  /* 0x0000f02401007387 */ /* 0x002fe60000100a00 */
[----:B------:R-:W-:Y:S02]  /*9be10*/  STL.64 [R1+0xf8], R38 ;  /* 0x0000f82601007387 */ /* 0x000fe40000100a00 */
[----:B------:R-:W1:Y:S04]  /*9be20*/  LDSM.16.M88.4 R36, [R0+0x3880] ;  /* 0x003880000024783b */ /* 0x000e680000000200 */
[----:B------:R-:W-:Y:S01]  /*9be30*/  STL.64 [R1+0xe0], R48 ;  /* 0x0000e03001007387 */ /* 0x000fe20000100a00 */
[----:B------:R-:W-:Y:S02]  /*9be40*/  STL.64 [R1+0xe8], R50 ;  /* 0x0000e83201007387 */ /* 0x000fe40000100a00 */
[----:B------:R-:W3:Y:S02]  /*9be50*/  LDSM.16.M88.4 R48, [R0+0x4080] ;  /* 0x004080000030783b */ /* 0x000ee40000000200 */
[----:B0-----:R-:W-:Y:S02]  /*9be60*/  STL.64 [R1+0xd0], R44 ;  /* 0x0000d02c01007387 */ /* 0x001fe40000100a00 */
[----:B------:R-:W-:Y:S02]  /*9be70*/  STL.64 [R1+0xd8], R46 ;  /* 0x0000d82e01007387 */ /* 0x000fe40000100a00 */
[----:B------:R-:W0:Y:S01]  /*9be80*/  LDSM.16.M88.4 R44, [R0+0x4880] ;  /* 0x00488000002c783b */ /* 0x000e220000000200 */
[----:B-1----:R-:W-:Y:S03]  /*9be90*/  STL.64 [R1+0xc0], R36 ;  /* 0x0000c02401007387 */ /* 0x002fe60000100a00 */
[----:B------:R-:W-:Y:S02]  /*9bea0*/  STL.64 [R1+0xc8], R38 ;  /* 0x0000c82601007387 */ /* 0x000fe40000100a00 */
[----:B------:R-:W1:Y:S04]  /*9beb0*/  LDSM.16.M88.4 R36, [R0+0x5080] ;  /* 0x005080000024783b */ /* 0x000e680000000200 */
[----:B---3--:R-:W-:Y:S01]  /*9bec0*/  STL.64 [R1+0xb0], R48 ;  /* 0x0000b03001007387 */ /* 0x008fe20000100a00 */
        /* <DEDUP_REMOVED lines=31> */
[----:B------:R-:W-:Y:S02]  /*9c0c0*/  STL [R1+0x49e4], R58 ;  /* 0x0049e43a01007387 */ /* 0x000fe40000100800 */
[----:B------:R-:W-:Y:S01]  /*9c0d0*/  LDSM.16.MT88.4 R44, [R60+0x13000] ;  /* 0x013000003c2c783b */ /* 0x000fe20000004200 */
[----:B-1----:R-:W-:Y:S03]  /*9c0e0*/  STL.64 [R1], R36 ;  /* 0x0000002401007387 */ /* 0x002fe60000100a00 */
[----:B------:R-:W-:Y:S02]  /*9c0f0*/  STL.64 [R1+0x8], R38 ;  /* 0x0000082601007387 */ /* 0x000fe40000100a00 */
[----:B------:R-:W-:Y:S02]  /*9c100*/  STL [R1+0x49e0], R59 ;  /* 0x0049e03b01007387 */ /* 0x000fe40000100800 */
[----:B------:R0:W-:Y:S01]  /*9c110*/  STL.64 [R1+0x4fe8], R56 ;  /* 0x004fe83801007387 */ /* 0x0001e20000100a00 */
[----:B------:R-:W1:Y:S04]  /*9c120*/  LDSM.16.M88.4 R36, [R0+0xb880] ;  /* 0x00b880000024783b */ /* 0x000e680000000200 */
[----:B0-----:R-:W4:Y:S01]  /*9c130*/  LDL.64 R56, [R1+0x100] ;  /* 0x0001000001387983 */ /* 0x001f220000100a00 */
[----:B------:R-:W-:Y:S02]  /*9c140*/  STL [R1+0x4a6c], R54 ;  /* 0x004a6c3601007387 */ /* 0x000fe40000100800 */
[----:B------:R-:W-:Y:S02]  /*9c150*/  STL [R1+0x4a68], R55 ;  /* 0x004a683701007387 */ /* 0x000fe40000100800 */
[----:B------:R0:W-:Y:S02]  /*9c160*/  STL.64 [R1+0x50a8], R52 ;  /* 0x0050a83401007387 */ /* 0x0001e40000100a00 */
[----:B0-----:R-:W-:-:S02]  /*9c170*/  IMAD.MOV.U32 R52, RZ, RZ, R32 ;  /* 0x000000ffff347224 */ /* 0x001fc400078e0020 */
[----:B------:R-:W0:Y:S04]  /*9c180*/  LDSM.16.M88.4 R32, [R0+0xc080] ;  /* 0x00c080000020783b */ /* 0x000e280000000200 */
[----:B---3--:R-:W-:Y:S01]  /*9c190*/  STL [R1+0x4a74], R50 ;  /* 0x004a743201007387 */ /* 0x008fe20000100800 */
[----:B------:R-:W-:Y:S02]  /*9c1a0*/  STL [R1+0x4a70], R51 ;  /* 0x004a703301007387 */ /* 0x000fe40000100800 */
[----:B------:R-:W-:Y:S02]  /*9c1b0*/  IMAD.MOV.U32 R53, RZ, RZ, R29 ;  /* 0x000000ffff357224 */ /* 0x000fe400078e001d */
[----:B------:R-:W-:Y:S02]  /*9c1c0*/  IMAD.MOV.U32 R54, RZ, RZ, R28 ;  /* 0x000000ffff367224 */ /* 0x000fe400078e001c */
[----:B------:R-:W3:Y:S04]  /*9c1d0*/  LDSM.16.M88.4 R28, [R0+0xc880] ;  /* 0x00c88000001c783b */ /* 0x000ee80000000200 */
[----:B-1----:R-:W-:Y:S01]  /*9c1e0*/  STL [R1+0x4990], R38 ;  /* 0x0049902601007387 */ /* 0x002fe20000100800 */
[----:B------:R-:W-:Y:S02]  /*9c1f0*/  STL [R1+0x497c], R39 ;  /* 0x00497c2701007387 */ /* 0x000fe40000100800 */
[----:B------:R-:W-:Y:S02]  /*9c200*/  STL.64 [R1+0x4fd8], R36 ;  /* 0x004fd82401007387 */ /* 0x000fe40000100a00 */
[----:B------:R-:W-:Y:S01]  /*9c210*/  IMAD.MOV.U32 R55, RZ, RZ, R25 ;  /* 0x000000ffff377224 */ /* 0x000fe200078e0019 */
[----:B0-----:R-:W-:Y:S01]  /*9c220*/  STL [R1+0x4978], R34 ;  /* 0x0049782201007387 */ /* 0x001fe20000100800 */
[----:B------:R-:W-:Y:S02]  /*9c230*/  STL [R1+0x4974], R35 ;  /* 0x0049742301007387 */ /* 0x000fe40000100800 */
[----:B------:R0:W-:Y:S02]  /*9c240*/  STL.64 [R1+0x4fe0], R32 ;  /* 0x004fe02001007387 */ /* 0x0001e40000100a00 */
[----:B0-----:R-:W-:-:S02]  /*9c250*/  IMAD.MOV.U32 R32, RZ, RZ, R24 ;  /* 0x000000ffff207224 */ /* 0x001fc400078e0018 */
[----:B------:R-:W0:Y:S04]  /*9c260*/  LDSM.16.M88.4 R24, [R0+0xd080] ;  /* 0x00d080000018783b */ /* 0x000e280000000200 */
[----:B---3--:R-:W-:Y:S01]  /*9c270*/  STL [R1+0x4994], R30 ;  /* 0x0049941e01007387 */ /* 0x008fe20000100800 */
[----:B------:R-:W-:Y:S02]  /*9c280*/  STL [R1+0x4970], R31 ;  /* 0x0049701f01007387 */ /* 0x000fe40000100800 */
[----:B------:R1:W-:Y:S02]  /*9c290*/  STL.64 [R1+0x4ff0], R28 ;  /* 0x004ff01c01007387 */ /* 0x0003e40000100a00 */
[----:B--2---:R-:W-:Y:S02]  /*9c2a0*/  IMAD.MOV.U32 R33, RZ, RZ, R21 ;  /* 0x000000ffff217224 */ /* 0x004fe400078e0015 */
[----:B------:R-:W-:-:S02]  /*9c2b0*/  IMAD.MOV.U32 R34, RZ, RZ, R20 ;  /* 0x000000ffff227224 */ /* 0x000fc400078e0014 */
[----:B------:R-:W-:Y:S01]  /*9c2c0*/  IMAD.MOV.U32 R35, RZ, RZ, R17 ;  /* 0x000000ffff237224 */ /* 0x000fe200078e0011 */
[----:B------:R-:W2:Y:S04]  /*9c2d0*/  LDSM.16.M88.4 R20, [R0+0xd880] ;  /* 0x00d880000014783b */ /* 0x000ea80000000200 */
[----:B-1----:R-:W3:Y:S04]  /*9c2e0*/  LDL.64 R28, [R1+0x120] ;  /* 0x00012000011c7983 */ /* 0x002ee80000100a00 */
[----:B0-----:R-:W-:Y:S01]  /*9c2f0*/  STL [R1+0x499c], R26 ;  /* 0x00499c1a01007387 */ /* 0x001fe20000100800 */
[----:B------:R-:W-:Y:S02]  /*9c300*/  STL [R1+0x4998], R27 ;  /* 0x0049981b01007387 */ /* 0x000fe40000100800 */
[----:B------:R0:W-:Y:S02]  /*9c310*/  STL.64 [R1+0x4ff8], R24 ;  /* 0x004ff81801007387 */ /* 0x0001e40000100a00 */
[----:B0-----:R-:W-:-:S02]  /*9c320*/  IMAD.MOV.U32 R24, RZ, RZ, R16 ;  /* 0x000000ffff187224 */ /* 0x001fc400078e0010 */
[----:B------:R-:W0:Y:S04]  /*9c330*/  LDSM.16.M88.4 R16, [R0+0xe080] ;  /* 0x00e080000010783b */ /* 0x000e280000000200 */
[----:B--2---:R-:W-:Y:S01]  /*9c340*/  STL [R1+0x4964], R22 ;  /* 0x0049641601007387 */ /* 0x004fe20000100800 */
[----:B------:R-:W-:Y:S03]  /*9c350*/  STL [R1+0x4960], R23 ;  /* 0x0049601701007387 */ /* 0x000fe60000100800 */
[----:B0-----:R-:W-:Y:S01]  /*9c360*/  STL [R1+0x4cb4], R18 ;  /* 0x004cb41201007387 */ /* 0x001fe20000100800 */
[----:B------:R-:W-:Y:S02]  /*9c370*/  STL [R1+0x4cb0], R19 ;  /* 0x004cb01301007387 */ /* 0x000fe40000100800 */
[----:B------:R0:W-:Y:S02]  /*9c380*/  STL.64 [R1+0x5000], R16 ;  /* 0x0050001001007387 */ /* 0x0001e40000100a00 */
[----:B0-----:R-:W2:Y:S01]  /*9c390*/  LDL.64 R16, [R1+0x130] ;  /* 0x0001300001107983 */ /* 0x001ea20000100a00 */
[----:B------:R-:W-:-:S02]  /*9c3a0*/  IMAD.MOV.U32 R25, RZ, RZ, R13 ;  /* 0x000000ffff197224 */ /* 0x000fc400078e000d */
[----:B------:R-:W-:Y:S02]  /*9c3b0*/  IMAD.MOV.U32 R26, RZ, RZ, R12 ;  /* 0x000000ffff1a7224 */ /* 0x000fe400078e000c */
[----:B------:R-:W0:Y:S01]  /*9c3c0*/  LDSM.16.M88.4 R12, [R0+0xe880] ;  /* 0x00e88000000c783b */ /* 0x000e220000000200 */
[----:B------:R-:W-:Y:S02]  /*9c3d0*/  IMAD.MOV.U32 R27, RZ, RZ, R9 ;  /* 0x000000ffff1b7224 */ /* 0x000fe400078e0009 */
[----:B------:R-:W-:Y:S01]  /*9c3e0*/  IMAD.MOV.U32 R36, RZ, RZ, R6 ;  /* 0x000000ffff247224 */ /* 0x000fe200078e0006 */
[----:B0-----:R0:W-:Y:S01]  /*9c3f0*/  STL [R1+0x4a54], R14 ;  /* 0x004a540e01007387 */ /* 0x0011e20000100800 */
[----:B------:R-:W-:Y:S02]  /*9c400*/  STL [R1+0x4a50], R15 ;  /* 0x004a500f01007387 */ /* 0x000fe40000100800 */
[----:B------:R1:W-:Y:S02]  /*9c410*/  STL.64 [R1+0x5098], R12 ;  /* 0x0050980c01007387 */ /* 0x0003e40000100a00 */
[----:B0-----:R-:W-:-:S02]  /*9c420*/  IMAD.MOV.U32 R14, RZ, RZ, R4 ;  /* 0x000000ffff0e7224 */ /* 0x001fc400078e0004 */
[----:B-1----:R-:W-:Y:S02]  /*9c430*/  IMAD.MOV.U32 R12, RZ, RZ, R8 ;  /* 0x000000ffff0c7224 */ /* 0x002fe400078e0008 */
[----:B------:R-:W-:Y:S01]  /*9c440*/  IMAD.MOV.U32 R13, RZ, RZ, R5 ;  /* 0x000000ffff0d7224 */ /* 0x000fe200078e0005 */
[----:B------:R-:W0:Y:S04]  /*9c450*/  LDSM.16.M88.4 R8, [R0+0xf080] ;  /* 0x00f080000008783b */ /* 0x000e280000000200 */
[----:B------:R-:W1:Y:S01]  /*9c460*/  LDSM.16.M88.4 R4, [R0+0xf880] ;  /* 0x00f880000004783b */ /* 0x000e620000000200 */
[----:B------:R-:W-:-:S03]  /*9c470*/  IMAD.MOV.U32 R15, RZ, RZ, R3 ;  /* 0x000000ffff0f7224 */ /* 0x000fc600078e0003 */
[----:B0-----:R-:W-:Y:S01]  /*9c480*/  STL.64 [R1+0x4fb8], R10 ;  /* 0x004fb80a01007387 */ /* 0x001fe20000100a00 */
[----:B------:R3:W-:Y:S02]  /*9c490*/  STL.64 [R1+0x4fb0], R8 ;  /* 0x004fb00801007387 */ /* 0x0007e40000100a00 */
[----:B-1----:R-:W-:Y:S02]  /*9c4a0*/  STL [R1+0x4a2c], R6 ;  /* 0x004a2c0601007387 */ /* 0x002fe40000100800 */
[----:B------:R-:W-:Y:S01]  /*9c4b0*/  STL [R1+0x4a28], R7 ;  /* 0x004a280701007387 */ /* 0x000fe20000100800 */
[----:B------:R2:W-:Y:S01]  /*9c4c0*/  STL.64 [R1+0x4fc0], R4 ;  /* 0x004fc00401007387 */ /* 0x0005e20000100a00 */
[----:B------:R-:W-:Y:S02]  /*9c4d0*/  STL.64 [R1+0x4fa0], R46 ;  /* 0x004fa02e01007387 */ /* 0x000fe40000100a00 */
[----:B------:R-:W-:Y:S02]  /*9c4e0*/  STL.64 [R1+0x4f98], R44 ;  /* 0x004f982c01007387 */ /* 0x000fe40000100a00 */
[----:B------:R-:W-:-:S02]  /*9c4f0*/  IMAD.MOV.U32 R37, RZ, RZ, R2 ;  /* 0x000000ffff257224 */ /* 0x000fc400078e0002 */
[----:B----4-:R-:W-:Y:S02]  /*9c500*/  IMAD.MOV.U32 R2, RZ, RZ, R56 ;  /* 0x000000ffff027224 */ /* 0x010fe400078e0038 */
[----:B---3--:R-:W-:Y:S02]  /*9c510*/  IMAD.MOV.U32 R9, RZ, RZ, R28 ;  /* 0x000000ffff097224 */ /* 0x008fe400078e001c */
[----:B------:R-:W-:Y:S01]  /*9c520*/  IMAD.MOV.U32 R8, RZ, RZ, R29 ;  /* 0x000000ffff087224 */ /* 0x000fe200078e001d */
[C---:B--2---:R-:W-:Y:S01]  /*9c530*/  HMMA.16816.F32 R4, R40.reuse, R16, R12 ;  /* 0x000000102804723c */ /* 0x044fe2000000180c */
[----:B------:R-:W-:Y:S02]  /*9c540*/  IMAD.MOV.U32 R23, RZ, RZ, R16 ;  /* 0x000000ffff177224 */ /* 0x000fe400078e0010 */
[----:B------:R-:W-:Y:S11]  /*9c550*/  IMAD.MOV.U32 R22, RZ, RZ, R17 ;  /* 0x000000ffff167224 */ /* 0x000ff600078e0011 */
[----:B------:R-:W-:Y:S10]  /*9c560*/  @!UPT UIADD3 URZ, URZ, URZ, URZ ;  /* 0x0000003f3f3ff290 */ /* 0x000ff4000fffe03f */
[----:B------:R-:W-:Y:S02]  /*9c570*/  IMAD.MOV.U32 R61, RZ, RZ, R4 ;  /* 0x000000ffff3d7224 */ /* 0x000fe400078e0004 */
[----:B------:R-:W-:Y:S02]  /*9c580*/  IMAD.MOV.U32 R60, RZ, RZ, R5 ;  /* 0x000000ffff3c7224 */ /* 0x000fe400078e0005 */
[----:B------:R-:W-:Y:S02]  /*9c590*/  IMAD.MOV.U32 R3, RZ, RZ, R6 ;  /* 0x000000ffff037224 */ /* 0x000fe400078e0006 */
[----:B------:R-:W-:Y:S02]  /*9c5a0*/  IMAD.MOV.U32 R0, RZ, RZ, R7 ;  /* 0x000000ffff007224 */ /* 0x000fe400078e0007 */
[C---:B------:R-:W-:Y:S01]  /*9c5b0*/  HMMA.16816.F32 R4, R40.reuse, R28, R24 ;  /* 0x0000001c2804723c */ /* 0x040fe20000001818 */
[----:B------:R-:W-:Y:S01]  /*9c5c0*/  STL.64 [R1+0x4fd0], R22 ;  /* 0x004fd01601007387 */ /* 0x000fe20000100a00 */
[----:B------:R-:W-:Y:S02]  /*9c5d0*/  STL.64 [R1+0x4fc8], R20 ;  /* 0x004fc81401007387 */ /* 0x000fe40000100a00 */
[----:B------:R-:W-:Y:S02]  /*9c5e0*/  STL [R1+0x4c00], R0 ;  /* 0x004c000001007387 */ /* 0x000fe40000100800 */
[----:B------:R-:W-:Y:S01]  /*9c5f0*/  STL [R1+0x4bfc], R3 ;  /* 0x004bfc0301007387 */ /* 0x000fe20000100800 */
[----:B------:R-:W-:Y:S01]  /*9c600*/  STL [R1+0x4bf8], R60 ;  /* 0x004bf83c01007387 */ /* 0x000fe20000100800 */
[----:B------:R-:W-:Y:S11]  /*9c610*/  STL [R1+0x4bf4], R61 ;  /* 0x004bf43d01007387 */ /* 0x000ff60000100800 */
[----:B------:R-:W-:Y:S04]  /*9c620*/  @!UPT UIADD3 URZ, URZ, URZ, URZ ;  /* 0x0000003f3f3ff290 */ /* 0x000fe8000fffe03f */
[----:B------:R-:W-:Y:S01]  /*9c630*/  STL.64 [R1+0x920], R4 ;  /* 0x0009200401007387 */ /* 0x000fe20000100a00 */
[----:B------:R0:W-:Y:S02]  /*9c640*/  STL.64 [R1+0x928], R6 ;  /* 0x0009280601007387 */ /* 0x0001e40000100a00 */
[C---:B0-----:R-:W-:Y:S01]  /*9c650*/  HMMA.16816.F32 R4, R40.reuse, R36, R32 ;  /* 0x000000242804723c */ /* 0x041fe20000001820 */
[----:B------:R-:W-:Y:S11]  /*9c660*/  STL.64 [R1+0x5080], R8 ;  /* 0x0050800801007387 */ /* 0x000ff60000100a00 */
[----:B------:R-:W-:Y:S11]  /*9c670*/  @!UPT UIADD3 URZ, URZ, URZ, URZ ;  /* 0x0000003f3f3ff290 */ /* 0x000ff6000fffe03f */
[----:B------:R0:W-:Y:S01]  /*9c680*/  STL.64 [R1+0x910], R4 ;  /* 0x0009100401007387 */ /* 0x0001e20000100a00 */
[----:B------:R-:W-:Y:S02]  /*9c690*/  IMAD.MOV.U32 R50, RZ, RZ, R6 ;  /* 0x000000ffff327224 */ /* 0x000fe400078e0006 */
[----:B------:R-:W-:Y:S02]  /*9c6a0*/  IMAD.MOV.U32 R51, RZ, RZ, R7 ;  /* 0x000000ffff337224 */ /* 0x000fe400078e0007 */
[C---:B0-----:R-:W-:Y:S03]  /*9c6b0*/  HMMA.16816.F32 R4, R40.reuse, R56, R52 ;  /* 0x000000382804723c */ /* 0x041fe60000001834 */
[----:B------:R-:W-:Y:S01]  /*9c6c0*/  STL.64 [R1+0x5010], R50 ;  /* 0x0050103201007387 */ /* 0x000fe20000100a00 */
[----:B------:R-:W-:Y:S02]  /*9c6d0*/  STL.64 [R1+0x5008], R48 ;  /* 0x0050083001007387 */ /* 0x000fe40000100a00 */
[----:B------:R-:W-:Y:S11]  /*9c6e0*/  IMAD.MOV.U32 R0, RZ, RZ, R57 ;  /* 0x000000ffff007224 */ /* 0x000ff600078e0039 */
[----:B------:R-:W-:Y:S06]  /*9c6f0*/  @!UPT UIADD3 URZ, URZ, URZ, URZ ;  /* 0x0000003f3f3ff290 */ /* 0x000fec000fffe03f */
[----:B------:R-:W-:Y:S01]  /*9c700*/  STL.64 [R1+0x900], R4 ;  /* 0x0009000401007387 */ /* 0x000fe20000100a00 */
[----:B------:R-:W-:Y:S02]  /*9c710*/  STL.64 [R1+0x908], R6 ;  /* 0x0009080601007387 */ /* 0x000fe40000100a00 */
[----:B------:R-:W2:Y:S02]  /*9c720*/  LDL R56, [R1+0x70] ;  /* 0x0000700001387983 */ /* 0x000ea40000100800 */
[----:B------:R-:W2:Y:S02]  /*9c730*/  LDL R57, [R1+0x74] ;  /* 0x0000740001397983 */ /* 0x000ea40000100800 */
[----:B--2---:R-:W-:Y:S01]  /*9c740*/  STL.64 [R1+0x5078], R56 ;  /* 0x0050783801007387 */ /* 0x004fe20000100a00 */
[----:B------:R-:W2:Y:S02]  /*9c750*/  LDL.LU R28, [R1+0x880] ;  /* 0x00088000011c7983 */ /* 0x000ea40000300800 */
[----:B------:R-:W2:Y:S02]  /*9c760*/  LDL.LU R29, [R1+0x884] ;  /* 0x00088400011d7983 */ /* 0x000ea40000300800 */
[----:B------:R-:W3:Y:S01]  /*9c770*/  LDL.LU R30, [R1+0x888] ;  /* 0x00088800011e7983 */ /* 0x000ee20000300800 */
[----:B------:R-:W3:Y:S04]  /*9c780*/  LDL.LU R31, [R1+0x88c] ;  /* 0x00088c00011f7983 */ /* 0x000ee80000300800 */
[----:B---3--:R-:W-:Y:S01]  /*9c790*/  STL.64 [R1+0x5090], R30 ;  /* 0x0050901e01007387 */ /* 0x008fe20000100a00 */
[----:B--2---:R-:W-:Y:S02]  /*9c7a0*/  STL.64 [R1+0x5088], R28 ;  /* 0x0050881c01007387 */ /* 0x004fe40000100a00 */
[----:B------:R-:W2:Y:S02]  /*9c7b0*/  LDL R24, [R1+0x90] ;  /* 0x0000900001187983 */ /* 0x000ea40000100800 */
[----:B------:R-:W2:Y:S02]  /*9c7c0*/  LDL R25, [R1+0x94] ;  /* 0x0000940001197983 */ /* 0x000ea40000100800 */
[----:B--2---:R0:W-:Y:S04]  /*9c7d0*/  STL.64 [R1+0x50a0], R24 ;  /* 0x0050a01801007387 */ /* 0x0041e80000100a00 */
[----:B0-----:R-:W2:Y:S04]  /*9c7e0*/  LDL R24, [R1+0xf0] ;  /* 0x0000f00001187983 */ /* 0x001ea80000100800 */
[----:B------:R-:W2:Y:S01]  /*9c7f0*/  LDL R25, [R1+0xf4] ;  /* 0x0000f40001197983 */ /* 0x000ea20000100800 */
[----:B------:R-:W2:Y:S02]  /*9c800*/  LDL.LU R52, [R1+0x8f0] ;  /* 0x0008f00001347983 */ /* 0x000ea40000300800 */
[----:B------:R-:W2:Y:S02]  /*9c810*/  LDL.LU R53, [R1+0x8f4] ;  /* 0x0008f40001357983 */ /* 0x000ea40000300800 */
[----:B------:R-:W2:Y:S01]  /*9c820*/  LDL.LU R54, [R1+0x8f8] ;  /* 0x0008f80001367983 */ /* 0x000ea20000300800 */
[----:B------:R-:W2:Y:S01]  /*9c830*/  LDL.LU R55, [R1+0x8fc] ;  /* 0x0008fc0001377983 */ /* 0x000ea20000300800 */
[----:B------:R-:W3:Y:S02]  /*9c840*/  LDL.LU R28, [R1+0x8e0] ;  /* 0x0008e000011c7983 */ /* 0x000ee40000300800 */
[----:B------:R-:W3:Y:S02]  /*9c850*/  LDL.LU R29, [R1+0x8e4] ;  /* 0x0008e400011d7983 */ /* 0x000ee40000300800 */
[----:B------:R-:W3:Y:S01]  /*9c860*/  LDL.LU R30, [R1+0x8e8] ;  /* 0x0008e800011e7983 */ /* 0x000ee20000300800 */
[----:B------:R-:W3:Y:S01]  /*9c870*/  LDL.LU R31, [R1+0x8ec] ;  /* 0x0008ec00011f7983 */ /* 0x000ee20000300800 */
[----:B------:R-:W3:Y:S02]  /*9c880*/  LDL.64 R12, [R1+0xe0] ;  /* 0x0000e000010c7983 */ /* 0x000ee40000100a00 */
        /* <DEDUP_REMOVED lines=8> */
[----:B------:R-:W4:Y:S02]  /*9c910*/  LDL.64 R56, [R1+0xd0] ;  /* 0x0000d00001387983 */ /* 0x000f240000100a00 */
[----:B------:R-:W4:Y:S01]  /*9c920*/  LDL R20, [R1+0xb0] ;  /* 0x0000b00001147983 */ /* 0x000f220000100800 */
[----:B------:R-:W4:Y:S01]  /*9c930*/  LDL R21, [R1+0xb4] ;  /* 0x0000b40001157983 */ /* 0x000f220000100800 */
[----:B------:R-:W4:Y:S02]  /*9c940*/  LDL.LU R48, [R1+0x8b0] ;  /* 0x0008b00001307983 */ /* 0x000f240000300800 */
[----:B------:R-:W4:Y:S02]  /*9c950*/  LDL.LU R49, [R1+0x8b4] ;  /* 0x0008b40001317983 */ /* 0x000f240000300800 */
[----:B------:R-:W4:Y:S01]  /*9c960*/  LDL.LU R50, [R1+0x8b8] ;  /* 0x0008b80001327983 */ /* 0x000f220000300800 */
[----:B------:R-:W4:Y:S01]  /*9c970*/  LDL.LU R51, [R1+0x8bc] ;  /* 0x0008bc0001337983 */ /* 0x000f220000300800 */
[----:B------:R-:W4:Y:S02]  /*9c980*/  LDL R4, [R1+0xa0] ;  /* 0x0000a00001047983 */ /* 0x000f240000100800 */
[----:B------:R-:W4:Y:S02]  /*9c990*/  LDL R5, [R1+0xa4] ;  /* 0x0000a40001057983 */ /* 0x000f240000100800 */
[----:B------:R-:W4:Y:S01]  /*9c9a0*/  LDL.LU R44, [R1+0x8a0] ;  /* 0x0008a000012c7983 */ /* 0x000f220000300800 */
[----:B------:R-:W4:Y:S01]  /*9c9b0*/  LDL.LU R45, [R1+0x8a4] ;  /* 0x0008a400012d7983 */ /* 0x000f220000300800 */
[----:B------:R-:W4:Y:S02]  /*9c9c0*/  LDL.LU R46, [R1+0x8a8] ;  /* 0x0008a800012e7983 */ /* 0x000f240000300800 */
[----:B------:R-:W4:Y:S02]  /*9c9d0*/  LDL.LU R47, [R1+0x8ac] ;  /* 0x0008ac00012f7983 */ /* 0x000f240000300800 */
[----:B------:R-:W4:Y:S01]  /*9c9e0*/  LDL.64 R32, [R1+0x80] ;  /* 0x0000800001207983 */ /* 0x000f220000100a00 */
[----:B------:R-:W4:Y:S01]  /*9c9f0*/  LDL.LU R36, [R1+0x870] ;  /* 0x0008700001247983 */ /* 0x000f220000300800 */
[----:B------:R-:W4:Y:S02]  /*9ca00*/  LDL.LU R37, [R1+0x874] ;  /* 0x0008740001257983 */ /* 0x000f240000300800 */
[----:B------:R-:W4:Y:S02]  /*9ca10*/  LDL.LU R38, [R1+0x878] ;  /* 0x0008780001267983 */ /* 0x000f240000300800 */
[----:B------:R-:W4:Y:S01]  /*9ca20*/  LDL.LU R39, [R1+0x87c] ;  /* 0x00087c0001277983 */ /* 0x000f220000300800 */
[C---:B--2---:R-:W-:Y:S01]  /*9ca30*/  HMMA.16816.F32 R24, R40.reuse, R24, R52 ;  /* 0x000000182818723c */ /* 0x044fe20000001834 */
[----:B------:R-:W2:Y:S07]  /*9ca40*/  LDL.LU.64 R52, [R1+0x50a8] ;  /* 0x0050a80001347983 */ /* 0x000eae0000300a00 */
[C---:B---3--:R-:W-:Y:S08]  /*9ca50*/  HMMA.16816.F32 R28, R40.reuse, R12, R28 ;  /* 0x0000000c281c723c */ /* 0x048ff0000000181c */
[----:B----4-:R-:W-:Y:S01]  /*9ca60*/  HMMA.16816.F32 R8, R40, R56, R8 ;  /* 0x000000382808723c */ /* 0x010fe20000001808 */
[----:B------:R-:W-:-:S02]  /*9ca70*/  IMAD.MOV.U32 R60, RZ, RZ, R12 ;  /* 0x000000ffff3c7224 */ /* 0x000fc400078e000c */
[----:B------:R-:W-:-:S05]  /*9ca80*/  IMAD.MOV.U32 R3, RZ, RZ, R13 ;  /* 0x000000ffff037224 */ /* 0x000fca00078e000d */
[----:B------:R-:W-:Y:S02]  /*9ca90*/  IMAD.MOV.U32 R54, RZ, RZ, R26 ;  /* 0x000000ffff367224 */ /* 0x000fe400078e001a */
[----:B------:R-:W-:Y:S01]  /*9caa0*/  IMAD.MOV.U32 R55, RZ, RZ, R27 ;  /* 0x000000ffff377224 */ /* 0x000fe200078e001b */
[----:B------:R0:W-:Y:S05]  /*9cab0*/  STL.64 [R1+0x8f0], R24 ;  /* 0x0008f01801007387 */ /* 0x0001ea0000100a00 */
[----:B------:R-:W-:Y:S02]  /*9cac0*/  IMAD.MOV.U32 R14, RZ, RZ, R30 ;  /* 0x000000ffff0e7224 */ /* 0x000fe400078e001e */
[----:B------:R-:W-:Y:S01]  /*9cad0*/  IMAD.MOV.U32 R15, RZ, RZ, R31 ;  /* 0x000000ffff0f7224 */ /* 0x000fe200078e001f */
[----:B0-----:R-:W3:Y:S01]  /*9cae0*/  LDL.LU.64 R24, [R1+0x50a0] ;  /* 0x0050a00001187983 */ /* 0x001ee20000300a00 */
[----:B------:R-:W-:Y:S03]  /*9caf0*/  STL.64 [R1+0x5020], R54 ;  /* 0x0050203601007387 */ /* 0x000fe60000100a00 */
[----:B--2---:R0:W-:Y:S04]  /*9cb00*/  STL.64 [R1+0x5018], R52 ;  /* 0x0050183401007387 */ /* 0x0041e80000100a00 */
[----:B0-----:R-:W2:Y:S01]  /*9cb10*/  LDL.64 R52, [R1+0xc0] ;  /* 0x0000c00001347983 */ /* 0x001ea20000100a00 */
[----:B------:R-:W4:Y:S02]  /*9cb20*/  LDL.LU.64 R12, [R1+0x5098] ;  /* 0x00509800010c7983 */ /* 0x000f240000300a00 */
[----:B------:R0:W-:Y:S02]  /*9cb30*/  STL.64 [R1+0x8e0], R28 ;  /* 0x0008e01c01007387 */ /* 0x0001e40000100a00 */
[----:B------:R-:W2:Y:S01]  /*9cb40*/  LDL.LU.64 R30, [R1+0x5090] ;  /* 0x00509000011e7983 */ /* 0x000ea20000300a00 */
[----:B0-----:R-:W2:Y:S01]  /*9cb50*/  LDL.LU.64 R28, [R1+0x5088] ;  /* 0x00508800011c7983 */ /* 0x001ea20000300a00 */
[----:B------:R-:W-:Y:S02]  /*9cb60*/  STL [R1+0x4a5c], R14 ;  /* 0x004a5c0e01007387 */ /* 0x000fe40000100800 */
[----:B------:R-:W-:Y:S02]  /*9cb70*/  STL [R1+0x4a58], R15 ;  /* 0x004a580f01007387 */ /* 0x000fe40000100800 */
[----:B------:R0:W-:Y:S01]  /*9cb80*/  STL.64 [R1+0x8d0], R8 ;  /* 0x0008d00801007387 */ /* 0x0001e20000100a00 */
[----:B------:R1:W-:Y:S04]  /*9cb90*/  STL.64 [R1+0x8d8], R10 ;  /* 0x0008d80a01007387 */ /* 0x0003e80000100a00 */
[----:B0-----:R-:W2:Y:S01]  /*9cba0*/  LDL.LU.64 R8, [R1+0x5080] ;  /* 0x0050800001087983 */ /* 0x001ea20000300a00 */
[----:B-1----:R-:W-:-:S02]  /*9cbb0*/  IMAD.MOV.U32 R11, RZ, RZ, R56 ;  /* 0x000000ffff0b7224 */ /* 0x002fc400078e0038 */
        /* <DEDUP_REMOVED lines=8> */
[----:B------:R-:W-:-:S05]  /*9cc40*/  IMAD.MOV.U32 R61, RZ, RZ, R53 ;  /* 0x000000ffff3d7224 */ /* 0x000fca00078e0035 */
[----:B------:R0:W-:Y:S02]  /*9cc50*/  STL [R1+0x4f58], R61 ;  /* 0x004f583d01007387 */ /* 0x0001e40000100800 */
[----:B0-----:R-:W-:Y:S01]  /*9cc60*/  IMAD.MOV.U32 R61, RZ, RZ, R33 ;  /* 0x000000ffff3d7224 */ /* 0x001fe200078e0021 */
[C---:B--2---:R-:W-:Y:S11]  /*9cc70*/  HMMA.16816.F32 R8, R40.reuse, R52, R8 ;  /* 0x000000342808723c */ /* 0x044ff60000001808 */
[----:B------:R-:W-:Y:S11]  /*9cc80*/  @!UPT UIADD3 URZ, URZ, URZ, URZ ;  /* 0x0000003f3f3ff290 */ /* 0x000ff6000fffe03f */
[----:B------:R-:W-:Y:S01]  /*9cc90*/  @!UPT UIADD3 URZ, URZ, URZ, URZ ;  /* 0x0000003f3f3ff290 */ /* 0x000fe2000fffe03f */
[----:B------:R-:W-:Y:S01]  /*9cca0*/  STL.64 [R1+0x8c0], R8 ;  /* 0x0008c00801007387 */ /* 0x000fe20000100a00 */
[----:B------:R0:W-:Y:S02]  /*9ccb0*/  STL.64 [R1+0x8c8], R10 ;  /* 0x0008c80a01007387 */ /* 0x0001e40000100a00 */
[C---:B0-----:R-:W-:Y:S11]  /*9ccc0*/  HMMA.16816.F32 R8, R40.reuse, R20, R48 ;  /* 0x000000142808723c */ /* 0x041ff60000001830 */
[----:B------:R-:W-:Y:S11]  /*9ccd0*/  @!UPT UIADD3 URZ, URZ, URZ, URZ ;  /* 0x0000003f3f3ff290 */ /* 0x000ff6000fffe03f */
[----:B------:R-:W-:Y:S02]  /*9cce0*/  @!UPT UIADD3 URZ, URZ, URZ, URZ ;  /* 0x0000003f3f3ff290 */ /* 0x000fe4000fffe03f */
[----:B------:R-:W-:Y:S02]  /*9ccf0*/  IMAD.MOV.U32 R14, RZ, RZ, R9 ;  /* 0x000000ffff0e7224 */ /* 0x000fe400078e0009 */
[----:B------:R-:W-:Y:S01]  /*9cd00*/  IMAD.MOV.U32 R15, RZ, RZ, R10 ;  /* 0x000000ffff0f7224 */ /* 0x000fe200078e000a */
[----:B------:R-:W-:Y:S01]  /*9cd10*/  STL [R1+0x8b0], R8 ;  /* 0x0008b00801007387 */ /* 0x000fe20000100800 */
[----:B------:R3:W-:Y:S03]  /*9cd20*/  STL [R1+0x8bc], R11 ;  /* 0x0008bc0b01007387 */ /* 0x0007e60000100800 */
[----:B------:R-:W-:Y:S01]  /*9cd30*/  STL.64 [R1+0x5040], R14 ;  /* 0x0050400e01007387 */ /* 0x000fe20000100a00 */
[----:B----4-:R0:W-:Y:S01]  /*9cd40*/  STL.64 [R1+0x5038], R12 ;  /* 0x0050380c01007387 */ /* 0x0101e20000100a00 */
[C---:B---3--:R-:W-:Y:S08]  /*9cd50*/  HMMA.16816.F32 R8, R40.reuse, R24, R16 ;  /* 0x000000182808723c */ /* 0x048ff00000001810 */
[C---:B0-----:R-:W-:Y:S08]  /*9cd60*/  HMMA.16816.F32 R12, R40.reuse, R4, R44 ;  /* 0x00000004280c723c */ /* 0x041ff0000000182c */
[C---:B------:R-:W-:Y:S11]  /*9cd70*/  HMMA.16816.F32 R4, R40.reuse, R32, R28 ;  /* 0x000000202804723c */ /* 0x040ff6000000181c */
[----:B------:R-:W-:Y:S04]  /*9cd80*/  @!UPT UIADD3 URZ, URZ, URZ, URZ ;  /* 0x0000003f3f3ff290 */ /* 0x000fe8000fffe03f */
[----:B------:R-:W-:Y:S01]  /*9cd90*/  STL.64 [R1+0x8a0], R12 ;  /* 0x0008a00c01007387 */ /* 0x000fe20000100a00 */
[----:B------:R-:W-:Y:S02]  /*9cda0*/  STL.64 [R1+0x8a8], R14 ;  /* 0x0008a80e01007387 */ /* 0x000fe40000100a00 */
[----:B------:R-:W-:Y:S02]  /*9cdb0*/  STL.64 [R1+0x890], R8 ;  /* 0x0008900801007387 */ /* 0x000fe40000100a00 */
[----:B------:R-:W-:Y:S01]  /*9cdc0*/  STL.64 [R1+0x898], R10 ;  /* 0x0008980a01007387 */ /* 0x000fe20000100a00 */
[----:B------:R-:W-:Y:S02]  /*9cdd0*/  STL [R1+0x4f5c], R61 ;  /* 0x004f5c3d01007387 */ /* 0x000fe40000100800 */
[----:B------:R-:W-:Y:S02]  /*9cde0*/  STL.64 [R1+0x880], R4 ;  /* 0x0008800401007387 */ /* 0x000fe40000100a00 */
[----:B------:R0:W-:Y:S02]  /*9cdf0*/  STL.64 [R1+0x888], R6 ;  /* 0x0008880601007387 */ /* 0x0001e40000100a00 */
[----:B------:R-:W2:Y:S01]  /*9ce00*/  LDL.LU R16, [R1+0x820] ;  /* 0x0008200001107983 */ /* 0x000ea20000300800 */
[C---:B0-----:R-:W-:Y:S11]  /*9ce10*/  HMMA.16816.F32 R4, R40.reuse, R56, R36 ;  /* 0x000000382804723c */ /* 0x041ff60000001824 */
[----:B------:R-:W-:Y:S11]  /*9ce20*/  @!UPT UIADD3 URZ, URZ, URZ, URZ ;  /* 0x0000003f3f3ff290 */ /* 0x000ff6000fffe03f */
[----:B------:R-:W-:Y:S01]  /*9ce30*/  @!UPT UIADD3 URZ, URZ, URZ, URZ ;  /* 0x0000003f3f3ff290 */ /* 0x000fe2000fffe03f */
[----:B------:R-:W-:Y:S01]  /*9ce40*/  STL.64 [R1+0x870], R4 ;  /* 0x0008700401007387 */ /* 0x000fe20000100a00 */
[----:B------:R-:W-:Y:S02]  /*9ce50*/  STL.64 [R1+0x878], R6 ;  /* 0x0008780601007387 */ /* 0x000fe40000100a00 */
[----:B------:R-:W2:Y:S02]  /*9ce60*/  LDL.LU R17, [R1+0x824] ;  /* 0x0008240001117983 */ /* 0x000ea40000300800 */
[----:B------:R-:W3:Y:S01]  /*9ce70*/  LDL.LU R18, [R1+0x828] ;  /* 0x0008280001127983 */ /* 0x000ee20000300800 */
[----:B------:R-:W3:Y:S04]  /*9ce80*/  LDL.LU R19, [R1+0x82c] ;  /* 0x00082c0001137983 */ /* 0x000ee80000300800 */
[----:B---3--:R-:W-:Y:S01]  /*9ce90*/  STL.64 [R1+0x5050], R18 ;  /* 0x0050501201007387 */ /* 0x008fe20000100a00 */
[----:B--2---:R0:W-:Y:S02]  /*9cea0*/  STL.64 [R1+0x5048], R16 ;  /* 0x0050481001007387 */ /* 0x0041e40000100a00 */
        /* <DEDUP_REMOVED lines=9> */
[----:B0-----:R-:W2:Y:S02]  /*9cf40*/  LDL R16, [R1+0x50] ;  /* 0x0000500001107983 */ /* 0x001ea40000100800 */
[----:B------:R-:W2:Y:S02]  /*9cf50*/  LDL R17, [R1+0x54] ;  /* 0x0000540001117983 */ /* 0x000ea40000100800 */
[----:B--2---:R0:W-:Y:S04]  /*9cf60*/  STL.64 [R1+0x5070], R16 ;  /* 0x0050701001007387 */ /* 0x0041e80000100a00 */
[----:B0-----:R-:W2:Y:S01]  /*9cf70*/  LDL.LU R16, [R1+0x860] ;  /* 0x0008600001107983 */ /* 0x001ea20000300800 */
[----:B------:R-:W2:Y:S02]  /*9cf80*/  LDL.LU R17, [R1+0x864] ;  /* 0x0008640001117983 */ /* 0x000ea40000300800 */
[----:B------:R-:W2:Y:S02]  /*9cf90*/  LDL.LU R18, [R1+0x868] ;  /* 0x0008680001127983 */ /* 0x000ea40000300800 */
[----:B------:R-:W2:Y:S01]  /*9cfa0*/  LDL.LU R19, [R1+0x86c] ;  /* 0x00086c0001137983 */ /* 0x000ea20000300800 */
[----:B------:R-:W2:Y:S01]  /*9cfb0*/  LDL.64 R12, [R1+0x60] ;  /* 0x00006000010c7983 */ /* 0x000ea20000100a00 */
[----:B------:R-:W3:Y:S02]  /*9cfc0*/  LDL.LU R48, [R1+0x850] ;  /* 0x0008500001307983 */ /* 0x000ee40000300800 */
[----:B------:R-:W3:Y:S02]  /*9cfd0*/  LDL.LU R49, [R1+0x854] ;  /* 0x0008540001317983 */ /* 0x000ee40000300800 */
[----:B------:R-:W3:Y:S01]  /*9cfe0*/  LDL.LU R50, [R1+0x858] ;  /* 0x0008580001327983 */ /* 0x000ee20000300800 */
[----:B------:R-:W3:Y:S01]  /*9cff0*/  LDL.LU R51, [R1+0x85c] ;  /* 0x00085c0001337983 */ /* 0x000ee20000300800 */
[----:B------:R-:W4:Y:S02]  /*9d000*/  LDL.64 R8, [R1+0x40] ;  /* 0x0000400001087983 */ /* 0x000f240000100a00 */
[----:B------:R-:W3:Y:S02]  /*9d010*/  LDL.LU R52, [R1+0x830] ;  /* 0x0008300001347983 */ /* 0x000ee40000300800 */
[----:B------:R-:W3:Y:S01]  /*9d020*/  LDL.LU R53, [R1+0x834] ;  /* 0x0008340001357983 */ /* 0x000ee20000300800 */
[----:B------:R-:W3:Y:S01]  /*9d030*/  LDL.LU R54, [R1+0x838] ;  /* 0x0008380001367983 */ /* 0x000ee20000300800 */
[----:B------:R-:W3:Y:S02]  /*9d040*/  LDL.LU R55, [R1+0x83c] ;  /* 0x00083c0001377983 */ /* 0x000ee40000300800 */
[----:B------:R-:W3:Y:S02]  /*9d050*/  LDL.64 R24, [R1+0x20] ;  /* 0x0000200001187983 */ /* 0x000ee40000100a00 */
[----:B------:R-:W3:Y:S01]  /*9d060*/  LDL.LU R28, [R1+0x810] ;  /* 0x00081000011c7983 */ /* 0x000ee20000300800 */
[----:B------:R-:W3:Y:S01]  /*9d070*/  LDL.LU R29, [R1+0x814] ;  /* 0x00081400011d7983 */ /* 0x000ee20000300800 */
[----:B------:R-:W3:Y:S02]  /*9d080*/  LDL.LU R30, [R1+0x818] ;  /* 0x00081800011e7983 */ /* 0x000ee40000300800 */
[----:B------:R-:W3:Y:S02]  /*9d090*/  LDL.LU R31, [R1+0x81c] ;  /* 0x00081c00011f7983 */ /* 0x000ee40000300800 */
[----:B------:R-:W3:Y:S01]  /*9d0a0*/  LDL.64 R20, [R1+0x10] ;  /* 0x0000100001147983 */ /* 0x000ee20000100a00 */
[----:B------:R-:W3:Y:S01]  /*9d0b0*/  LDL.LU R56, [R1+0x800] ;  /* 0x0008000001387983 */ /* 0x000ee20000300800 */
[----:B------:R-:W3:Y:S02]  /*9d0c0*/  LDL.LU R57, [R1+0x804] ;  /* 0x0008040001397983 */ /* 0x000ee40000300800 */
[----:B------:R-:W3:Y:S02]  /*9d0d0*/  LDL.LU R58, [R1+0x808] ;  /* 0x00080800013a7983 */ /* 0x000ee40000300800 */
[----:B------:R-:W3:Y:S01]  /*9d0e0*/  LDL.LU R59, [R1+0x80c] ;  /* 0x00080c00013b7983 */ /* 0x000ee20000300800 */
[----:B------:R-:W3:Y:S01]  /*9d0f0*/  LDL.64 R4, [R1] ;  /* 0x0000000001047983 */ /* 0x000ee20000100a00 */
        /* <DEDUP_REMOVED lines=12> */
[C---:B--2---:R-:W-:Y:S11]  /*9d1c0*/  HMMA.16816.F32 R16, R40.reuse, R12, R16 ;  /* 0x0000000c2810723c */ /* 0x044ff60000001810 */
[----:B------:R-:W-:Y:S11]  /*9d1d0*/  @!UPT UIADD3 URZ, URZ, URZ, URZ ;  /* 0x0000003f3f3ff290 */ /* 0x000ff6000fffe03f */
[----:B------:R-:W-:Y:S01]  /*9d1e0*/  @!UPT UIADD3 URZ, URZ, URZ, URZ ;  /* 0x0000003f3f3ff290 */ /* 0x000fe2000fffe03f */
[----:B------:R0:W-:Y:S01]  /*9d1f0*/  STL.64 [R1+0x860], R16 ;  /* 0x0008601001007387 */ /* 0x0001e20000100a00 */
[----:B------:R3:W-:Y:S03]  /*9d200*/  STL.64 [R1+0x868], R18 ;  /* 0x0008681201007387 */ /* 0x0007e60000100a00 */
[----:B0-----:R-:W3:Y:S01]  /*9d210*/  LDL.LU.64 R16, [R1+0x5070] ;  /* 0x0050700001107983 */ /* 0x001ee20000300a00 */
[----:B------:R-:W-:Y:S02]  /*9d220*/  IMAD.MOV.U32 R61, RZ, RZ, R13 ;  /* 0x000000ffff3d7224 */ /* 0x000fe400078e000d */
[----:B------:R-:W4:Y:S02]  /*9d230*/  LDL.LU.64 R14, [R1+0x5068] ;  /* 0x00506800010e7983 */ /* 0x000f240000300a00 */
[----:B------:R-:W4:Y:S01]  /*9d240*/  LDL.LU.64 R12, [R1+0x5060] ;  /* 0x00506000010c7983 */ /* 0x000f220000300a00 */
[----:B------:R-:W-:Y:S01]  /*9d250*/  STL [R1+0x4f60], R61 ;  /* 0x004f603d01007387 */ /* 0x000fe20000100800 */
[C---:B---3--:R-:W-:Y:S03]  /*9d260*/  HMMA.16816.F32 R16, R40.reuse, R16, R48 ;  /* 0x000000102810723c */ /* 0x048fe60000001830 */
[----:B------:R-:W2:Y:S11]  /*9d270*/  LDL.LU.64 R48, [R1+0x5058] ;  /* 0x0050580001307983 */ /* 0x000eb60000300a00 */
[----:B------:R-:W-:Y:S09]  /*9d280*/  @!UPT UIADD3 URZ, URZ, URZ, URZ ;  /* 0x0000003f3f3ff290 */ /* 0x000ff2000fffe03f */
[----:B------:R-:W-:Y:S01]  /*9d290*/  STL.64 [R1+0x850], R16 ;  /* 0x0008501001007387 */ /* 0x000fe20000100a00 */
[----:B------:R0:W-:Y:S03]  /*9d2a0*/  STL.64 [R1+0x858], R18 ;  /* 0x0008581201007387 */ /* 0x0001e60000100a00 */
[----:B0-----:R-:W3:Y:S01]  /*9d2b0*/  LDL.LU.64 R18, [R1+0x5050] ;  /* 0x0050500001127983 */ /* 0x001ee20000300a00 */
[----:B------:R-:W3:Y:S01]  /*9d2c0*/  LDL.LU.64 R16, [R1+0x5048] ;  /* 0x0050480001107983 */ /* 0x000ee20000300a00 */
[C---:B----4-:R-:W-:Y:S08]  /*9d2d0*/  HMMA.16816.F32 R12, R40.reuse, R8, R12 ;  /* 0x00000008280c723c */ /* 0x050ff0000000180c */
[----:B------:R-:W-:Y:S01]  /*9d2e0*/  HMMA.16816.F32 R28, R40, R20, R28 ;  /* 0x00000014281c723c */ /* 0x000fe2000000181c */
[----:B------:R-:W-:-:S07]  /*9d2f0*/  IMAD.MOV.U32 R61, RZ, RZ, R9 ;  /* 0x000000ffff3d7224 */ /* 0x000fce00078e0009 */
[C---:B------:R-:W-:Y:S07]  /*9d300*/  HMMA.16816.F32 R56, R40.reuse, R4, R56 ;  /* 0x000000042838723c */ /* 0x040fee0000001838 */
[----:B------:R-:W-:Y:S01]  /*9d310*/  STL.64 [R1+0x840], R12 ;  /* 0x0008400c01007387 */ /* 0x000fe20000100a00 */
[----:B------:R0:W-:Y:S03]  /*9d320*/  STL.64 [R1+0x848], R14 ;  /* 0x0008480e01007387 */ /* 0x0001e60000100a00 */
[----:B0-----:R-:W4:Y:S01]  /*9d330*/  LDL.LU.64 R14, [R1+0x5040] ;  /* 0x00504000010e7983 */ /* 0x001f220000300a00 */
[----:B------:R-:W4:Y:S02]  /*9d340*/  LDL.LU.64 R12, [R1+0x5038] ;  /* 0x00503800010c7983 */ /* 0x000f240000300a00 */
[----:B------:R-:W4:Y:S02]  /*9d350*/  LDL.LU.64 R10, [R1+0x5030] ;  /* 0x00503000010a7983 */ /* 0x000f240000300a00 */
[----:B------:R-:W4:Y:S01]  /*9d360*/  LDL.LU.64 R8, [R1+0x5028] ;  /* 0x0050280001087983 */ /* 0x000f220000300a00 */
[----:B------:R0:W-:Y:S02]  /*9d370*/  STL [R1+0x4f64], R61 ;  /* 0x004f643d01007387 */ /* 0x0001e40000100800 */
[----:B0-----:R-:W-:Y:S01]  /*9d380*/  IMAD.MOV.U32 R61, RZ, RZ, R21 ;  /* 0x000000ffff3d7224 */ /* 0x001fe200078e0015 */
[C---:B--2---:R-:W-:Y:S01]  /*9d390*/  HMMA.16816.F32 R48, R40.reuse, R48, R52 ;  /* 0x000000302830723c */ /* 0x044fe20000001834 */
[----:B------:R-:W2:Y:S01]  /*9d3a0*/  LDL.LU.64 R54, [R1+0x5020] ;  /* 0x0050200001367983 */ /* 0x000ea20000300a00 */
[----:B------:R-:W2:Y:S06]  /*9d3b0*/  LDL.LU.64 R52, [R1+0x5018] ;  /* 0x0050180001347983 */ /* 0x000eac0000300a00 */
[----:B---3--:R-:W-:Y:S11]  /*9d3c0*/  HMMA.16816.F32 R16, R40, R24, R16 ;  /* 0x000000182810723c */ /* 0x008ff60000001810 */
[----:B------:R-:W-:Y:S04]  /*9d3d0*/  @!UPT UIADD3 URZ, URZ, URZ, URZ ;  /* 0x0000003f3f3ff290 */ /* 0x000fe8000fffe03f */
[----:B------:R-:W-:Y:S01]  /*9d3e0*/  STL.64 [R1+0x830], R48 ;  /* 0x0008303001007387 */ /* 0x000fe20000100a00 */
[----:B------:R0:W-:Y:S03]  /*9d3f0*/  STL.64 [R1+0x838], R50 ;  /* 0x0008383201007387 */ /* 0x0001e60000100a00 */
[----:B0-----:R-:W3:Y:S01]  /*9d400*/  LDL.LU.64 R50, [R1+0x5010] ;  /* 0x0050100001327983 */ /* 0x001ee20000300a00 */
[----:B------:R-:W3:Y:S03]  /*9d410*/  LDL.LU.64 R48, [R1+0x5008] ;  /* 0x0050080001307983 */ /* 0x000ee60000300a00 */
[----:B------:R0:W-:Y:S01]  /*9d420*/  STL.64 [R1+0x820], R16 ;  /* 0x0008201001007387 */ /* 0x0001e20000100a00 */
[----:B------:R1:W-:Y:S03]  /*9d430*/  STL.64 [R1+0x828], R18 ;  /* 0x0008281201007387 */ /* 0x0003e60000100a00 */
[----:B0-----:R-:W3:Y:S01]  /*9d440*/  LDL.LU.64 R16, [R1+0x5000] ;  /* 0x0050000001107983 */ /* 0x001ee20000300a00 */
[----:B-1----:R-:W-:-:S02]  /*9d450*/  IMAD.MOV.U32 R18, RZ, RZ, R25 ;  /* 0x000000ffff127224 */ /* 0x002fc400078e0019 */
[----:B------:R-:W-:Y:S02]  /*9d460*/  IMAD.MOV.U32 R19, RZ, RZ, R24 ;  /* 0x000000ffff137224 */ /* 0x000fe400078e0018 */
[----:B------:R-:W3:Y:S01]  /*9d470*/  LDL.LU.64 R24, [R1+0x4ff8] ;  /* 0x004ff80001187983 */ /* 0x000ee20000300a00 */
[----:B------:R-:W-:Y:S02]  /*9d480*/  STL [R1+0x4f6c], R18 ;  /* 0x004f6c1201007387 */ /* 0x000fe40000100800 */
[----:B------:R-:W-:Y:S02]  /*9d490*/  STL [R1+0x4f68], R19 ;  /* 0x004f681301007387 */ /* 0x000fe40000100800 */
[----:B------:R0:W-:Y:S01]  /*9d4a0*/  STL.64 [R1+0x810], R28 ;  /* 0x0008101c01007387 */ /* 0x0001e20000100a00 */
[----:B------:R-:W-:Y:S04]  /*9d4b0*/  STL.64 [R1+0x818], R30 ;  /* 0x0008181e01007387 */ /* 0x000fe80000100a00 */
[----:B0-----:R-:W3:Y:S01]  /*9d4c0*/  LDL.LU.64 R28, [R1+0x4ff0] ;  /* 0x004ff000011c7983 */ /* 0x001ee20000300a00 */
[----:B------:R-:W3:Y:S02]  /*9d4d0*/  LDL.LU R20, [R1+0x7c0] ;  /* 0x0007c00001147983 */ /* 0x000ee40000300800 */
[----:B------:R-:W3:Y:S02]  /*9d4e0*/  LDL.LU R21, [R1+0x7c4] ;  /* 0x0007c40001157983 */ /* 0x000ee40000300800 */
[----:B------:R-:W3:Y:S01]  /*9d4f0*/  LDL.LU R22, [R1+0x7c8] ;  /* 0x0007c80001167983 */ /* 0x000ee20000300800 */
[----:B------:R-:W3:Y:S01]  /*9d500*/  LDL.LU R23, [R1+0x7cc] ;  /* 0x0007cc0001177983 */ /* 0x000ee20000300800 */
[----:B------:R0:W-:Y:S02]  /*9d510*/  STL.64 [R1+0x800], R56 ;  /* 0x0008003801007387 */ /* 0x0001e40000100a00 */
[----:B------:R-:W-:Y:S01]  /*9d520*/  STL.64 [R1+0x808], R58 ;  /* 0x0008083a01007387 */ /* 0x000fe20000100a00 */
[----:B0-----:R-:W3:Y:S01]  /*9d530*/  LDL.LU.64 R56, [R1+0x4fe8] ;  /* 0x004fe80001387983 */ /* 0x001ee20000300a00 */
[----:B------:R-:W-:-:S02]  /*9d540*/  IMAD.MOV.U32 R18, RZ, RZ, R4 ;  /* 0x000000ffff127224 */ /* 0x000fc400078e0004 */
[----:B------:R-:W-:Y:S02]  /*9d550*/  IMAD.MOV.U32 R19, RZ, RZ, R5 ;  /* 0x000000ffff137224 */ /* 0x000fe400078e0005 */
[----:B------:R-:W4:Y:S01]  /*9d560*/  LDL.LU R4, [R1+0x7b0] ;  /* 0x0007b00001047983 */ /* 0x000f220000300800 */
[----:B------:R-:W4:Y:S01]  /*9d570*/  LDL.LU R5, [R1+0x7b4] ;  /* 0x0007b40001057983 */ /* 0x000f220000300800 */
[----:B------:R-:W4:Y:S02]  /*9d580*/  LDL.LU R6, [R1+0x7b8] ;  /* 0x0007b80001067983 */ /* 0x000f240000300800 */
[----:B------:R-:W4:Y:S01]  /*9d590*/  LDL.LU R7, [R1+0x7bc] ;  /* 0x0007bc0001077983 */ /* 0x000f220000300800 */
[C---:B--2---:R-:W-:Y:S08]  /*9d5a0*/  HMMA.16816.F32 R36, R40.reuse, R52, R36 ;  /* 0x000000342824723c */ /* 0x044ff00000001824 */
[C---:B---3--:R-:W-:Y:S11]  /*9d5b0*/  HMMA.16816.F32 R32, R40.reuse, R56, R32 ;  /* 0x000000382820723c */ /* 0x048ff60000001820 */
[----:B------:R-:W-:Y:S11]  /*9d5c0*/  @!UPT UIADD3 URZ, URZ, URZ, URZ ;  /* 0x0000003f3f3ff290 */ /* 0x000ff6000fffe03f */
[----:B------:R-:W-:Y:S01]  /*9d5d0*/  @!UPT UIADD3 URZ, URZ, URZ, URZ ;  /* 0x0000003f3f3ff290 */ /* 0x000fe2000fffe03f */
[----:B------:R0:W-:Y:S01]  /*9d5e0*/  STL.64 [R1+0x7f0], R32 ;  /* 0x0007f02001007387 */ /* 0x0001e20000100a00 */
[----:B------:R-:W-:Y:S03]  /*9d5f0*/  STL.64 [R1+0x7f8], R34 ;  /* 0x0007f82201007387 */ /* 0x000fe60000100a00 */
[----:B0-----:R-:W4:Y:S01]  /*9d600*/  LDL.LU.64 R32, [R1+0x4fe0] ;  /* 0x004fe00001207983 */ /* 0x001f220000300a00 */
[----:B------:R0:W-:Y:S02]  /*9d610*/  STL.64 [R1+0x7e0], R36 ;  /* 0x0007e02401007387 */ /* 0x0001e40000100a00 */
[----:B------:R1:W-:Y:S01]  /*9d620*/  STL.64 [R1+0x7e8], R38 ;  /* 0x0007e82601007387 */ /* 0x0003e20000100a00 */
[----:B0-----:R-:W2:Y:S01]  /*9d630*/  LDL.LU.64 R36, [R1+0x4fd8] ;  /* 0x004fd80001247983 */ /* 0x001ea20000300a00 */
[C---:B------:R-:W-:Y:S01]  /*9d640*/  HMMA.16816.F32 R44, R40.reuse, R48, R44 ;  /* 0x00000030282c723c */ /* 0x040fe2000000182c */
[----:B------:R-:W-:Y:S02]  /*9d650*/  STL.64 [R1+0x4e38], R54 ;  /* 0x004e383601007387 */ /* 0x000fe40000100a00 */
[----:B------:R0:W-:Y:S11]  /*9d660*/  STL.64 [R1+0x4e30], R52 ;  /* 0x004e303401007387 */ /* 0x0001f60000100a00 */
[----:B------:R-:W-:Y:S10]  /*9d670*/  @!UPT UIADD3 URZ, URZ, URZ, URZ ;  /* 0x0000003f3f3ff290 */ /* 0x000ff4000fffe03f */
[----:B-1----:R-:W-:Y:S02]  /*9d680*/  IMAD.MOV.U32 R39, RZ, RZ, R44 ;  /* 0x000000ffff277224 */ /* 0x002fe400078e002c */
[----:B------:R-:W-:Y:S01]  /*9d690*/  IMAD.MOV.U32 R34, RZ, RZ, R45 ;  /* 0x000000ffff227224 */ /* 0x000fe200078e002d */
[----:B------:R-:W3:Y:S01]  /*9d6a0*/  LDL.LU R44, [R1+0x770] ;  /* 0x00077000012c7983 */ /* 0x000ee20000300800 */
[----:B------:R-:W-:Y:S02]  /*9d6b0*/  IMAD.MOV.U32 R35, RZ, RZ, R46 ;  /* 0x000000ffff237224 */ /* 0x000fe400078e002e */
[----:B------:R-:W3:Y:S02]  /*9d6c0*/  LDL.LU R45, [R1+0x774] ;  /* 0x00077400012d7983 */ /* 0x000ee40000300800 */
[----:B------:R-:W-:Y:S01]  /*9d6d0*/  IMAD.MOV.U32 R31, RZ, RZ, R47 ;  /* 0x000000ffff1f7224 */ /* 0x000fe200078e002f */
[----:B------:R-:W3:Y:S01]  /*9d6e0*/  LDL.LU R46, [R1+0x778] ;  /* 0x00077800012e7983 */ /* 0x000ee20000300800 */
[----:B------:R-:W3:Y:S02]  /*9d6f0*/  LDL.LU R47, [R1+0x77c] ;  /* 0x00077c00012f7983 */ /* 0x000ee40000300800 */
[----:B0-----:R-:W3:Y:S02]  /*9d700*/  LDL.LU R52, [R1+0x780] ;  /* 0x0007800001347983 */ /* 0x001ee40000300800 */
[----:B------:R-:W3:Y:S01]  /*9d710*/  LDL.LU R53, [R1+0x784] ;  /* 0x0007840001357983 */ /* 0x000ee20000300800 */
[----:B------:R-:W3:Y:S01]  /*9d720*/  LDL.LU R54, [R1+0x788] ;  /* 0x0007880001367983 */ /* 0x000ee20000300800 */
[----:B------:R-:W3:Y:S02]  /*9d730*/  LDL.LU R55, [R1+0x78c] ;  /* 0x00078c0001377983 */ /* 0x000ee40000300800 */
[----:B------:R-:W-:Y:S02]  /*9d740*/  STL.64 [R1+0x4e48], R50 ;  /* 0x004e483201007387 */ /* 0x000fe40000100a00 */
[----:B------:R0:W-:Y:S02]  /*9d750*/  STL.64 [R1+0x4e40], R48 ;  /* 0x004e403001007387 */ /* 0x0001e40000100a00 */
[----:B0-----:R-:W3:Y:S01]  /*9d760*/  LDL.LU R48, [R1+0x790] ;  /* 0x0007900001307983 */ /* 0x001ee20000300800 */
[----:B------:R-:W3:Y:S02]  /*9d770*/  LDL.LU R49, [R1+0x794] ;  /* 0x0007940001317983 */ /* 0x000ee40000300800 */
[----:B------:R-:W3:Y:S02]  /*9d780*/  LDL.LU R50, [R1+0x798] ;  /* 0x0007980001327983 */ /* 0x000ee40000300800 */
[----:B------:R-:W3:Y:S01]  /*9d790*/  LDL.LU R51, [R1+0x79c] ;  /* 0x00079c0001337983 */ /* 0x000ee20000300800 */
[----:B------:R0:W-:Y:S01]  /*9d7a0*/  STL [R1+0x49ec], R31 ;  /* 0x0049ec1f01007387 */ /* 0x0001e20000100800 */
[----:B------:R1:W-:Y:S01]  /*9d7b0*/  STL [R1+0x49e8], R39 ;  /* 0x0049e82701007387 */ /* 0x0003e20000100800 */
[C---:B----4-:R-:W-:Y:S08]  /*9d7c0*/  HMMA.16816.F32 R4, R40.reuse, R32, R4 ;  /* 0x000000202804723c */ /* 0x050ff00000001804 */
[----:B--2---:R-:W-:Y:S11]  /*9d7d0*/  HMMA.16816.F32 R20, R40, R36, R20 ;  /* 0x000000242814723c */ /* 0x004ff60000001814 */
[----:B------:R-:W-:Y:S05]  /*9d7e0*/  @!UPT UIADD3 URZ, URZ, URZ, URZ ;  /* 0x0000003f3f3ff290 */ /* 0x000fea000fffe03f */
[----:B------:R-:W-:Y:S02]  /*9d7f0*/  IMAD.MOV.U32 R58, RZ, RZ, R6 ;  /* 0x000000ffff3a7224 */ /* 0x000fe400078e0006 */
[----:B------:R-:W-:Y:S02]  /*9d800*/  IMAD.MOV.U32 R59, RZ, RZ, R7 ;  /* 0x000000ffff3b7224 */ /* 0x000fe400078e0007 */
[----:B0-----:R-:W-:Y:S02]  /*9d810*/  IMAD.MOV.U32 R31, RZ, RZ, R4 ;  /* 0x000000ffff1f7224 */ /* 0x001fe400078e0004 */
[----:B-1----:R-:W-:Y:S02]  /*9d820*/  IMAD.MOV.U32 R39, RZ, RZ, R5 ;  /* 0x000000ffff277224 */ /* 0x002fe400078e0005 */
[----:B------:R-:W-:Y:S02]  /*9d830*/  IMAD.MOV.U32 R30, RZ, RZ, R22 ;  /* 0x000000ffff1e7224 */ /* 0x000fe400078e0016 */
[----:B------:R-:W-:-:S02]  /*9d840*/  IMAD.MOV.U32 R38, RZ, RZ, R23 ;  /* 0x000000ffff267224 */ /* 0x000fc400078e0017 */
[----:B------:R-:W-:Y:S02]  /*9d850*/  IMAD.MOV.U32 R26, RZ, RZ, R20 ;  /* 0x000000ffff1a7224 */ /* 0x000fe400078e0014 */
[----:B------:R-:W-:Y:S01]  /*9d860*/  IMAD.MOV.U32 R27, RZ, RZ, R21 ;  /* 0x000000ffff1b7224 */ /* 0x000fe200078e0015 */
[----:B------:R-:W2:Y:S01]  /*9d870*/  LDL.LU.64 R22, [R1+0x4fd0] ;  /* 0x004fd00001167983 */ /* 0x000ea20000300a00 */
[----:B------:R-:W4:Y:S02]  /*9d880*/  LDL.LU.64 R20, [R1+0x4fc8] ;  /* 0x004fc80001147983 */ /* 0x000f240000300a00 */
[----:B------:R-:W2:Y:S02]  /*9d890*/  LDL.LU.64 R4, [R1+0x4fc0] ;  /* 0x004fc00001047983 */ /* 0x000ea40000300a00 */
[----:B------:R-:W-:Y:S01]  /*9d8a0*/  STL.64 [R1+0x4e78], R58 ;  /* 0x004e783a01007387 */ /* 0x000fe20000100a00 */
[----:B------:R0:W-:Y:S04]  /*9d8b0*/  STL.64 [R1+0x4e70], R56 ;  /* 0x004e703801007387 */ /* 0x0001e80000100a00 */
[----:B0-----:R-:W2:Y:S01]  /*9d8c0*/  LDL.LU R56, [R1+0x7a0] ;  /* 0x0007a00001387983 */ /* 0x001ea20000300800 */
[----:B------:R-:W2:Y:S02]  /*9d8d0*/  LDL.LU R57, [R1+0x7a4] ;  /* 0x0007a40001397983 */ /* 0x000ea40000300800 */
[----:B------:R-:W2:Y:S02]  /*9d8e0*/  LDL.LU R58, [R1+0x7a8] ;  /* 0x0007a800013a7983 */ /* 0x000ea40000300800 */
[----:B------:R-:W2:Y:S01]  /*9d8f0*/  LDL.LU R59, [R1+0x7ac] ;  /* 0x0007ac00013b7983 */ /* 0x000ea20000300800 */
[----:B------:R-:W-:Y:S01]  /*9d900*/  STL.64 [R1+0x4e68], R38 ;  /* 0x004e682601007387 */ /* 0x000fe20000100a00 */
[----:B------:R-:W-:Y:S02]  /*9d910*/  STL.64 [R1+0x4e60], R36 ;  /* 0x004e602401007387 */ /* 0x000fe40000100a00 */
[----:B------:R-:W-:Y:S02]  /*9d920*/  STL.64 [R1+0x4e58], R34 ;  /* 0x004e582201007387 */ /* 0x000fe40000100a00 */
[----:B------:R2:W-:Y:S01]  /*9d930*/  STL.64 [R1+0x4e50], R32 ;  /* 0x004e502001007387 */ /* 0x0005e20000100a00 */
[----:B------:R-:W-:Y:S01]  /*9d940*/  STL.64 [R1+0x4e28], R30 ;  /* 0x004e281e01007387 */ /* 0x000fe20000100a00 */
[----:B------:R-:W-:Y:S01]  /*9d950*/  STL.64 [R1+0x4e20], R28 ;  /* 0x004e201c01007387 */ /* 0x000fe20000100a00 */
[C---:B--2---:R-:W-:Y:S11]  /*9d960*/  HMMA.16816.F32 R32, R40.reuse, R28, R56 ;  /* 0x0000001c2820723c */ /* 0x044ff60000001838 */
[----:B------:R-:W-:Y:S11]  /*9d970*/  @!UPT UIADD3 URZ, URZ, URZ, URZ ;  /* 0x0000003f3f3ff290 */ /* 0x000ff6000fffe03f */
[----:B------:R-:W-:Y:S01]  /*9d980*/  @!UPT UIADD3 URZ, URZ, URZ, URZ ;  /* 0x0000003f3f3ff290 */ /* 0x000fe2000fffe03f */
[----:B------:R-:W-:Y:S01]  /*9d990*/  STL.64 [R1+0x7a0], R32 ;  /* 0x0007a02001007387 */ /* 0x000fe20000100a00 */
[----:B------:R3:W-:Y:S02]  /*9d9a0*/  STL.64 [R1+0x7a8], R34 ;  /* 0x0007a82201007387 */ /* 0x0007e40000100a00 */
[C---:B---3--:R-:W-:Y:S11]  /*9d9b0*/  HMMA.16816.F32 R32, R40.reuse, R24, R48 ;  /* 0x000000182820723c */ /* 0x048ff60000001830 */
[----:B------:R-:W-:Y:S11]  /*9d9c0*/  @!UPT UIADD3 URZ, URZ, URZ, URZ ;  /* 0x0000003f3f3ff290 */ /* 0x000ff6000fffe03f */
[----:B------:R-:W-:Y:S02]  /*9d9d0*/  @!UPT UIADD3 URZ, URZ, URZ, URZ ;  /* 0x0000003f3f3ff290 */ /* 0x000fe4000fffe03f */
[----:B------:R-:W-:Y:S02]  /*9d9e0*/  IMAD.MOV.U32 R7, RZ, RZ, R35 ;  /* 0x000000ffff077224 */ /* 0x000fe400078e0023 */
[----:B------:R-:W-:Y:S01]  /*9d9f0*/  IMAD.MOV.U32 R6, RZ, RZ, R34 ;  /* 0x000000ffff067224 */ /* 0x000fe200078e0022 */
[----:B------:R-:W-:Y:S01]  /*9da00*/  STL.64 [R1+0x790], R32 ;  /* 0x0007902001007387 */ /* 0x000fe20000100a00 */
[----:B------:R-:W-:Y:S02]  /*9da10*/  STL.64 [R1+0x4e18], R26 ;  /* 0x004e181a01007387 */ /* 0x000fe40000100a00 */
[----:B------:R4:W-:Y:S02]  /*9da20*/  STL.64 [R1+0x4e10], R24 ;  /* 0x004e101801007387 */ /* 0x0009e40000100a00 */
[----:B------:R-:W-:Y:S01]  /*9da30*/  STL [R1+0x4c7c], R7 ;  /* 0x004c7c0701007387 */ /* 0x000fe20000100800 */
[----:B------:R-:W-:Y:S01]  /*9da40*/  STL [R1+0x4c78], R6 ;  /* 0x004c780601007387 */ /* 0x000fe20000100800 */
[----:B------:R0:W-:Y:S01]  /*9da50*/  STL.64 [R1+0x4fa8], R4 ;  /* 0x004fa80401007387 */ /* 0x0001e20000100a00 */
[C---:B----4-:R-:W-:Y:S08]  /*9da60*/  HMMA.16816.F32 R24, R40.reuse, R20, R52 ;  /* 0x000000142818723c */ /* 0x050ff00000001834 */
[----:B0-----:R-:W-:Y:S01]  /*9da70*/  HMMA.16816.F32 R4, R40, R16, R44 ;  /* 0x000000102804723c */ /* 0x001fe2000000182c */
[----:B------:R-:W-:Y:S01]  /*9da80*/  STL.64 [R1+0x4f70], R20 ;  /* 0x004f701401007387 */ /* 0x000fe20000100a00 */
[----:B------:R-:W-:-:S02]  /*9da90*/  IMAD.MOV.U32 R48, RZ, RZ, R11 ;  /* 0x000000ffff307224 */ /* 0x000fc400078e000b */
[----:B------:R-:W-:-:S11]  /*9daa0*/  IMAD.MOV.U32 R49, RZ, RZ, R10 ;  /* 0x000000ffff317224 */ /* 0x000fd600078e000a */
[----:B------:R0:W-:Y:S01]  /*9dab0*/  STL.64 [R1+0x780], R24 ;  /* 0x0007801801007387 */ /* 0x0001e20000100a00 */
[----:B------:R1:W-:Y:S07]  /*9dac0*/  STL.64 [R1+0x788], R26 ;  /* 0x0007881a01007387 */ /* 0x0003ee0000100a00 */
[----:B------:R2:W-:Y:S02]  /*9dad0*/  STL.64 [R1+0x770], R4 ;  /* 0x0007700401007387 */ /* 0x0005e40000100a00 */
[----:B------:R3:W-:Y:S01]  /*9dae0*/  STL.64 [R1+0x778], R6 ;  /* 0x0007780601007387 */ /* 0x0007e20000100a00 */
[----:B------:R4:W-:Y:S04]  /*9daf0*/  STL.64 [R1+0x4f78], R48 ;  /* 0x004f783001007387 */ /* 0x0009e80000100a00 */
[----:B0-----:R-:W2:Y:S01]  /*9db00*/  LDL.LU R24, [R1+0x380] ;  /* 0x0003800001187983 */ /* 0x001ea20000300800 */
[----:B------:R-:W2:Y:S02]  /*9db10*/  LDL.LU R25, [R1+0x384] ;  /* 0x0003840001197983 */ /* 0x000ea40000300800 */
[----:B-1----:R-:W2:Y:S02]  /*9db20*/  LDL.LU R26, [R1+0x388] ;  /* 0x00038800011a7983 */ /* 0x002ea40000300800 */
[----:B------:R-:W2:Y:S02]  /*9db30*/  LDL.LU R27, [R1+0x38c] ;  /* 0x00038c00011b7983 */ /* 0x000ea40000300800 */
[----:B------:R-:W-:-:S02]  /*9db40*/  IMAD.MOV.U32 R21, RZ, RZ, R8 ;  /* 0x000000ffff157224 */ /* 0x000fc400078e0008 */
[----:B------:R-:W-:Y:S01]  /*9db50*/  IMAD.MOV.U32 R20, RZ, RZ, R9 ;  /* 0x000000ffff147224 */ /* 0x000fe200078e0009 */
[----:B--2---:R-:W-:Y:S01]  /*9db60*/  STL.64 [R1+0x4f88], R26 ;  /* 0x004f881a01007387 */ /* 0x004fe20000100a00 */
[----:B------:R0:W-:Y:S02]  /*9db70*/  STL.64 [R1+0x4f80], R24 ;  /* 0x004f801801007387 */ /* 0x0001e40000100a00 */
[----:B------:R-:W2:Y:S02]  /*9db80*/  LDL.LU R8, [R1+0x760] ;  /* 0x0007600001087983 */ /* 0x000ea40000300800 */
[----:B------:R-:W2:Y:S01]  /*9db90*/  LDL.LU R9, [R1+0x764] ;  /* 0x0007640001097983 */ /* 0x000ea20000300800 */
[----:B------:R-:W2:Y:S01]  /*9dba0*/  LDL.LU R10, [R1+0x768] ;  /* 0x00076800010a7983 */ /* 0x000ea20000300800 */
[----:B------:R-:W2:Y:S02]  /*9dbb0*/  LDL.LU R11, [R1+0x76c] ;  /* 0x00076c00010b7983 */ /* 0x000ea40000300800 */
[----:B------:R-:W2:Y:S02]  /*9dbc0*/  LDL.LU R4, [R1+0x750] ;  /* 0x0007500001047983 */ /* 0x000ea40000300800 */
[----:B------:R-:W2:Y:S01]  /*9dbd0*/  LDL.LU R5, [R1+0x754] ;  /* 0x0007540001057983 */ /* 0x000ea20000300800 */
[----:B---3--:R-:W3:Y:S01]  /*9dbe0*/  LDL.LU R6, [R1+0x758] ;  /* 0x0007580001067983 */ /* 0x008ee20000300800 */
[----:B------:R-:W3:Y:S02]  /*9dbf0*/  LDL.LU R7, [R1+0x75c] ;  /* 0x00075c0001077983 */ /* 0x000ee40000300800 */
[----:B------:R1:W-:Y:S02]  /*9dc00*/  STL.64 [R1+0x4f90], R20 ;  /* 0x004f901401007387 */ /* 0x0003e40000100a00 */
[----:B----4-:R-:W4:Y:S01]  /*9dc10*/  LDL.LU R48, [R1+0x3b0] ;  /* 0x0003b00001307983 */ /* 0x010f220000300800 */
[----:B------:R-:W4:Y:S01]  /*9dc20*/  LDL.LU R49, [R1+0x3b4] ;  /* 0x0003b40001317983 */ /* 0x000f220000300800 */
[----:B------:R-:W4:Y:S02]  /*9dc30*/  LDL.LU R50, [R1+0x3b8] ;  /* 0x0003b80001327983 */ /* 0x000f240000300800 */
[----:B------:R-:W4:Y:S02]  /*9dc40*/  LDL.LU R51, [R1+0x3bc] ;  /* 0x0003bc0001337983 */ /* 0x000f240000300800 */
[----:B------:R-:W3:Y:S01]  /*9dc50*/  LDL.LU R44, [R1+0x3d0] ;  /* 0x0003d000012c7983 */ /* 0x000ee20000300800 */
[----:B------:R-:W3:Y:S01]  /*9dc60*/  LDL.LU R45, [R1+0x3d4] ;  /* 0x0003d400012d7983 */ /* 0x000ee20000300800 */
[----:B------:R-:W3:Y:S02]  /*9dc70*/  LDL.LU R46, [R1+0x3d8] ;  /* 0x0003d800012e7983 */ /* 0x000ee40000300800 */
[----:B------:R-:W3:Y:S02]  /*9dc80*/  LDL.LU R47, [R1+0x3dc] ;  /* 0x0003dc00012f7983 */ /* 0x000ee40000300800 */
[----:B0-----:R-:W-:-:S02]  /*9dc90*/  IMAD.MOV.U32 R25, RZ, RZ, R22 ;  /* 0x000000ffff197224 */ /* 0x001fc400078e0016 */
[----:B------:R-:W-:Y:S01]  /*9dca0*/  IMAD.MOV.U32 R24, RZ, RZ, R23 ;  /* 0x000000ffff187224 */ /* 0x000fe200078e0017 */
[----:B-1----:R-:W3:Y:S01]  /*9dcb0*/  LDL.LU R20, [R1+0x3c0] ;  /* 0x0003c00001147983 */ /* 0x002ee20000300800 */
        /* <DEDUP_REMOVED lines=12> */
[----:B------:R-:W3:Y:S02]  /*9dd80*/  LDL R55, [R1+0x1458] ;  /* 0x0014580001377983 */ /* 0x000ee40000100800 */
[----:B------:R-:W-:Y:S01]  /*9dd90*/  STL.64 [R1+0x4e80], R16 ;  /* 0x004e801001007387 */ /* 0x000fe20000100a00 */
        /* <DEDUP_REMOVED lines=8> */
[----:B------:R-:W-:Y:S01]  /*9de20*/  STL.64 [R1+0x4df0], R12 ;  /* 0x004df00c01007387 */ /* 0x000fe20000100a00 */
[C---:B---3--:R-:W-:Y:S11]  /*9de30*/  HMMA.16816.F32 R4, R40.reuse, R8, R4 ;  /* 0x000000082804723c */ /* 0x048ff60000001804 */
[----:B------:R-:W-:Y:S11]  /*9de40*/  @!UPT UIADD3 URZ, URZ, URZ, URZ ;  /* 0x0000003f3f3ff290 */ /* 0x000ff6000fffe03f */
[----:B------:R-:W-:Y:S01]  /*9de50*/  @!UPT UIADD3 URZ, URZ, URZ, URZ ;  /* 0x0000003f3f3ff290 */ /* 0x000fe2000fffe03f */
[----:B------:R0:W-:Y:S01]  /*9de60*/  STL.64 [R1+0x750], R4 ;  /* 0x0007500401007387 */ /* 0x0001e20000100a00 */
[----:B------:R-:W-:Y:S03]  /*9de70*/  STL.64 [R1+0x758], R6 ;  /* 0x0007580601007387 */ /* 0x000fe60000100a00 */
[----:B0-----:R-:W3:Y:S01]  /*9de80*/  LDL.LU.64 R4, [R1+0x4fa8] ;  /* 0x004fa80001047983 */ /* 0x001ee20000300a00 */
[----:B--2---:R-:W-:Y:S02]  /*9de90*/  STL.64 [R1+0x4e08], R10 ;  /* 0x004e080a01007387 */ /* 0x004fe40000100a00 */
[----:B------:R0:W-:Y:S02]  /*9dea0*/  STL.64 [R1+0x4e00], R8 ;  /* 0x004e000801007387 */ /* 0x0001e40000100a00 */
[----:B0-----:R-:W2:Y:S01]  /*9deb0*/  LDL.LU R8, [R1+0x390] ;  /* 0x0003900001087983 */ /* 0x001ea20000300800 */
[----:B------:R-:W2:Y:S02]  /*9dec0*/  LDL.LU R9, [R1+0x394] ;  /* 0x0003940001097983 */ /* 0x000ea40000300800 */
[----:B------:R-:W2:Y:S02]  /*9ded0*/  LDL.LU R10, [R1+0x398] ;  /* 0x00039800010a7983 */ /* 0x000ea40000300800 */
[----:B------:R-:W2:Y:S01]  /*9dee0*/  LDL.LU R11, [R1+0x39c] ;  /* 0x00039c00010b7983 */ /* 0x000ea20000300800 */
[----:B---3--:R-:W-:Y:S01]  /*9def0*/  HMMA.16816.F32 R40, R40, R4, R44 ;  /* 0x000000042828723c */ /* 0x008fe2000000182c */
[----:B------:R-:W3:Y:S01]  /*9df00*/  LDL.LU.64 R46, [R1+0x4fa0] ;  /* 0x004fa000012e7983 */ /* 0x000ee20000300a00 */
[----:B------:R-:W3:Y:S11]  /*9df10*/  LDL.LU.64 R44, [R1+0x4f98] ;  /* 0x004f9800012c7983 */ /* 0x000ef60000300a00 */
[----:B------:R-:W-:Y:S10]  /*9df20*/  @!UPT UIADD3 URZ, URZ, URZ, URZ ;  /* 0x0000003f3f3ff290 */ /* 0x000ff4000fffe03f */
[----:B------:R0:W-:Y:S01]  /*9df30*/  STL.64 [R1+0x3d0], R40 ;  /* 0x0003d02801007387 */ /* 0x0001e20000100a00 */
[----:B------:R-:W-:Y:S03]  /*9df40*/  STL.64 [R1+0x3d8], R42 ;  /* 0x0003d82a01007387 */ /* 0x000fe60000100a00 */
[----:B0-----:R-:W2:Y:S01]  /*9df50*/  LDL.64 R40, [R1+0x110] ;  /* 0x0001100001287983 */ /* 0x001ea20000100a00 */
[----:B------:R0:W-:Y:S03]  /*9df60*/  STL.64 [R1+0x4f30], R4 ;  /* 0x004f300401007387 */ /* 0x0001e60000100a00 */
[----:B0-----:R-:W2:Y:S01]  /*9df70*/  LDL.LU R4, [R1+0x3a0] ;  /* 0x0003a00001047983 */ /* 0x001ea20000300800 */
[----:B------:R-:W2:Y:S02]  /*9df80*/  LDL.LU R5, [R1+0x3a4] ;  /* 0x0003a40001057983 */ /* 0x000ea40000300800 */
[----:B------:R-:W2:Y:S02]  /*9df90*/  LDL.LU R6, [R1+0x3a8] ;  /* 0x0003a80001067983 */ /* 0x000ea40000300800 */
[----:B------:R-:W2:Y:S01]  /*9dfa0*/  LDL.LU R7, [R1+0x3ac] ;  /* 0x0003ac0001077983 */ /* 0x000ea20000300800 */
[C---:B---3--:R-:W-:Y:S01]  /*9dfb0*/  HMMA.16816.F32 R24, R44.reuse, R24, R20 ;  /* 0x000000182c18723c */ /* 0x048fe20000001814 */
[----:B------:R-:W4:Y:S11]  /*9dfc0*/  LDL.LU.64 R20, [R1+0x4f90] ;  /* 0x004f900001147983 */ /* 0x000f360000300a00 */
[----:B------:R-:W-:Y:S11]  /*9dfd0*/  @!UPT UIADD3 URZ, URZ, URZ, URZ ;  /* 0x0000003f3f3ff290 */ /* 0x000ff6000fffe03f */
[----:B------:R-:W-:Y:S01]  /*9dfe0*/  STL.64 [R1+0x3c0], R24 ;  /* 0x0003c01801007387 */ /* 0x000fe20000100a00 */
[----:B------:R0:W-:Y:S03]  /*9dff0*/  STL.64 [R1+0x3c8], R26 ;  /* 0x0003c81a01007387 */ /* 0x0001e60000100a00 */
[----:B0-----:R-:W3:Y:S01]  /*9e000*/  LDL.LU.64 R26, [R1+0x4f88] ;  /* 0x004f8800011a7983 */ /* 0x001ee20000300a00 */
[----:B------:R-:W3:Y:S01]  /*9e010*/  LDL.LU.64 R24, [R1+0x4f80] ;  /* 0x004f800001187983 */ /* 0x000ee20000300a00 */
[C---:B----4-:R-:W-:Y:S02]  /*9e020*/  HMMA.16816.F32 R20, R44.reuse, R20, R48 ;  /* 0x000000142c14723c */ /* 0x050fe40000001830 */
[----:B------:R-:W4:Y:S11]  /*9e030*/  LDL.LU.64 R48, [R1+0x4f78] ;  /* 0x004f780001307983 */ /* 0x000f360000300a00 */
[----:B------:R-:W-:Y:S10]  /*9e040*/  @!UPT UIADD3 URZ, URZ, URZ, URZ ;  /* 0x0000003f3f3ff290 */ /* 0x000ff4000fffe03f */
[----:B------:R0:W-:Y:S01]  /*9e050*/  STL.64 [R1+0x3b0], R20 ;  /* 0x0003b01401007387 */ /* 0x0001e20000100a00 */
[----:B------:R1:W-:Y:S03]  /*9e060*/  STL.64 [R1+0x3b8], R22 ;  /* 0x0003b81601007387 */ /* 0x0003e60000100a00 */
[----:B0-----:R-:W4:Y:S01]  /*9e070*/  LDL.LU.64 R20, [R1+0x4f70] ;  /* 0x004f700001147983 */ /* 0x001f220000300a00 */
[----:B--2---:R-:W-:Y:S01]  /*9e080*/  HMMA.16816.F32 R4, R44, R40, R4 ;  /* 0x000000282c04723c */ /* 0x004fe20000001804 */
[----:B------:R-:W-:Y:S02]  /*9e090*/  IMAD.MOV.U32 R12, RZ, RZ, R2 ;  /* 0x000000ffff0c7224 */ /* 0x000fe400078e0002 */
[----:B------:R-:W-:-:S07]  /*9e0a0*/  IMAD.MOV.U32 R13, RZ, RZ, R0 ;  /* 0x000000ffff0d7224 */ /* 0x000fce00078e0000 */
[----:B------:R-:W-:Y:S01]  /*9e0b0*/  HMMA.16816.F32 R8, R44, R12, R8 ;  /* 0x0000000c2c08723c */ /* 0x000fe20000001808 */
[----:B------:R-:W-:Y:S02]  /*9e0c0*/  IMAD.MOV.U32 R36, RZ, RZ, R60 ;  /* 0x000000ffff247224 */ /* 0x000fe400078e003c */
[----:B------:R-:W-:Y:S02]  /*9e0d0*/  IMAD.MOV.U32 R37, RZ, RZ, R3 ;  /* 0x000000ffff257224 */ /* 0x000fe400078e0003 */
[----:B------:R-:W-:Y:S02]  /*9e0e0*/  IMAD.MOV.U32 R60, RZ, RZ, R40 ;  /* 0x000000ffff3c7224 */ /* 0x000fe400078e0028 */
[----:B------:R-:W-:Y:S02]  /*9e0f0*/  IMAD.MOV.U32 R3, RZ, RZ, R41 ;  /* 0x000000ffff037224 */ /* 0x000fe400078e0029 */
[----:B------:R-:W0:Y:S04]  /*9e100*/  LDSM.16.MT88.4 R40, [R55+0x13000] ;  /* 0x013000003728783b */ /* 0x000e280000004200 */
[----:B------:R3:W-:Y:S01]  /*9e110*/  STL.64 [R1+0x3a0], R4 ;  /* 0x0003a00401007387 */ /* 0x0007e20000100a00 */
[----:B-1----:R-:W-:-:S02]  /*9e120*/  IMAD.MOV.U32 R22, RZ, RZ, R6 ;  /* 0x000000ffff167224 */ /* 0x002fc400078e0006 */
[----:B------:R-:W-:Y:S02]  /*9e130*/  IMAD.MOV.U32 R23, RZ, RZ, R7 ;  /* 0x000000ffff177224 */ /* 0x000fe400078e0007 */
[C---:B---3--:R-:W-:Y:S01]  /*9e140*/  HMMA.16816.F32 R4, R44.reuse, R28, R24 ;  /* 0x0000001c2c04723c */ /* 0x048fe20000001818 */
[----:B------:R-:W-:Y:S01]  /*9e150*/  STL [R1+0x4de4], R3 ;  /* 0x004de40301007387 */ /* 0x000fe20000100800 */
[----:B------:R-:W-:Y:S02]  /*9e160*/  STL [R1+0x4de0], R60 ;  /* 0x004de03c01007387 */ /* 0x000fe40000100800 */
[----:B------:R-:W-:Y:S02]  /*9e170*/  STL [R1+0x496c], R23 ;  /* 0x00496c1701007387 */ /* 0x000fe40000100800 */
[----:B------:R-:W-:Y:S01]  /*9e180*/  STL [R1+0x4968], R22 ;  /* 0x0049681601007387 */ /* 0x000fe20000100800 */
[----:B------:R-:W-:Y:S01]  /*9e190*/  STL.64 [R1+0x390], R8 ;  /* 0x0003900801007387 */ /* 0x000fe20000100a00 */
[----:B------:R1:W-:Y:S02]  /*9e1a0*/  STL.64 [R1+0x398], R10 ;  /* 0x0003980a01007387 */ /* 0x0003e40000100a00 */
[----:B-1----:R-:W-:Y:S11]  /*9e1b0*/  HMMA.16816.F32 R8, R44, R36, R32 ;  /* 0x000000242c08723c */ /* 0x002ff60000001820 */
[----:B------:R-:W-:Y:S02]  /*9e1c0*/  @!UPT UIADD3 URZ, URZ, URZ, URZ ;  /* 0x0000003f3f3ff290 */ /* 0x000fe4000fffe03f */
[----:B------:R4:W-:Y:S01]  /*9e1d0*/  STL.64 [R1+0x380], R4 ;  /* 0x0003800401007387 */ /* 0x0009e20000100a00 */
[----:B------:R-:W-:Y:S02]  /*9e1e0*/  IMAD.MOV.U32 R23, RZ, RZ, R6 ;  /* 0x000000ffff177224 */ /* 0x000fe400078e0006 */
[----:B------:R-:W-:Y:S02]  /*9e1f0*/  IMAD.MOV.U32 R22, RZ, RZ, R7 ;  /* 0x000000ffff167224 */ /* 0x000fe400078e0007 */
[----:B------:R-:W-:-:S03]  /*9e200*/  IMAD.MOV.U32 R2, RZ, RZ, R28 ;  /* 0x000000ffff027224 */ /* 0x000fc600078e001c */
[----:B------:R-:W-:Y:S01]  /*9e210*/  STL.64 [R1+0x4e90], R22 ;  /* 0x004e901601007387 */ /* 0x000fe20000100a00 */
[----:B----4-:R-:W-:Y:S03]  /*9e220*/  HMMA.16816.F32 R4, R44, R48, R56 ;  /* 0x000000302c04723c */ /* 0x010fe60000001838 */
[----:B------:R-:W-:Y:S01]  /*9e230*/  STL.64 [R1+0x4e88], R20 ;  /* 0x004e881401007387 */ /* 0x000fe20000100a00 */
[----:B------:R-:W-:Y:S02]  /*9e240*/  STL [R1+0x4de8], R2 ;  /* 0x004de80201007387 */ /* 0x000fe40000100800 */
[----:B------:R1:W-:Y:S02]  /*9e250*/  STL.64 [R1+0x370], R8 ;  /* 0x0003700801007387 */ /* 0x0003e40000100a00 */
[----:B------:R2:W-:Y:S01]  /*9e260*/  STL.64 [R1+0x378], R10 ;  /* 0x0003780a01007387 */ /* 0x0005e20000100a00 */
[----:B0-----:R-:W-:Y:S11]  /*9e270*/  STL.64 [R1+0x4ea0], R42 ;  /* 0x004ea02a01007387 */ /* 0x001ff60000100a00 */
[----:B------:R-:W-:Y:S03]  /*9e280*/  @!UPT UIADD3 URZ, URZ, URZ, URZ ;  /* 0x0000003f3f3ff290 */ /* 0x000fe6000fffe03f */
[----:B------:R-:W-:Y:S01]  /*9e290*/  STL.64 [R1+0x360], R4 ;  /* 0x0003600401007387 */ /* 0x000fe20000100a00 */
[----:B------:R-:W-:Y:S02]  /*9e2a0*/  STL.64 [R1+0x368], R6 ;  /* 0x0003680601007387 */ /* 0x000fe40000100a00 */
[----:B------:R0:W-:Y:S01]  /*9e2b0*/  STL.64 [R1+0x4e98], R40 ;  /* 0x004e982801007387 */ /* 0x0001e20000100a00 */
[----:B-1----:R-:W3:Y:S01]  /*9e2c0*/  LDL.LU R8, [R1+0x670] ;  /* 0x0006700001087983 */ /* 0x002ee20000300800 */
[----:B------:R-:W3:Y:S02]  /*9e2d0*/  LDL.LU R9, [R1+0x674] ;  /* 0x0006740001097983 */ /* 0x000ee40000300800 */
[----:B--2---:R-:W2:Y:S02]  /*9e2e0*/  LDL.LU R10, [R1+0x678] ;  /* 0x00067800010a7983 */ /* 0x004ea40000300800 */
[----:B------:R-:W2:Y:S02]  /*9e2f0*/  LDL.LU R11, [R1+0x67c] ;  /* 0x00067c00010b7983 */ /* 0x000ea40000300800 */
[----:B------:R-:W-:-:S02]  /*9e300*/  IMAD.MOV.U32 R52, RZ, RZ, R18 ;  /* 0x000000ffff347224 */ /* 0x000fc400078e0012 */
[----:B------:R-:W-:Y:S01]  /*9e310*/  IMAD.MOV.U32 R53, RZ, RZ, R19 ;  /* 0x000000ffff357224 */ /* 0x000fe200078e0013 */
[----:B--2---:R-:W-:Y:S01]  /*9e320*/  STL.64 [R1+0x4eb0], R10 ;  /* 0x004eb00a01007387 */ /* 0x004fe20000100a00 */
[----:B---3--:R1:W-:Y:S02]  /*9e330*/  STL.64 [R1+0x4ea8], R8 ;  /* 0x004ea80801007387 */ /* 0x0083e40000100a00 */
[----:B------:R-:W2:Y:S02]  /*9e340*/  LDL.LU R18, [R1+0x4f6c] ;  /* 0x004f6c0001127983 */ /* 0x000ea40000300800 */
[----:B------:R-:W3:Y:S01]  /*9e350*/  LDL.LU R19, [R1+0x4f68] ;  /* 0x004f680001137983 */ /* 0x000ee20000300800 */
[----:B------:R-:W-:Y:S01]  /*9e360*/  STL.64 [R1+0x4eb8], R52 ;  /* 0x004eb83401007387 */ /* 0x000fe20000100a00 */
[----:B------:R-:W4:Y:S02]  /*9e370*/  LDL R32, [R1+0x10] ;  /* 0x0000100001207983 */ /* 0x000f240000100800 */
[----:B------:R-:W-:-:S02]  /*9e380*/  IMAD.MOV.U32 R33, RZ, RZ, R61 ;  /* 0x000000ffff217224 */ /* 0x000fc400078e003d */
[----:B------:R-:W1:Y:S04]  /*9e390*/  LDL.LU R61, [R1+0x4f64] ;  /* 0x004f6400013d7983 */ /* 0x000e680000300800 */
[----:B----4-:R4:W-:Y:S01]  /*9e3a0*/  STL.64 [R1+0x4ec0], R32 ;  /* 0x004ec02001007387 */ /* 0x0109e20000100a00 */
[----:B------:R-:W4:Y:S02]  /*9e3b0*/  LDL.LU R36, [R1+0x690] ;  /* 0x0006900001247983 */ /* 0x000f240000300800 */
[----:B------:R-:W4:Y:S02]  /*9e3c0*/  LDL.LU R37, [R1+0x694] ;  /* 0x0006940001257983 */ /* 0x000f240000300800 */
[----:B------:R-:W4:Y:S01]  /*9e3d0*/  LDL.LU R38, [R1+0x698] ;  /* 0x0006980001267983 */ /* 0x000f220000300800 */
[----:B------:R-:W4:Y:S01]  /*9e3e0*/  LDL.LU R39, [R1+0x69c] ;  /* 0x00069c0001277983 */ /* 0x000f220000300800 */
[----:B---3--:R-:W-:-:S02]  /*9e3f0*/  IMAD.MOV.U32 R56, RZ, RZ, R19 ;  /* 0x000000ffff387224 */ /* 0x008fc400078e0013 */
[----:B--2---:R-:W-:Y:S01]  /*9e400*/  IMAD.MOV.U32 R57, RZ, RZ, R18 ;  /* 0x000000ffff397224 */ /* 0x004fe200078e0012 */
[----:B----4-:R-:W-:Y:S01]  /*9e410*/  STL.64 [R1+0x4ed0], R38 ;  /* 0x004ed02601007387 */ /* 0x010fe20000100a00 */
[----:B------:R2:W-:Y:S03]  /*9e420*/  STL.64 [R1+0x4ec8], R36 ;  /* 0x004ec82401007387 */ /* 0x0005e60000100a00 */
[----:B------:R3:W-:Y:S02]  /*9e430*/  STL.64 [R1+0x4ed8], R56 ;  /* 0x004ed83801007387 */ /* 0x0007e40000100a00 */
[----:B------:R-:W4:Y:S01]  /*9e440*/  LDL.LU R16, [R1+0x6a0] ;  /* 0x0006a00001107983 */ /* 0x000f220000300800 */
[----:B------:R-:W4:Y:S01]  /*9e450*/  LDL.LU R17, [R1+0x6a4] ;  /* 0x0006a40001117983 */ /* 0x000f220000300800 */
[----:B------:R-:W2:Y:S02]  /*9e460*/  LDL.LU R18, [R1+0x6a8] ;  /* 0x0006a80001127983 */ /* 0x000ea40000300800 */
[----:B------:R-:W2:Y:S02]  /*9e470*/  LDL.LU R19, [R1+0x6ac] ;  /* 0x0006ac0001137983 */ /* 0x000ea40000300800 */
[----:B--2---:R-:W-:Y:S01]  /*9e480*/  STL.64 [R1+0x4ee8], R18 ;  /* 0x004ee81201007387 */ /* 0x004fe20000100a00 */
[----:B----4-:R-:W-:Y:S02]  /*9e490*/  STL.64 [R1+0x4ee0], R16 ;  /* 0x004ee01001007387 */ /* 0x010fe40000100a00 */
[----:B------:R-:W2:Y:S02]  /*9e4a0*/  LDL R20, [R1+0x30] ;  /* 0x0000300001147983 */ /* 0x000ea40000100800 */
[----:B------:R-:W2:Y:S02]  /*9e4b0*/  LDL R21, [R1+0x34] ;  /* 0x0000340001157983 */ /* 0x000ea40000100800 */
[----:B--2---:R-:W-:Y:S01]  /*9e4c0*/  STL.64 [R1+0x4ef0], R20 ;  /* 0x004ef01401007387 */ /* 0x004fe20000100a00 */
[----:B0-----:R-:W2:Y:S02]  /*9e4d0*/  LDL.LU R40, [R1+0x6b0] ;  /* 0x0006b00001287983 */ /* 0x001ea40000300800 */
[----:B------:R-:W2:Y:S02]  /*9e4e0*/  LDL.LU R41, [R1+0x6b4] ;  /* 0x0006b40001297983 */ /* 0x000ea40000300800 */
[----:B------:R-:W4:Y:S01]  /*9e4f0*/  LDL.LU R42, [R1+0x6b8] ;  /* 0x0006b800012a7983 */ /* 0x000f220000300800 */
[----:B------:R-:W4:Y:S01]  /*9e500*/  LDL.LU R43, [R1+0x6bc] ;  /* 0x0006bc00012b7983 */ /* 0x000f220000300800 */
[----:B-1----:R-:W-:-:S03]  /*9e510*/  IMAD.MOV.U32 R9, RZ, RZ, R61 ;  /* 0x000000ffff097224 */ /* 0x002fc600078e003d */
[----:B----4-:R-:W-:Y:S01]  /*9e520*/  STL.64 [R1+0x4f00], R42 ;  /* 0x004f002a01007387 */ /* 0x010fe20000100a00 */
[----:B--2---:R0:W-:Y:S02]  /*9e530*/  STL.64 [R1+0x4ef8], R40 ;  /* 0x004ef82801007387 */ /* 0x0041e40000100a00 */
[----:B------:R-:W2:Y:S02]  /*9e540*/  LDL R8, [R1+0x40] ;  /* 0x0000400001087983 */ /* 0x000ea40000100800 */
[----:B------:R-:W3:Y:S01]  /*9e550*/  LDL.LU R61, [R1+0x4f60] ;  /* 0x004f6000013d7983 */ /* 0x000ee20000300800 */
[----:B--2---:R1:W-:Y:S01]  /*9e560*/  STL.64 [R1+0x4f08], R8 ;  /* 0x004f080801007387 */ /* 0x0043e20000100a00 */
[----:B------:R-:W2:Y:S02]  /*9e570*/  LDL R32, [R1+0x50] ;  /* 0x0000500001207983 */ /* 0x000ea40000100800 */
[----:B------:R-:W2:Y:S02]  /*9e580*/  LDL R33, [R1+0x54] ;  /* 0x0000540001217983 */ /* 0x000ea40000100800 */
[----:B--2---:R-:W-:Y:S01]  /*9e590*/  STL.64 [R1+0x4f10], R32 ;  /* 0x004f102001007387 */ /* 0x004fe20000100a00 */
[----:B------:R-:W2:Y:S02]  /*9e5a0*/  LDL.LU R36, [R1+0x6d0] ;  /* 0x0006d00001247983 */ /* 0x000ea40000300800 */
[----:B------:R-:W2:Y:S02]  /*9e5b0*/  LDL.LU R37, [R1+0x6d4] ;  /* 0x0006d40001257983 */ /* 0x000ea40000300800 */
[----:B------:R-:W4:Y:S01]  /*9e5c0*/  LDL.LU R38, [R1+0x6d8] ;  /* 0x0006d80001267983 */ /* 0x000f220000300800 */
[----:B------:R-:W4:Y:S01]  /*9e5d0*/  LDL.LU R39, [R1+0x6dc] ;  /* 0x0006dc0001277983 */ /* 0x000f220000300800 */
[----:B---3--:R-:W-:-:S03]  /*9e5e0*/  IMAD.MOV.U32 R57, RZ, RZ, R61 ;  /* 0x000000ffff397224 */ /* 0x008fc600078e003d */
[----:B----4-:R-:W-:Y:S01]  /*9e5f0*/  STL.64 [R1+0x4f20], R38 ;  /* 0x004f202601007387 */ /* 0x010fe20000100a00 */
[----:B--2---:R-:W-:Y:S02]  /*9e600*/  STL.64 [R1+0x4f18], R36 ;  /* 0x004f182401007387 */ /* 0x004fe40000100a00 */
[----:B------:R-:W2:Y:S02]  /*9e610*/  LDL R56, [R1+0x60] ;  /* 0x0000600001387983 */ /* 0x000ea40000100800 */
[----:B------:R-:W1:Y:S01]  /*9e620*/  LDL.LU R61, [R1+0x4f5c] ;  /* 0x004f5c00013d7983 */ /* 0x000e620000300800 */
[----:B--2---:R-:W-:Y:S01]  /*9e630*/  STL.64 [R1+0x4f28], R56 ;  /* 0x004f283801007387 */ /* 0x004fe20000100a00 */
[----:B0-----:R-:W2:Y:S02]  /*9e640*/  LDL.LU R40, [R1+0x6f0] ;  /* 0x0006f00001287983 */ /* 0x001ea40000300800 */
[----:B------:R-:W2:Y:S02]  /*9e650*/  LDL.LU R41, [R1+0x6f4] ;  /* 0x0006f40001297983 */ /* 0x000ea40000300800 */
[----:B------:R-:W3:Y:S01]  /*9e660*/  LDL.LU R42, [R1+0x6f8] ;  /* 0x0006f800012a7983 */ /* 0x000ee20000300800 */
[----:B------:R-:W3:Y:S01]  /*9e670*/  LDL.LU R43, [R1+0x6fc] ;  /* 0x0006fc00012b7983 */ /* 0x000ee20000300800 */
[----:B-1----:R-:W-:-:S03]  /*9e680*/  IMAD.MOV.U32 R9, RZ, RZ, R61 ;  /* 0x000000ffff097224 */ /* 0x002fc600078e003d */
[----:B---3--:R-:W-:Y:S01]  /*9e690*/  STL.64 [R1+0x4f40], R42 ;  /* 0x004f402a01007387 */ /* 0x008fe20000100a00 */
[----:B--2---:R0:W-:Y:S02]  /*9e6a0*/  STL.64 [R1+0x4f38], R40 ;  /* 0x004f382801007387 */ /* 0x0041e40000100a00 */
[----:B------:R-:W2:Y:S02]  /*9e6b0*/  LDL R8, [R1+0x80] ;  /* 0x0000800001087983 */ /* 0x000ea40000100800 */
[----:B------:R-:W3:Y:S01]  /*9e6c0*/  LDL.LU R61, [R1+0x4f58] ;  /* 0x004f5800013d7983 */ /* 0x000ee20000300800 */
[----:B--2---:R1:W-:Y:S01]  /*9e6d0*/  STL.64 [R1+0x4f48], R8 ;  /* 0x004f480801007387 */ /* 0x0043e20000100a00 */
[----:B------:R-:W2:Y:S02]  /*9e6e0*/  LDL R24, [R1+0xb0] ;  /* 0x0000b00001187983 */ /* 0x000ea40000100800 */
[----:B------:R-:W2:Y:S02]  /*9e6f0*/  LDL R25, [R1+0xb4] ;  /* 0x0000b40001197983 */ /* 0x000ea40000100800 */
[----:B--2---:R2:W-:Y:S01]  /*9e700*/  STL.64 [R1+0x4f50], R24 ;  /* 0x004f501801007387 */ /* 0x0045e20000100a00 */
[----:B0-----:R-:W4:Y:S02]  /*9e710*/  LDL.LU R40, [R1+0x730] ;  /* 0x0007300001287983 */ /* 0x001f240000300800 */
[----:B------:R-:W4:Y:S02]  /*9e720*/  LDL.LU R41, [R1+0x734] ;  /* 0x0007340001297983 */ /* 0x000f240000300800 */
[----:B------:R-:W4:Y:S01]  /*9e730*/  LDL.LU R42, [R1+0x738] ;  /* 0x00073800012a7983 */ /* 0x000f220000300800 */
[----:B------:R-:W4:Y:S01]  /*9e740*/  LDL.LU R43, [R1+0x73c] ;  /* 0x00073c00012b7983 */ /* 0x000f220000300800 */
[----:B-1----:R-:W4:Y:S03]  /*9e750*/  LDL R8, [R1+0xc0] ;  /* 0x0000c00001087983 */ /* 0x002f260000100800 */
[----:B--2---:R-:W4:Y:S01]  /*9e760*/  LDL.LU R24, [R1+0x740] ;  /* 0x0007400001187983 */ /* 0x004f220000300800 */
[----:B------:R-:W4:Y:S02]  /*9e770*/  LDL.LU R25, [R1+0x744] ;  /* 0x0007440001197983 */ /* 0x000f240000300800 */
[----:B------:R-:W4:Y:S02]  /*9e780*/  LDL.LU R26, [R1+0x748] ;  /* 0x00074800011a7983 */ /* 0x000f240000300800 */
[----:B------:R-:W4:Y:S01]  /*9e790*/  LDL.LU R27, [R1+0x74c] ;  /* 0x00074c00011b7983 */ /* 0x000f220000300800 */
[----:B------:R-:W2:Y:S01]  /*9e7a0*/  LDL.LU R4, [R1+0x720] ;  /* 0x0007200001047983 */ /* 0x000ea20000300800 */
[----:B------:R-:W2:Y:S02]  /*9e7b0*/  LDL.LU R5, [R1+0x724] ;  /* 0x0007240001057983 */ /* 0x000ea40000300800 */
[----:B------:R-:W2:Y:S02]  /*9e7c0*/  LDL.LU R6, [R1+0x728] ;  /* 0x0007280001067983 */ /* 0x000ea40000300800 */
[----:B------:R-:W2:Y:S01]  /*9e7d0*/  LDL.LU R7, [R1+0x72c] ;  /* 0x00072c0001077983 */ /* 0x000ea20000300800 */
[----:B------:R-:W2:Y:S01]  /*9e7e0*/  LDL.64 R12, [R1+0xa0] ;  /* 0x0000a000010c7983 */ /* 0x000ea20000100a00 */
        /* <DEDUP_REMOVED lines=8> */
[----:B------:R-:W2:Y:S02]  /*9e870*/  LDL.64 R36, [R1+0x90] ;  /* 0x0000900001247983 */ /* 0x000ea40000100a00 */
[----:B------:R-:W2:Y:S02]  /*9e880*/  LDL.64 R20, [R1+0x70] ;  /* 0x0000700001147983 */ /* 0x000ea40000100a00 */
        /* <DEDUP_REMOVED lines=8> */
[----:B---3--:R-:W-:Y:S01]  /*9e910*/  IMAD.MOV.U32 R9, RZ, RZ, R61 ;  /* 0x000000ffff097224 */ /* 0x008fe200078e003d */
[----:B------:R-:W3:Y:S01]  /*9e920*/  LDL.LU R48, [R1+0x680] ;  /* 0x0006800001307983 */ /* 0x000ee20000300800 */
[----:B------:R-:W3:Y:S02]  /*9e930*/  LDL.LU R49, [R1+0x684] ;  /* 0x0006840001317983 */ /* 0x000ee40000300800 */
[----:B------:R-:W3:Y:S02]  /*9e940*/  LDL.LU R50, [R1+0x688] ;  /* 0x0006880001327983 */ /* 0x000ee40000300800 */
[----:B------:R-:W3:Y:S02]  /*9e950*/  LDL.LU R51, [R1+0x68c] ;  /* 0x00068c0001337983 */ /* 0x000ee40000300800 */
[----:B------:R-:W-:Y:S01]  /*9e960*/  IMAD.MOV.U32 R0, RZ, RZ, R29 ;  /* 0x000000ffff007224 */ /* 0x000fe200078e001d */
[----:B------:R-:W2:Y:S01]  /*9e970*/  LDL.LU R28, [R1+0x660] ;  /* 0x00066000011c7983 */ /* 0x000ea20000300800 */
[----:B------:R-:W2:Y:S02]  /*9e980*/  LDL.LU R29, [R1+0x664] ;  /* 0x00066400011d7983 */ /* 0x000ea40000300800 */
[----:B------:R-:W2:Y:S02]  /*9e990*/  LDL.LU R30, [R1+0x668] ;  /* 0x00066800011e7983 */ /* 0x000ea40000300800 */
[----:B------:R-:W2:Y:S01]  /*9e9a0*/  LDL.LU R31, [R1+0x66c] ;  /* 0x00066c00011f7983 */ /* 0x000ea20000300800 */
[C---:B----4-:R-:W-:Y:S01]  /*9e9b0*/  HMMA.16816.F32 R8, R44.reuse, R8, R24 ;  /* 0x000000082c08723c */ /* 0x050fe20000001818 */
[----:B------:R-:W4:Y:S11]  /*9e9c0*/  LDL.LU.64 R24, [R1+0x4f50] ;  /* 0x004f500001187983 */ /* 0x000f360000300a00 */
[----:B------:R-:W-:Y:S11]  /*9e9d0*/  @!UPT UIADD3 URZ, URZ, URZ, URZ ;  /* 0x0000003f3f3ff290 */ /* 0x000ff6000fffe03f */
[----:B------:R0:W-:Y:S01]  /*9e9e0*/  STL.64 [R1+0x740], R8 ;  /* 0x0007400801007387 */ /* 0x0001e20000100a00 */
[----:B------:R-:W-:Y:S03]  /*9e9f0*/  STL.64 [R1+0x748], R10 ;  /* 0x0007480a01007387 */ /* 0x000fe60000100a00 */
[----:B0-----:R-:W3:Y:S01]  /*9ea00*/  LDL.LU.64 R8, [R1+0x4f48] ;  /* 0x004f480001087983 */ /* 0x001ee20000300a00 */
[C---:B--2---:R-:W-:Y:S08]  /*9ea10*/  HMMA.16816.F32 R4, R44.reuse, R12, R4 ;  /* 0x0000000c2c04723c */ /* 0x044ff00000001804 */
[----:B------:R-:W-:Y:S01]  /*9ea20*/  HMMA.16816.F32 R56, R44, R36, R56 ;  /* 0x000000242c38723c */ /* 0x000fe20000001838 */
[----:B------:R-:W-:-:S02]  /*9ea30*/  IMAD.MOV.U32 R60, RZ, RZ, R36 ;  /* 0x000000ffff3c7224 */ /* 0x000fc400078e0024 */
[----:B------:R-:W-:-:S05]  /*9ea40*/  IMAD.MOV.U32 R61, RZ, RZ, R37 ;  /* 0x000000ffff3d7224 */ /* 0x000fca00078e0025 */
[----:B----4-:R-:W-:Y:S01]  /*9ea50*/  HMMA.16816.F32 R24, R44, R24, R40 ;  /* 0x000000182c18723c */ /* 0x010fe20000001828 */
[----:B------:R-:W2:Y:S01]  /*9ea60*/  LDL.LU.64 R42, [R1+0x4f40] ;  /* 0x004f4000012a7983 */ /* 0x000ea20000300a00 */
[----:B------:R-:W2:Y:S11]  /*9ea70*/  LDL.LU.64 R40, [R1+0x4f38] ;  /* 0x004f380001287983 */ /* 0x000eb60000300a00 */
[----:B------:R-:W-:Y:S10]  /*9ea80*/  @!UPT UIADD3 URZ, URZ, URZ, URZ ;  /* 0x0000003f3f3ff290 */ /* 0x000ff4000fffe03f */
[----:B------:R0:W-:Y:S01]  /*9ea90*/  STL.64 [R1+0x730], R24 ;  /* 0x0007301801007387 */ /* 0x0001e20000100a00 */
[----:B------:R1:W-:Y:S03]  /*9eaa0*/  STL.64 [R1+0x738], R26 ;  /* 0x0007381a01007387 */ /* 0x0003e60000100a00 */
[----:B0-----:R-:W4:Y:S01]  /*9eab0*/  LDL.LU R24, [R1+0x650] ;  /* 0x0006500001187983 */ /* 0x001f220000300800 */
[----:B------:R-:W4:Y:S02]  /*9eac0*/  LDL.LU R25, [R1+0x654] ;  /* 0x0006540001197983 */ /* 0x000f240000300800 */
[----:B-1----:R-:W4:Y:S02]  /*9ead0*/  LDL.LU R26, [R1+0x658] ;  /* 0x00065800011a7983 */ /* 0x002f240000300800 */
[----:B------:R-:W4:Y:S01]  /*9eae0*/  LDL.LU R27, [R1+0x65c] ;  /* 0x00065c00011b7983 */ /* 0x000f220000300800 */
[----:B------:R0:W-:Y:S01]  /*9eaf0*/  STL.64 [R1+0x720], R4 ;  /* 0x0007200401007387 */ /* 0x0001e20000100a00 */
[----:B------:R1:W-:Y:S03]  /*9eb00*/  STL.64 [R1+0x728], R6 ;  /* 0x0007280601007387 */ /* 0x0003e60000100a00 */
[----:B0-----:R-:W4:Y:S01]  /*9eb10*/  LDL.LU.64 R4, [R1+0x4f30] ;  /* 0x004f300001047983 */ /* 0x001f220000300a00 */
[----:B-1----:R-:W-:-:S02]  /*9eb20*/  IMAD.MOV.U32 R7, RZ, RZ, R12 ;  /* 0x000000ffff077224 */ /* 0x002fc400078e000c */
[----:B------:R-:W-:Y:S02]  /*9eb30*/  IMAD.MOV.U32 R6, RZ, RZ, R13 ;  /* 0x000000ffff067224 */ /* 0x000fe400078e000d */
[----:B------:R-:W4:Y:S01]  /*9eb40*/  LDL.LU R12, [R1+0x640] ;  /* 0x00064000010c7983 */ /* 0x000f220000300800 */
[----:B------:R-:W4:Y:S01]  /*9eb50*/  LDL.LU R13, [R1+0x644] ;  /* 0x00064400010d7983 */ /* 0x000f220000300800 */
[----:B------:R-:W4:Y:S02]  /*9eb60*/  LDL.LU R14, [R1+0x648] ;  /* 0x00064800010e7983 */ /* 0x000f240000300800 */
[----:B------:R-:W4:Y:S02]  /*9eb70*/  LDL.LU R15, [R1+0x64c] ;  /* 0x00064c00010f7983 */ /* 0x000f240000300800 */
[----:B------:R0:W-:Y:S01]  /*9eb80*/  STL.64 [R1+0x710], R56 ;  /* 0x0007103801007387 */ /* 0x0001e20000100a00 */
[----:B------:R-:W-:Y:S04]  /*9eb90*/  STL.64 [R1+0x718], R58 ;  /* 0x0007183a01007387 */ /* 0x000fe80000100a00 */
[----:B0-----:R-:W4:Y:S01]  /*9eba0*/  LDL.LU.64 R56, [R1+0x4f28] ;  /* 0x004f280001387983 */ /* 0x001f220000300a00 */
[----:B------:R-:W4:Y:S02]  /*9ebb0*/  LDL.LU.64 R38, [R1+0x4f20] ;  /* 0x004f200001267983 */ /* 0x000f240000300a00 */
[----:B------:R-:W4:Y:S01]  /*9ebc0*/  LDL.LU.64 R36, [R1+0x4f18] ;  /* 0x004f180001247983 */ /* 0x000f220000300a00 */
[C---:B---3--:R-:W-:Y:S01]  /*9ebd0*/  HMMA.16816.F32 R8, R44.reuse, R8, R32 ;  /* 0x000000082c08723c */ /* 0x048fe20000001820 */
[----:B------:R-:W3:Y:S11]  /*9ebe0*/  LDL.LU.64 R32, [R1+0x4f10] ;  /* 0x004f100001207983 */ /* 0x000ef60000300a00 */
[----:B------:R-:W-:Y:S11]  /*9ebf0*/  @!UPT UIADD3 URZ, URZ, URZ, URZ ;  /* 0x0000003f3f3ff290 */ /* 0x000ff6000fffe03f */
[----:B------:R0:W-:Y:S01]  /*9ec00*/  STL.64 [R1+0x700], R8 ;  /* 0x0007000801007387 */ /* 0x0001e20000100a00 */
[----:B------:R-:W-:Y:S03]  /*9ec10*/  STL.64 [R1+0x708], R10 ;  /* 0x0007080a01007387 */ /* 0x000fe60000100a00 */
[----:B0-----:R-:W3:Y:S01]  /*9ec20*/  LDL.LU.64 R8, [R1+0x4f08] ;  /* 0x004f080001087983 */ /* 0x001ee20000300a00 */
        /* <DEDUP_REMOVED lines=9> */
[----:B------:R-:W2:Y:S01]  /*9ecc0*/  LDL.LU.64 R20, [R1+0x4ef0] ;  /* 0x004ef00001147983 */ /* 0x000ea20000300a00 */
[C---:B----4-:R-:W-:Y:S08]  /*9ecd0*/  HMMA.16816.F32 R56, R44.reuse, R56, R16 ;  /* 0x000000382c38723c */ /* 0x050ff00000001810 */
[C---:B---3--:R-:W-:Y:S01]  /*9ece0*/  HMMA.16816.F32 R32, R44.reuse, R32, R36 ;  /* 0x000000202c20723c */ /* 0x048fe20000001824 */
[----:B------:R-:W3:Y:S01]  /*9ecf0*/  LDL.LU.64 R18, [R1+0x4ee8] ;  /* 0x004ee80001127983 */ /* 0x000ee20000300a00 */
[----:B------:R-:W3:Y:S11]  /*9ed00*/  LDL.LU.64 R16, [R1+0x4ee0] ;  /* 0x004ee00001107983 */ /* 0x000ef60000300a00 */
[----:B------:R-:W-:Y:S02]  /*9ed10*/  @!UPT UIADD3 URZ, URZ, URZ, URZ ;  /* 0x0000003f3f3ff290 */ /* 0x000fe4000fffe03f */
[----:B------:R0:W-:Y:S01]  /*9ed20*/  STL.64 [R1+0x6e0], R56 ;  /* 0x0006e03801007387 */ /* 0x0001e20000100a00 */
[----:B------:R-:W-:Y:S03]  /*9ed30*/  STL.64 [R1+0x6e8], R58 ;  /* 0x0006e83a01007387 */ /* 0x000fe60000100a00 */
[----:B0-----:R-:W3:Y:S01]  /*9ed40*/  LDL.LU.64 R56, [R1+0x4ed8] ;  /* 0x004ed80001387983 */ /* 0x001ee20000300a00 */
[----:B------:R-:W4:Y:S02]  /*9ed50*/  LDL.LU.64 R38, [R1+0x4ed0] ;  /* 0x004ed00001267983 */ /* 0x000f240000300a00 */
[----:B------:R-:W4:Y:S01]  /*9ed60*/  LDL.LU.64 R36, [R1+0x4ec8] ;  /* 0x004ec80001247983 */ /* 0x000f220000300a00 */
[----:B------:R0:W-:Y:S04]  /*9ed70*/  STL.64 [R1+0x6d0], R32 ;  /* 0x0006d02001007387 */ /* 0x0001e80000100a00 */
[----:B------:R-:W-:Y:S01]  /*9ed80*/  STL.64 [R1+0x6d8], R34 ;  /* 0x0006d82201007387 */ /* 0x000fe20000100a00 */
[C---:B------:R-:W-:Y:S03]  /*9ed90*/  HMMA.16816.F32 R8, R44.reuse, R8, R52 ;  /* 0x000000082c08723c */ /* 0x040fe60000001834 */
[----:B0-----:R-:W4:Y:S01]  /*9eda0*/  LDL.LU.64 R32, [R1+0x4ec0] ;  /* 0x004ec00001207983 */ /* 0x001f220000300a00 */
[----:B------:R-:W4:Y:S11]  /*9edb0*/  LDL.LU.64 R52, [R1+0x4eb8] ;  /* 0x004eb80001347983 */ /* 0x000f360000300a00 */
[----:B------:R-:W-:Y:S08]  /*9edc0*/  @!UPT UIADD3 URZ, URZ, URZ, URZ ;  /* 0x0000003f3f3ff290 */ /* 0x000ff0000fffe03f */
[----:B------:R-:W-:Y:S01]  /*9edd0*/  STL.64 [R1+0x6c0], R8 ;  /* 0x0006c00801007387 */ /* 0x000fe20000100a00 */
[----:B------:R0:W-:Y:S03]  /*9ede0*/  STL.64 [R1+0x6c8], R10 ;  /* 0x0006c80a01007387 */ /* 0x0001e60000100a00 */
[----:B0-----:R-:W4:Y:S01]  /*9edf0*/  LDL.LU.64 R10, [R1+0x4eb0] ;  /* 0x004eb000010a7983 */ /* 0x001f220000300a00 */
[----:B------:R-:W4:Y:S01]  /*9ee00*/  LDL.LU.64 R8, [R1+0x4ea8] ;  /* 0x004ea80001087983 */ /* 0x000f220000300a00 */
[C---:B--2---:R-:W-:Y:S02]  /*9ee10*/  HMMA.16816.F32 R20, R44.reuse, R20, R40 ;  /* 0x000000142c14723c */ /* 0x044fe40000001828 */
[----:B------:R-:W2:Y:S01]  /*9ee20*/  LDL.LU.64 R42, [R1+0x4ea0] ;  /* 0x004ea000012a7983 */ /* 0x000ea20000300a00 */
[----:B------:R-:W2:Y:S11]  /*9ee30*/  LDL.LU.64 R40, [R1+0x4e98] ;  /* 0x004e980001287983 */ /* 0x000eb60000300a00 */
[----:B------:R-:W-:Y:S09]  /*9ee40*/  @!UPT UIADD3 URZ, URZ, URZ, URZ ;  /* 0x0000003f3f3ff290 */ /* 0x000ff2000fffe03f */
[----:B------:R-:W-:Y:S01]  /*9ee50*/  STL.64 [R1+0x6b0], R20 ;  /* 0x0006b01401007387 */ /* 0x000fe20000100a00 */
[----:B------:R0:W-:Y:S03]  /*9ee60*/  STL.64 [R1+0x6b8], R22 ;  /* 0x0006b81601007387 */ /* 0x0001e60000100a00 */
[----:B0-----:R-:W2:Y:S01]  /*9ee70*/  LDL.LU.64 R22, [R1+0x4e90] ;  /* 0x004e900001167983 */ /* 0x001ea20000300a00 */
[----:B------:R-:W2:Y:S01]  /*9ee80*/  LDL.LU.64 R20, [R1+0x4e88] ;  /* 0x004e880001147983 */ /* 0x000ea20000300a00 */
[C---:B---3--:R-:W-:Y:S02]  /*9ee90*/  HMMA.16816.F32 R56, R44.reuse, R56, R16 ;  /* 0x000000382c38723c */ /* 0x048fe40000001810 */
[----:B------:R-:W3:Y:S06]  /*9eea0*/  LDL.LU.64 R16, [R1+0x4e80] ;  /* 0x004e800001107983 */ /* 0x000eec0000300a00 */
[C---:B----4-:R-:W-:Y:S08]  /*9eeb0*/  HMMA.16816.F32 R32, R44.reuse, R32, R36 ;  /* 0x000000202c20723c */ /* 0x050ff00000001824 */
[C---:B------:R-:W-:Y:S07]  /*9eec0*/  HMMA.16816.F32 R52, R44.reuse, R52, R48 ;  /* 0x000000342c34723c */ /* 0x040fee0000001830 */
[----:B------:R-:W-:Y:S01]  /*9eed0*/  STL.64 [R1+0x6a0], R56 ;  /* 0x0006a03801007387 */ /* 0x000fe20000100a00 */
[----:B------:R0:W-:Y:S03]  /*9eee0*/  STL.64 [R1+0x6a8], R58 ;  /* 0x0006a83a01007387 */ /* 0x0001e60000100a00 */
[----:B0-----:R-:W4:Y:S01]  /*9eef0*/  LDL.LU.64 R58, [R1+0x4e78] ;  /* 0x004e7800013a7983 */ /* 0x001f220000300a00 */
[----:B------:R-:W2:Y:S02]  /*9ef00*/  LDL.LU.64 R56, [R1+0x4e70] ;  /* 0x004e700001387983 */ /* 0x000ea40000300a00 */
[----:B------:R-:W3:Y:S02]  /*9ef10*/  LDL.LU.64 R38, [R1+0x4e68] ;  /* 0x004e680001267983 */ /* 0x000ee40000300a00 */
[----:B------:R-:W3:Y:S01]  /*9ef20*/  LDL.LU.64 R36, [R1+0x4e60] ;  /* 0x004e600001247983 */ /* 0x000ee20000300a00 */
[----:B------:R-:W-:Y:S01]  /*9ef30*/  STL.64 [R1+0x690], R32 ;  /* 0x0006902001007387 */ /* 0x000fe20000100a00 */
[----:B------:R0:W-:Y:S03]  /*9ef40*/  STL.64 [R1+0x698], R34 ;  /* 0x0006982201007387 */ /* 0x0001e60000100a00 */
[----:B0-----:R-:W3:Y:S01]  /*9ef50*/  LDL.LU.64 R34, [R1+0x4e58] ;  /* 0x004e580001227983 */ /* 0x001ee20000300a00 */
[----:B------:R-:W3:Y:S02]  /*9ef60*/  LDL.LU.64 R32, [R1+0x4e50] ;  /* 0x004e500001207983 */ /* 0x000ee40000300a00 */
[----:B------:R-:W3:Y:S02]  /*9ef70*/  LDL.LU.64 R50, [R1+0x4e48] ;  /* 0x004e480001327983 */ /* 0x000ee40000300a00 */
[----:B------:R-:W3:Y:S01]  /*9ef80*/  LDL.LU.64 R48, [R1+0x4e40] ;  /* 0x004e400001307983 */ /* 0x000ee20000300a00 */
[----:B------:R-:W-:Y:S01]  /*9ef90*/  STL.64 [R1+0x680], R52 ;  /* 0x0006803401007387 */ /* 0x000fe20000100a00 */
[----:B------:R0:W-:Y:S03]  /*9efa0*/  STL.64 [R1+0x688], R54 ;  /* 0x0006883601007387 */ /* 0x0001e60000100a00 */
[----:B0-----:R-:W3:Y:S01]  /*9efb0*/  LDL.LU.64 R54, [R1+0x4e38] ;  /* 0x004e380001367983 */ /* 0x001ee20000300a00 */
[----:B------:R-:W3:Y:S01]  /*9efc0*/  LDL.LU.64 R52, [R1+0x4e30] ;  /* 0x004e300001347983 */ /* 0x000ee20000300a00 */
[C---:B--2---:R-:W-:Y:S02]  /*9efd0*/  HMMA.16816.F32 R8, R44.reuse, R56, R8 ;  /* 0x000000382c08723c */ /* 0x044fe40000001808 */
[----:B----4-:R-:W-:Y:S01]  /*9efe0*/  STL.64 [R1+0x4cf0], R58 ;  /* 0x004cf03a01007387 */ /* 0x010fe20000100a00 */
[----:B------:R-:W-:Y:S11]  /*9eff0*/  STL.64 [R1+0x4ce8], R56 ;  /* 0x004ce83801007387 */ /* 0x000ff60000100a00 */
[----:B------:R-:W-:Y:S09]  /*9f000*/  @!UPT UIADD3 URZ, URZ, URZ, URZ ;  /* 0x0000003f3f3ff290 */ /* 0x000ff2000fffe03f */
[----:B------:R-:W-:Y:S01]  /*9f010*/  STL.64 [R1+0x670], R8 ;  /* 0x0006700801007387 */ /* 0x000fe20000100a00 */
[----:B------:R3:W-:Y:S02]  /*9f020*/  STL.64 [R1+0x678], R10 ;  /* 0x0006780a01007387 */ /* 0x0007e40000100a00 */
[C---:B---3--:R-:W-:Y:S01]  /*9f030*/  HMMA.16816.F32 R8, R44.reuse, R52, R28 ;  /* 0x000000342c08723c */ /* 0x048fe2000000181c */
[----:B------:R-:W2:Y:S11]  /*9f040*/  LDL.LU R28, [R1+0x630] ;  /* 0x00063000011c7983 */ /* 0x000eb60000300800 */
[----:B------:R-:W-:Y:S11]  /*9f050*/  @!UPT UIADD3 URZ, URZ, URZ, URZ ;  /* 0x0000003f3f3ff290 */ /* 0x000ff6000fffe03f */
[----:B------:R-:W-:Y:S01]  /*9f060*/  STL.64 [R1+0x660], R8 ;  /* 0x0006600801007387 */ /* 0x000fe20000100a00 */
[----:B------:R0:W-:Y:S02]  /*9f070*/  STL.64 [R1+0x668], R10 ;  /* 0x0006680a01007387 */ /* 0x0001e40000100a00 */
[----:B------:R-:W2:Y:S02]  /*9f080*/  LDL.LU R29, [R1+0x634] ;  /* 0x00063400011d7983 */ /* 0x000ea40000300800 */
[----:B------:R-:W2:Y:S01]  /*9f090*/  LDL.LU R30, [R1+0x638] ;  /* 0x00063800011e7983 */ /* 0x000ea20000300800 */
[----:B------:R-:W2:Y:S01]  /*9f0a0*/  LDL.LU R31, [R1+0x63c] ;  /* 0x00063c00011f7983 */ /* 0x000ea20000300800 */
[C---:B------:R-:W-:Y:S08]  /*9f0b0*/  HMMA.16816.F32 R12, R44.reuse, R36, R12 ;  /* 0x000000242c0c723c */ /* 0x040ff0000000180c */
[C---:B0-----:R-:W-:Y:S01]  /*9f0c0*/  HMMA.16816.F32 R8, R44.reuse, R48, R24 ;  /* 0x000000302c08723c */ /* 0x041fe20000001818 */
[----:B------:R-:W-:Y:S01]  /*9f0d0*/  STL.64 [R1+0x4ce0], R54 ;  /* 0x004ce03601007387 */ /* 0x000fe20000100a00 */
[----:B------:R-:W-:Y:S02]  /*9f0e0*/  STL.64 [R1+0x4cd8], R52 ;  /* 0x004cd83401007387 */ /* 0x000fe40000100a00 */
[----:B------:R-:W3:Y:S11]  /*9f0f0*/  LDL.LU R24, [R1+0x620] ;  /* 0x0006200001187983 */ /* 0x000ef60000300800 */
[----:B------:R-:W-:Y:S08]  /*9f100*/  @!UPT UIADD3 URZ, URZ, URZ, URZ ;  /* 0x0000003f3f3ff290 */ /* 0x000ff0000fffe03f */
[----:B------:R0:W-:Y:S01]  /*9f110*/  STL.64 [R1+0x650], R8 ;  /* 0x0006500801007387 */ /* 0x0001e20000100a00 */
[----:B------:R1:W-:Y:S02]  /*9f120*/  STL.64 [R1+0x658], R10 ;  /* 0x0006580a01007387 */ /* 0x0003e40000100a00 */
[----:B------:R-:W3:Y:S02]  /*9f130*/  LDL.LU R25, [R1+0x624] ;  /* 0x0006240001197983 */ /* 0x000ee40000300800 */
[----:B------:R-:W3:Y:S01]  /*9f140*/  LDL.LU R26, [R1+0x628] ;  /* 0x00062800011a7983 */ /* 0x000ee20000300800 */
[----:B------:R-:W3:Y:S01]  /*9f150*/  LDL.LU R27, [R1+0x62c] ;  /* 0x00062c00011b7983 */ /* 0x000ee20000300800 */
[----:B------:R-:W-:Y:S02]  /*9f160*/  STL.64 [R1+0x4cd0], R50 ;  /* 0x004cd03201007387 */ /* 0x000fe40000100a00 */
[----:B------:R-:W-:Y:S01]  /*9f170*/  STL.64 [R1+0x4cc8], R48 ;  /* 0x004cc83001007387 */ /* 0x000fe20000100a00 */
[----:B0-----:R-:W4:Y:S01]  /*9f180*/  LDL.LU R8, [R1+0x610] ;  /* 0x0006100001087983 */ /* 0x001f220000300800 */
[----:B------:R0:W-:Y:S02]  /*9f190*/  STL.64 [R1+0x640], R12 ;  /* 0x0006400c01007387 */ /* 0x0001e40000100a00 */
[----:B------:R0:W-:Y:S02]  /*9f1a0*/  STL.64 [R1+0x648], R14 ;  /* 0x0006480e01007387 */ /* 0x0001e40000100a00 */
[----:B------:R-:W4:Y:S01]  /*9f1b0*/  LDL.LU R9, [R1+0x614] ;  /* 0x0006140001097983 */ /* 0x000f220000300800 */
[----:B-1----:R-:W4:Y:S01]  /*9f1c0*/  LDL.LU R10, [R1+0x618] ;  /* 0x00061800010a7983 */ /* 0x002f220000300800 */
[----:B------:R-:W4:Y:S03]  /*9f1d0*/  LDL.LU R11, [R1+0x61c] ;  /* 0x00061c00010b7983 */ /* 0x000f260000300800 */
[----:B0-----:R-:W3:Y:S01]  /*9f1e0*/  LDL.LU R12, [R1+0x600] ;  /* 0x00060000010c7983 */ /* 0x001ee20000300800 */
[----:B------:R-:W3:Y:S02]  /*9f1f0*/  LDL.LU R13, [R1+0x604] ;  /* 0x00060400010d7983 */ /* 0x000ee40000300800 */
[----:B------:R-:W3:Y:S02]  /*9f200*/  LDL.LU R14, [R1+0x608] ;  /* 0x00060800010e7983 */ /* 0x000ee40000300800 */
[----:B------:R-:W3:Y:S01]  /*9f210*/  LDL.LU R15, [R1+0x60c] ;  /* 0x00060c00010f7983 */ /* 0x000ee20000300800 */
[----:B------:R-:W3:Y:S01]  /*9f220*/  LDL R18, [R1+0x1454] ;  /* 0x0014540001127983 */ /* 0x000ee20000100800 */
[----:B------:R-:W3:Y:S02]  /*9f230*/  LDL.LU.64 R48, [R1+0x130] ;  /* 0x0001300001307983 */ /* 0x000ee40000300a00 */
[----:B------:R-:W3:Y:S02]  /*9f240*/  LDL.LU R52, [R1+0x5b0] ;  /* 0x0005b00001347983 */ /* 0x000ee40000300800 */
[----:B------:R-:W3:Y:S01]  /*9f250*/  LDL.LU R53, [R1+0x5b4] ;  /* 0x0005b40001357983 */ /* 0x000ee20000300800 */
[----:B------:R-:W3:Y:S01]  /*9f260*/  LDL.LU R54, [R1+0x5b8] ;  /* 0x0005b80001367983 */ /* 0x000ee20000300800 */
[----:B------:R-:W3:Y:S02]  /*9f270*/  LDL.LU R55, [R1+0x5bc] ;  /* 0x0005bc0001377983 */ /* 0x000ee40000300800 */
[----:B------:R-:W3:Y:S02]  /*9f280*/  LDL.LU.64 R56, [R1+0x120] ;  /* 0x0001200001387983 */ /* 0x000ee40000300a00 */
        /* <DEDUP_REMOVED lines=25> */
[----:B------:R-:W4:Y:S01]  /*9f420*/  LDL.LU.64 R24, [R1+0x4e10] ;  /* 0x004e100001187983 */ /* 0x000f220000300a00 */
[C---:B------:R-:W-:Y:S01]  /*9f430*/  HMMA.16816.F32 R12, R44.reuse, R20, R12 ;  /* 0x000000142c0c723c */ /* 0x040fe2000000180c */
[----:B--2---:R-:W-:Y:S01]  /*9f440*/  STL.64 [R1+0x4d10], R30 ;  /* 0x004d101e01007387 */ /* 0x004fe20000100a00 */
[----:B------:R0:W-:Y:S04]  /*9f450*/  STL.64 [R1+0x4d08], R28 ;  /* 0x004d081c01007387 */ /* 0x0001e80000100a00 */
        /* <DEDUP_REMOVED lines=11> */
[----:B---3--:R-:W-:Y:S02]  /*9f510*/  STL.64 [R1+0x4d20], R26 ;  /* 0x004d201a01007387 */ /* 0x008fe40000100a00 */
[----:B------:R0:W-:Y:S02]  /*9f520*/  STL.64 [R1+0x4d18], R24 ;  /* 0x004d181801007387 */ /* 0x0001e40000100a00 */
        /* <DEDUP_REMOVED lines=13> */
[----:B------:R-:W2:Y:S02]  /*9f600*/  LDL.LU R23, [R1+0x5fc] ;  /* 0x0005fc0001177983 */ /* 0x000ea40000300800 */
[----:B------:R-:W-:Y:S01]  /*9f610*/  IMAD.MOV.U32 R19, RZ, RZ, R49 ;  /* 0x000000ffff137224 */ /* 0x000fe200078e0031 */
[C---:B--2---:R-:W-:Y:S11]  /*9f620*/  HMMA.16816.F32 R20, R44.reuse, R16, R20 ;  /* 0x000000102c14723c */ /* 0x044ff60000001814 */
[----:B------:R-:W-:Y:S11]  /*9f630*/  @!UPT UIADD3 URZ, URZ, URZ, URZ ;  /* 0x0000003f3f3ff290 */ /* 0x000ff6000fffe03f */
[----:B------:R-:W-:Y:S01]  /*9f640*/  @!UPT UIADD3 URZ, URZ, URZ, URZ ;  /* 0x0000003f3f3ff290 */ /* 0x000fe2000fffe03f */
[----:B------:R-:W-:Y:S01]  /*9f650*/  STL.64 [R1+0x5f0], R20 ;  /* 0x0005f01401007387 */ /* 0x000fe20000100a00 */
[----:B------:R3:W-:Y:S02]  /*9f660*/  STL.64 [R1+0x5f8], R22 ;  /* 0x0005f81601007387 */ /* 0x0007e40000100a00 */
[C---:B---3--:R-:W-:Y:S01]  /*9f670*/  HMMA.16816.F32 R20, R44.reuse, R12, R24 ;  /* 0x0000000c2c14723c */ /* 0x048fe20000001818 */
[----:B------:R-:W-:Y:S01]  /*9f680*/  STL.64 [R1+0x4ca8], R14 ;  /* 0x004ca80e01007387 */ /* 0x000fe20000100a00 */
[----:B------:R0:W-:Y:S06]  /*9f690*/  STL.64 [R1+0x4ca0], R12 ;  /* 0x004ca00c01007387 */ /* 0x0001ec0000100a00 */
[C---:B0-----:R-:W-:Y:S11]  /*9f6a0*/  HMMA.16816.F32 R12, R44.reuse, R8, R28 ;  /* 0x000000082c0c723c */ /* 0x041ff6000000181c */
[----:B------:R-:W-:Y:S04]  /*9f6b0*/  @!UPT UIADD3 URZ, URZ, URZ, URZ ;  /* 0x0000003f3f3ff290 */ /* 0x000fe8000fffe03f */
[----:B------:R-:W-:Y:S01]  /*9f6c0*/  STL.64 [R1+0x5e0], R20 ;  /* 0x0005e01401007387 */ /* 0x000fe20000100a00 */
[----:B------:R-:W-:Y:S02]  /*9f6d0*/  STL.64 [R1+0x5e8], R22 ;  /* 0x0005e81601007387 */ /* 0x000fe40000100a00 */
[----:B----4-:R-:W-:Y:S02]  /*9f6e0*/  STL.64 [R1+0x4c98], R10 ;  /* 0x004c980a01007387 */ /* 0x010fe40000100a00 */
[----:B------:R0:W-:Y:S02]  /*9f6f0*/  STL.64 [R1+0x4c90], R8 ;  /* 0x004c900801007387 */ /* 0x0001e40000100a00 */
[----:B0-----:R-:W-:Y:S01]  /*9f700*/  HMMA.16816.F32 R8, R44, R4, R32 ;  /* 0x000000042c08723c */ /* 0x001fe20000001820 */
[----:B------:R-:W0:Y:S04]  /*9f710*/  LDSM.16.MT88.4 R44, [R18+0x13000] ;  /* 0x01300000122c783b */ /* 0x000e280000004200 */
[----:B------:R-:W-:Y:S01]  /*9f720*/  STL.64 [R1+0x5d0], R12 ;  /* 0x0005d00c01007387 */ /* 0x000fe20000100a00 */
[----:B------:R-:W-:Y:S02]  /*9f730*/  STL.64 [R1+0x5d8], R14 ;  /* 0x0005d80e01007387 */ /* 0x000fe40000100a00 */
[----:B------:R-:W-:Y:S11]  /*9f740*/  STL.64 [R1+0x4dc0], R4 ;  /* 0x004dc00401007387 */ /* 0x000ff60000100a00 */
[----:B------:R-:W-:Y:S04]  /*9f750*/  @!UPT UIADD3 URZ, URZ, URZ, URZ ;  /* 0x0000003f3f3ff290 */ /* 0x000fe8000fffe03f */
[----:B------:R-:W-:Y:S01]  /*9f760*/  STL.64 [R1+0x350], R8 ;  /* 0x0003500801007387 */ /* 0x000fe20000100a00 */
[----:B------:R1:W-:Y:S02]  /*9f770*/  STL.64 [R1+0x358], R10 ;  /* 0x0003580a01007387 */ /* 0x0003e40000100a00 */
[C---:B-1----:R-:W-:Y:S01]  /*9f780*/  HMMA.16816.F32 R8, R40.reuse, R48, R36 ;  /* 0x000000302808723c */ /* 0x042fe20000001824 */
[----:B0-----:R-:W-:Y:S01]  /*9f790*/  STL.64 [R1+0x4c70], R46 ;  /* 0x004c702e01007387 */ /* 0x001fe20000100a00 */
[----:B------:R-:W-:Y:S11]  /*9f7a0*/  STL.64 [R1+0x4c68], R44 ;  /* 0x004c682c01007387 */ /* 0x000ff60000100a00 */
[----:B------:R-:W-:Y:S10]  /*9f7b0*/  @!UPT UIADD3 URZ, URZ, URZ, URZ ;  /* 0x0000003f3f3ff290 */ /* 0x000ff4000fffe03f */
[----:B------:R-:W-:Y:S01]  /*9f7c0*/  STL.64 [R1+0x5c0], R8 ;  /* 0x0005c00801007387 */ /* 0x000fe20000100a00 */
[----:B------:R0:W-:Y:S02]  /*9f7d0*/  STL.64 [R1+0x5c8], R10 ;  /* 0x0005c80a01007387 */ /* 0x0001e40000100a00 */
[----:B0-----:R-:W-:Y:S01]  /*9f7e0*/  HMMA.16816.F32 R8, R40, R56, R52 ;  /* 0x000000382808723c */ /* 0x001fe20000001834 */
[----:B------:R-:W-:-:S05]  /*9f7f0*/  IMAD.MOV.U32 R18, RZ, RZ, R48 ;  /* 0x000000ffff127224 */ /* 0x000fca00078e0030 */
[----:B------:R-:W-:Y:S01]  /*9f800*/  STL.64 [R1+0x4d40], R18 ;  /* 0x004d401201007387 */ /* 0x000fe20000100a00 */
[----:B------:R0:W-:Y:S11]  /*9f810*/  STL.64 [R1+0x4d38], R16 ;  /* 0x004d381001007387 */ /* 0x0001f60000100a00 */
[----:B------:R-:W-:Y:S05]  /*9f820*/  @!UPT UIADD3 URZ, URZ, URZ, URZ ;  /* 0x0000003f3f3ff290 */ /* 0x000fea000fffe03f */
        /* <DEDUP_REMOVED lines=11> */
[----:B------:R-:W3:Y:S01]  /*9f8e0*/  LDL.LU R3, [R1+0x4de4] ;  /* 0x004de40001037983 */ /* 0x000ee20000300800 */
[----:B------:R-:W-:Y:S01]  /*9f8f0*/  STL.64 [R1+0x4d80], R48 ;  /* 0x004d803001007387 */ /* 0x000fe20000100a00 */
[----:B------:R-:W4:Y:S02]  /*9f900*/  LDL.LU R28, [R1+0x510] ;  /* 0x00051000011c7983 */ /* 0x000f240000300800 */
[----:B------:R-:W4:Y:S02]  /*9f910*/  LDL.LU R29, [R1+0x514] ;  /* 0x00051400011d7983 */ /* 0x000f240000300800 */
[----:B------:R-:W2:Y:S01]  /*9f920*/  LDL.LU R30, [R1+0x518] ;  /* 0x00051800011e7983 */ /* 0x000ea20000300800 */
[----:B------:R-:W2:Y:S01]  /*9f930*/  LDL.LU R31, [R1+0x51c] ;  /* 0x00051c00011f7983 */ /* 0x000ea20000300800 */
[----:B------:R-:W-:-:S02]  /*9f940*/  IMAD.MOV.U32 R24, RZ, RZ, R60 ;  /* 0x000000ffff187224 */ /* 0x000fc400078e003c */
[----:B------:R-:W-:Y:S01]  /*9f950*/  IMAD.MOV.U32 R25, RZ, RZ, R61 ;  /* 0x000000ffff197224 */ /* 0x000fe200078e003d */
[----:B--2---:R-:W-:Y:S01]  /*9f960*/  STL.64 [R1+0x4d90], R30 ;  /* 0x004d901e01007387 */ /* 0x004fe20000100a00 */
[----:B----4-:R-:W-:Y:S02]  /*9f970*/  STL.64 [R1+0x4d88], R28 ;  /* 0x004d881c01007387 */ /* 0x010fe40000100a00 */
[----:B------:R-:W2:Y:S02]  /*9f980*/  LDL.LU R60, [R1+0x4de0] ;  /* 0x004de000013c7983 */ /* 0x000ea40000300800 */
[----:B------:R1:W-:Y:S01]  /*9f990*/  STL.64 [R1+0x4d98], R24 ;  /* 0x004d981801007387 */ /* 0x0003e20000100a00 */
[----:B------:R-:W4:Y:S01]  /*9f9a0*/  LDL.LU R20, [R1+0x520] ;  /* 0x0005200001147983 */ /* 0x000f220000300800 */
[----:B------:R-:W4:Y:S02]  /*9f9b0*/  LDL.LU R21, [R1+0x524] ;  /* 0x0005240001157983 */ /* 0x000f240000300800 */
[----:B------:R-:W2:Y:S02]  /*9f9c0*/  LDL.LU R22, [R1+0x528] ;  /* 0x0005280001167983 */ /* 0x000ea40000300800 */
[----:B------:R-:W2:Y:S02]  /*9f9d0*/  LDL.LU R23, [R1+0x52c] ;  /* 0x00052c0001177983 */ /* 0x000ea40000300800 */
[----:B0-----:R-:W-:-:S02]  /*9f9e0*/  IMAD.MOV.U32 R17, RZ, RZ, R6 ;  /* 0x000000ffff117224 */ /* 0x001fc400078e0006 */
[----:B------:R-:W-:Y:S01]  /*9f9f0*/  IMAD.MOV.U32 R16, RZ, RZ, R7 ;  /* 0x000000ffff107224 */ /* 0x000fe200078e0007 */
[----:B--2---:R-:W-:Y:S01]  /*9fa00*/  STL.64 [R1+0x4da8], R22 ;  /* 0x004da81601007387 */ /* 0x004fe20000100a00 */
[----:B----4-:R-:W-:Y:S02]  /*9fa10*/  STL.64 [R1+0x4da0], R20 ;  /* 0x004da01401007387 */ /* 0x010fe40000100a00 */
[----:B------:R-:W2:Y:S02]  /*9fa20*/  LDL.LU R4, [R1+0x590] ;  /* 0x0005900001047983 */ /* 0x000ea40000300800 */
[----:B------:R-:W2:Y:S01]  /*9fa30*/  LDL.LU R5, [R1+0x594] ;  /* 0x0005940001057983 */ /* 0x000ea20000300800 */
[----:B------:R-:W4:Y:S01]  /*9fa40*/  LDL.LU R6, [R1+0x598] ;  /* 0x0005980001067983 */ /* 0x000f220000300800 */
[----:B------:R-:W4:Y:S03]  /*9fa50*/  LDL.LU R7, [R1+0x59c] ;  /* 0x00059c0001077983 */ /* 0x000f260000300800 */
[----:B----4-:R-:W-:Y:S01]  /*9fa60*/  STL.64 [R1+0x4dd0], R6 ;  /* 0x004dd00601007387 */ /* 0x010fe20000100a00 */
[----:B--2---:R-:W-:Y:S02]  /*9fa70*/  STL.64 [R1+0x4dc8], R4 ;  /* 0x004dc80401007387 */ /* 0x004fe40000100a00 */
[----:B------:R-:W-:Y:S02]  /*9fa80*/  STL.64 [R1+0x4db0], R16 ;  /* 0x004db01001007387 */ /* 0x000fe40000100a00 */
[----:B-1----:R-:W2:Y:S02]  /*9fa90*/  LDL.LU.64 R24, [R1+0xe0] ;  /* 0x0000e00001187983 */ /* 0x002ea40000300a00 */
[----:B--2---:R0:W-:Y:S04]  /*9faa0*/  STL.64 [R1+0x4db8], R24 ;  /* 0x004db81801007387 */ /* 0x0041e80000100a00 */
[----:B0-----:R-:W2:Y:S01]  /*9fab0*/  LDL.LU.64 R24, [R1+0x100] ;  /* 0x0001000001187983 */ /* 0x001ea20000300a00 */
[----:B------:R-:W-:-:S02]  /*9fac0*/  IMAD.MOV.U32 R4, RZ, RZ, R60 ;  /* 0x000000ffff047224 */ /* 0x000fc400078e003c */
[----:B---3--:R-:W-:Y:S01]  /*9fad0*/  IMAD.MOV.U32 R5, RZ, RZ, R3 ;  /* 0x000000ffff057224 */ /* 0x008fe200078e0003 */
[----:B--2---:R0:W-:Y:S04]  /*9fae0*/  STL.64 [R1+0x4dd8], R24 ;  /* 0x004dd81801007387 */ /* 0x0041e80000100a00 */
[----:B0-----:R-:W2:Y:S01]  /*9faf0*/  LDL.LU R24, [R1+0x5a0] ;  /* 0x0005a00001187983 */ /* 0x001ea20000300800 */
[----:B------:R-:W2:Y:S02]  /*9fb00*/  LDL.LU R25, [R1+0x5a4] ;  /* 0x0005a40001197983 */ /* 0x000ea40000300800 */
[----:B------:R-:W2:Y:S02]  /*9fb10*/  LDL.LU R26, [R1+0x5a8] ;  /* 0x0005a800011a7983 */ /* 0x000ea40000300800 */
[----:B------:R-:W2:Y:S01]  /*9fb20*/  LDL.LU R27, [R1+0x5ac] ;  /* 0x0005ac00011b7983 */ /* 0x000ea20000300800 */
[----:B------:R-:W3:Y:S01]  /*9fb30*/  LDL.LU R28, [R1+0x560] ;  /* 0x00056000011c7983 */ /* 0x000ee20000300800 */
[----:B------:R-:W3:Y:S02]  /*9fb40*/  LDL.LU R29, [R1+0x564] ;  /* 0x00056400011d7983 */ /* 0x000ee40000300800 */
[----:B------:R-:W3:Y:S02]  /*9fb50*/  LDL.LU R30, [R1+0x568] ;  /* 0x00056800011e7983 */ /* 0x000ee40000300800 */
[----:B------:R-:W3:Y:S01]  /*9fb60*/  LDL.LU R31, [R1+0x56c] ;  /* 0x00056c00011f7983 */ /* 0x000ee20000300800 */
[----:B------:R-:W4:Y:S01]  /*9fb70*/  LDL.LU R16, [R1+0x580] ;  /* 0x0005800001107983 */ /* 0x000f220000300800 */
[----:B------:R-:W4:Y:S02]  /*9fb80*/  LDL.LU R17, [R1+0x584] ;  /* 0x0005840001117983 */ /* 0x000f240000300800 */
[----:B------:R-:W4:Y:S02]  /*9fb90*/  LDL.LU R18, [R1+0x588] ;  /* 0x0005880001127983 */ /* 0x000f240000300800 */
[----:B------:R-:W4:Y:S01]  /*9fba0*/  LDL.LU R19, [R1+0x58c] ;  /* 0x00058c0001137983 */ /* 0x000f220000300800 */
[----:B------:R-:W3:Y:S01]  /*9fbb0*/  LDL.LU.64 R48, [R1+0xd0] ;  /* 0x0000d00001307983 */ /* 0x000ee20000300a00 */
[----:B------:R-:W3:Y:S02]  /*9fbc0*/  LDL.LU R12, [R1+0x550] ;  /* 0x00055000010c7983 */ /* 0x000ee40000300800 */
[----:B------:R-:W3:Y:S02]  /*9fbd0*/  LDL.LU R13, [R1+0x554] ;  /* 0x00055400010d7983 */ /* 0x000ee40000300800 */
[----:B------:R-:W3:Y:S01]  /*9fbe0*/  LDL.LU R14, [R1+0x558] ;  /* 0x00055800010e7983 */ /* 0x000ee20000300800 */
[----:B------:R-:W3:Y:S01]  /*9fbf0*/  LDL.LU R15, [R1+0x55c] ;  /* 0x00055c00010f7983 */ /* 0x000ee20000300800 */
[----:B------:R-:W3:Y:S02]  /*9fc00*/  LDL.LU.64 R52, [R1+0xc0] ;  /* 0x0000c00001347983 */ /* 0x000ee40000300a00 */
[----:B------:R-:W3:Y:S02]  /*9fc10*/  LDL.LU R8, [R1+0x540] ;  /* 0x0005400001087983 */ /* 0x000ee40000300800 */
[----:B------:R-:W3:Y:S01]  /*9fc20*/  LDL.LU R9, [R1+0x544] ;  /* 0x0005440001097983 */ /* 0x000ee20000300800 */
[----:B------:R-:W3:Y:S01]  /*9fc30*/  LDL.LU R10, [R1+0x548] ;  /* 0x00054800010a7983 */ /* 0x000ee20000300800 */
[----:B------:R-:W3:Y:S02]  /*9fc40*/  LDL.LU R11, [R1+0x54c] ;  /* 0x00054c00010b7983 */ /* 0x000ee40000300800 */
[----:B------:R-:W3:Y:S02]  /*9fc50*/  LDL.64 R32, [R1+0x80] ;  /* 0x0000800001207983 */ /* 0x000ee40000100a00 */
[----:B------:R-:W-:-:S02]  /*9fc60*/  IMAD.MOV.U32 R45, RZ, RZ, R56 ;  /* 0x000000ffff2d7224 */ /* 0x000fc400078e0038 */
[----:B------:R-:W-:Y:S01]  /*9fc70*/  IMAD.MOV.U32 R44, RZ, RZ, R57 ;  /* 0x000000ffff2c7224 */ /* 0x000fe200078e0039 */
[----:B------:R-:W3:Y:S01]  /*9fc80*/  LDL.LU R36, [R1+0x500] ;  /* 0x0005000001247983 */ /* 0x000ee20000300800 */
[----:B------:R-:W3:Y:S02]  /*9fc90*/  LDL.LU R37, [R1+0x504] ;  /* 0x0005040001257983 */ /* 0x000ee40000300800 */
[----:B------:R-:W3:Y:S02]  /*9fca0*/  LDL.LU R38, [R1+0x508] ;  /* 0x0005080001267983 */ /* 0x000ee40000300800 */
[----:B------:R-:W3:Y:S01]  /*9fcb0*/  LDL.LU R39, [R1+0x50c] ;  /* 0x00050c0001277983 */ /* 0x000ee20000300800 */
[----:B------:R-:W3:Y:S01]  /*9fcc0*/  LDL.LU.64 R56, [R1+0x60] ;  /* 0x0000600001387983 */ /* 0x000ee20000300a00 */
[----:B------:R0:W-:Y:S03]  /*9fcd0*/  STL.64 [R1+0x4d48], R44 ;  /* 0x004d482c01007387 */ /* 0x0001e60000100a00 */
[----:B0-----:R-:W3:Y:S01]  /*9fce0*/  LDL.LU R44, [R1+0x530] ;  /* 0x00053000012c7983 */ /* 0x001ee20000300800 */
[----:B------:R-:W3:Y:S02]  /*9fcf0*/  LDL.LU R45, [R1+0x534] ;  /* 0x00053400012d7983 */ /* 0x000ee40000300800 */
[----:B------:R-:W3:Y:S02]  /*9fd00*/  LDL.LU R46, [R1+0x538] ;  /* 0x00053800012e7983 */ /* 0x000ee40000300800 */
[----:B------:R-:W3:Y:S01]  /*9fd10*/  LDL.LU R47, [R1+0x53c] ;  /* 0x00053c00012f7983 */ /* 0x000ee20000300800 */
[C---:B--2---:R-:W-:Y:S01]  /*9fd20*/  HMMA.16816.F32 R4, R40.reuse, R4, R24 ;  /* 0x000000042804723c */ /* 0x044fe20000001818 */
[----:B------:R-:W2:Y:S11]  /*9fd30*/  LDL.LU.64 R24, [R1+0x4dd8] ;  /* 0x004dd80001187983 */ /* 0x000eb60000300a00 */
[----:B------:R-:W-:Y:S11]  /*9fd40*/  @!UPT UIADD3 URZ, URZ, URZ, URZ ;  /* 0x0000003f3f3ff290 */ /* 0x000ff6000fffe03f */
[----:B------:R-:W-:Y:S01]  /*9fd50*/  STL.64 [R1+0x5a0], R4 ;  /* 0x0005a00401007387 */ /* 0x000fe20000100a00 */
[----:B------:R0:W-:Y:S03]  /*9fd60*/  STL.64 [R1+0x5a8], R6 ;  /* 0x0005a80601007387 */ /* 0x0001e60000100a00 */
[----:B0-----:R-:W2:Y:S01]  /*9fd70*/  LDL.LU.64 R6, [R1+0x4dd0] ;  /* 0x004dd00001067983 */ /* 0x001ea20000300a00 */
[----:B------:R-:W2:Y:S02]  /*9fd80*/  LDL.LU.64 R4, [R1+0x4dc8] ;  /* 0x004dc80001047983 */ /* 0x000ea40000300a00 */
        /* <DEDUP_REMOVED lines=9> */
[----:B------:R-:W-:Y:S02]  /*9fe20*/  STL.64 [R1+0x4c88], R6 ;  /* 0x004c880601007387 */ /* 0x000fe40000100a00 */
[----:B------:R-:W-:-:S02]  /*9fe30*/  IMAD.MOV.U32 R20, RZ, RZ, R2 ;  /* 0x000000ffff147224 */ /* 0x000fc400078e0002 */
[----:B------:R-:W-:Y:S01]  /*9fe40*/  IMAD.MOV.U32 R21, RZ, RZ, R0 ;  /* 0x000000ffff157224 */ /* 0x000fe200078e0000 */
[----:B--2---:R0:W-:Y:S04]  /*9fe50*/  STL.64 [R1+0x4c80], R4 ;  /* 0x004c800401007387 */ /* 0x0041e80000100a00 */
[----:B0-----:R-:W2:Y:S01]  /*9fe60*/  LDL.LU R4, [R1+0x570] ;  /* 0x0005700001047983 */ /* 0x001ea20000300800 */
[----:B------:R-:W2:Y:S02]  /*9fe70*/  LDL.LU R5, [R1+0x574] ;  /* 0x0005740001057983 */ /* 0x000ea40000300800 */
[----:B------:R-:W2:Y:S02]  /*9fe80*/  LDL.LU R6, [R1+0x578] ;  /* 0x0005780001067983 */ /* 0x000ea40000300800 */
[----:B------:R-:W2:Y:S01]  /*9fe90*/  LDL.LU R7, [R1+0x57c] ;  /* 0x00057c0001077983 */ /* 0x000ea20000300800 */
[C---:B----4-:R-:W-:Y:S08]  /*9fea0*/  HMMA.16816.F32 R20, R40.reuse, R20, R16 ;  /* 0x000000142814723c */ /* 0x050ff00000001810 */
[C---:B---3--:R-:W-:Y:S01]  /*9feb0*/  HMMA.16816.F32 R28, R40.reuse, R48, R28 ;  /* 0x00000030281c723c */ /* 0x048fe2000000181c */
[----:B------:R-:W3:Y:S11]  /*9fec0*/  LDL.LU.64 R16, [R1+0x4db0] ;  /* 0x004db00001107983 */ /* 0x000ef60000300a00 */
[----:B------:R-:W-:Y:S03]  /*9fed0*/  @!UPT UIADD3 URZ, URZ, URZ, URZ ;  /* 0x0000003f3f3ff290 */ /* 0x000fe6000fffe03f */
[----:B------:R-:W-:Y:S01]  /*9fee0*/  STL.64 [R1+0x580], R20 ;  /* 0x0005801401007387 */ /* 0x000fe20000100a00 */
[----:B------:R0:W-:Y:S03]  /*9fef0*/  STL.64 [R1+0x588], R22 ;  /* 0x0005881601007387 */ /* 0x0001e60000100a00 */
[----:B0-----:R-:W4:Y:S01]  /*9ff00*/  LDL.LU.64 R22, [R1+0x4da8] ;  /* 0x004da80001167983 */ /* 0x001f220000300a00 */
[----:B------:R-:W4:Y:S01]  /*9ff10*/  LDL.LU.64 R20, [R1+0x4da0] ;  /* 0x004da00001147983 */ /* 0x000f220000300a00 */
[C---:B------:R-:W-:Y:S08]  /*9ff20*/  HMMA.16816.F32 R12, R40.reuse, R52, R12 ;  /* 0x00000034280c723c */ /* 0x040ff0000000180c */
[----:B--2---:R-:W-:Y:S11]  /*9ff30*/  HMMA.16816.F32 R4, R40, R24, R4 ;  /* 0x000000182804723c */ /* 0x004ff60000001804 */
[----:B------:R-:W-:Y:S11]  /*9ff40*/  @!UPT UIADD3 URZ, URZ, URZ, URZ ;  /* 0x0000003f3f3ff290 */ /* 0x000ff6000fffe03f */
[----:B------:R-:W-:Y:S01]  /*9ff50*/  @!UPT UIADD3 URZ, URZ, URZ, URZ ;  /* 0x0000003f3f3ff290 */ /* 0x000fe2000fffe03f */
[----:B------:R0:W-:Y:S01]  /*9ff60*/  STL.64 [R1+0x570], R4 ;  /* 0x0005700401007387 */ /* 0x0001e20000100a00 */
[----:B------:R1:W-:Y:S02]  /*9ff70*/  STL.64 [R1+0x578], R6 ;  /* 0x0005780601007387 */ /* 0x0003e40000100a00 */
[----:B0-----:R-:W-:Y:S02]  /*9ff80*/  IMAD.MOV.U32 R5, RZ, RZ, R24 ;  /* 0x000000ffff057224 */ /* 0x001fe400078e0018 */
[----:B------:R-:W-:Y:S02]  /*9ff90*/  IMAD.MOV.U32 R4, RZ, RZ, R25 ;  /* 0x000000ffff047224 */ /* 0x000fe400078e0019 */
[----:B-1----:R-:W-:Y:S01]  /*9ffa0*/  IMAD.MOV.U32 R7, RZ, RZ, R48 ;  /* 0x000000ffff077224 */ /* 0x002fe200078e0030 */
[----:B------:R-:W4:Y:S01]  /*9ffb0*/  LDL.LU.64 R24, [R1+0x4d98] ;  /* 0x004d980001187983 */ /* 0x000f220000300a00 */
[----:B------:R-:W-:Y:S02]  /*9ffc0*/  STL.64 [R1+0x560], R28 ;  /* 0x0005601c01007387 */ /* 0x000fe40000100a00 */
[----:B------:R-:W-:-:S02]  /*9ffd0*/  IMAD.MOV.U32 R6, RZ, RZ, R49 ;  /* 0x000000ffff067224 */ /* 0x000fc400078e0031 */
[----:B------:R0:W-:Y:S02]  /*9ffe0*/  STL.64 [R1+0x568], R30 ;  /* 0x0005681e01007387 */ /* 0x0001e40000100a00 */
[----:B0-----:R-:W2:Y:S01]  /*9fff0*/  LDL.LU.64 R30, [R1+0x4d90] ;  /* 0x004d9000011e7983 */ /* 0x001ea20000300a00 */
[----:B------:R-:W2:Y:S02]  /*a0000*/  LDL.LU.64 R28, [R1+0x4d88] ;  /* 0x004d8800011c7983 */ /* 0x000ea40000300a00 */
[----:B------:R-:W2:Y:S02]  /*a0010*/  LDL.LU.64 R48, [R1+0x4d80] ;  /* 0x004d800001307983 */ /* 0x000ea40000300a00 */
[----:B------:R-:W-:Y:S01]  /*a0020*/  STL.64 [R1+0x4d58], R6 ;  /* 0x004d580601007387 */ /* 0x000fe20000100a00 */
[----:B------:R0:W-:Y:S04]  /*a0030*/  STL.64 [R1+0x4d50], R4 ;  /* 0x004d500401007387 */ /* 0x0001e80000100a00 */
[----:B0-----:R-:W2:Y:S01]  /*a0040*/  LDL.LU.64 R4, [R1+0xb0] ;  /* 0x0000b00001047983 */ /* 0x001ea20000300a00 */
[----:B------:R0:W-:Y:S02]  /*a0050*/  STL.64 [R1+0x550], R12 ;  /* 0x0005500c01007387 */ /* 0x0001e40000100a00 */
[----:B------:R-:W-:Y:S02]  /*a0060*/  STL.64 [R1+0x558], R14 ;  /* 0x0005580e01007387 */ /* 0x000fe40000100a00 */
[----:B------:R-:W3:Y:S02]  /*a0070*/  LDL.LU.64 R54, [R1+0x4d78] ;  /* 0x004d780001367983 */ /* 0x000ee40000300a00 */
[----:B0-----:R-:W-:-:S02]  /*a0080*/  IMAD.MOV.U32 R13, RZ, RZ, R52 ;  /* 0x000000ffff0d7224 */ /* 0x001fc400078e0034 */
[----:B------:R-:W-:Y:S02]  /*a0090*/  IMAD.MOV.U32 R12, RZ, RZ, R53 ;  /* 0x000000ffff0c7224 */ /* 0x000fe400078e0035 */
[----:B------:R-:W3:Y:S03]  /*a00a0*/  LDL.LU.64 R52, [R1+0x4d70] ;  /* 0x004d700001347983 */ /* 0x000ee60000300a00 */
[----:B------:R2:W-:Y:S02]  /*a00b0*/  STL.64 [R1+0x4d60], R12 ;  /* 0x004d600c01007387 */ /* 0x0005e40000100a00 */
[----:B------:R-:W-:Y:S02]  /*a00c0*/  IMAD.MOV.U32 R0, RZ, RZ, R33 ;  /* 0x000000ffff007224 */ /* 0x000fe400078e0021 */
[----:B------:R-:W-:Y:S02]  /*a00d0*/  IMAD.MOV.U32 R3, RZ, RZ, R56 ;  /* 0x000000ffff037224 */ /* 0x000fe400078e0038 */
[----:B------:R-:W-:Y:S01]  /*a00e0*/  IMAD.MOV.U32 R60, RZ, RZ, R57 ;  /* 0x000000ffff3c7224 */ /* 0x000fe200078e0039 */
[----:B--2---:R-:W-:Y:S07]  /*a00f0*/  HMMA.16816.F32 R12, R40, R4, R8 ;  /* 0x00000004280c723c */ /* 0x004fee0000001808 */
[----:B------:R-:W-:-:S02]  /*a0100*/  IMAD.MOV.U32 R9, RZ, RZ, R4 ;  /* 0x000000ffff097224 */ /* 0x000fc400078e0004 */
[----:B------:R-:W-:Y:S02]  /*a0110*/  IMAD.MOV.U32 R8, RZ, RZ, R5 ;  /* 0x000000ffff087224 */ /* 0x000fe400078e0005 */
[C---:B------:R-:W-:Y:S11]  /*a0120*/  HMMA.16816.F32 R4, R40.reuse, R32, R28 ;  /* 0x000000202804723c */ /* 0x040ff6000000181c */
[----:B------:R-:W-:Y:S01]  /*a0130*/  @!UPT UIADD3 URZ, URZ, URZ, URZ ;  /* 0x0000003f3f3ff290 */ /* 0x000fe2000fffe03f */
[----:B------:R-:W-:Y:S01]  /*a0140*/  STL.64 [R1+0x540], R12 ;  /* 0x0005400c01007387 */ /* 0x000fe20000100a00 */
[----:B------:R3:W-:Y:S02]  /*a0150*/  STL.64 [R1+0x548], R14 ;  /* 0x0005480e01007387 */ /* 0x0007e40000100a00 */
[----:B------:R4:W-:Y:S01]  /*a0160*/  STL.64 [R1+0x4d68], R8 ;  /* 0x004d680801007387 */ /* 0x0009e20000100a00 */
[C---:B---3--:R-:W-:Y:S08]  /*a0170*/  HMMA.16816.F32 R12, R40.reuse, R16, R44 ;  /* 0x00000010280c723c */ /* 0x048ff0000000182c */
[C---:B----4-:R-:W-:Y:S11]  /*a0180*/  HMMA.16816.F32 R8, R40.reuse, R24, R20 ;  /* 0x000000182808723c */ /* 0x050ff60000001814 */
[----:B------:R-:W-:Y:S04]  /*a0190*/  @!UPT UIADD3 URZ, URZ, URZ, URZ ;  /* 0x0000003f3f3ff290 */ /* 0x000fe8000fffe03f */
[----:B------:R-:W-:Y:S01]  /*a01a0*/  STL.64 [R1+0x530], R12 ;  /* 0x0005300c01007387 */ /* 0x000fe20000100a00 */
[----:B------:R-:W-:Y:S07]  /*a01b0*/  STL.64 [R1+0x538], R14 ;  /* 0x0005380e01007387 */ /* 0x000fee0000100a00 */
[----:B------:R-:W-:Y:S02]  /*a01c0*/  STL.64 [R1+0x520], R8 ;  /* 0x0005200801007387 */ /* 0x000fe40000100a00 */
[----:B------:R0:W-:Y:S01]  /*a01d0*/  STL.64 [R1+0x528], R10 ;  /* 0x0005280a01007387 */ /* 0x0001e20000100a00 */
[----:B------:R-:W-:Y:S01]  /*a01e0*/  STL [R1+0x4c04], R0 ;  /* 0x004c040001007387 */ /* 0x000fe20000100800 */
[----:B------:R-:W-:Y:S02]  /*a01f0*/  STL.64 [R1+0x510], R4 ;  /* 0x0005100401007387 */ /* 0x000fe40000100a00 */
[----:B------:R1:W-:Y:S01]  /*a0200*/  STL.64 [R1+0x518], R6 ;  /* 0x0005180601007387 */ /* 0x0003e20000100a00 */
[C---:B0-----:R-:W-:Y:S08]  /*a0210*/  HMMA.16816.F32 R8, R40.reuse, R48, R36 ;  /* 0x000000302808723c */ /* 0x041ff00000001824 */
[C---:B-1----:R-:W-:Y:S11]  /*a0220*/  HMMA.16816.F32 R4, R40.reuse, R56, R52 ;  /* 0x000000382804723c */ /* 0x042ff60000001834 */
[----:B------:R-:W-:Y:S04]  /*a0230*/  @!UPT UIADD3 URZ, URZ, URZ, URZ ;  /* 0x0000003f3f3ff290 */ /* 0x000fe8000fffe03f */
[----:B------:R0:W-:Y:S01]  /*a0240*/  STL.64 [R1+0x500], R8 ;  /* 0x0005000801007387 */ /* 0x0001e20000100a00 */
[----:B------:R1:W-:Y:S07]  /*a0250*/  STL.64 [R1+0x508], R10 ;  /* 0x0005080a01007387 */ /* 0x0003ee0000100a00 */
[----:B------:R2:W-:Y:S02]  /*a0260*/  STL.64 [R1+0x4f0], R4 ;  /* 0x0004f00401007387 */ /* 0x0005e40000100a00 */
[----:B------:R3:W-:Y:S01]  /*a0270*/  STL.64 [R1+0x4f8], R6 ;  /* 0x0004f80601007387 */ /* 0x0007e20000100a00 */
[----:B0-----:R-:W4:Y:S01]  /*a0280*/  LDL.LU R8, [R1+0x4e0] ;  /* 0x0004e00001087983 */ /* 0x001f220000300800 */
[----:B------:R-:W4:Y:S02]  /*a0290*/  LDL.LU R9, [R1+0x4e4] ;  /* 0x0004e40001097983 */ /* 0x000f240000300800 */
[----:B-1----:R-:W4:Y:S02]  /*a02a0*/  LDL.LU R10, [R1+0x4e8] ;  /* 0x0004e800010a7983 */ /* 0x002f240000300800 */
[----:B------:R-:W4:Y:S01]  /*a02b0*/  LDL.LU R11, [R1+0x4ec] ;  /* 0x0004ec00010b7983 */ /* 0x000f220000300800 */
[----:B------:R-:W4:Y:S01]  /*a02c0*/  LDL.64 R48, [R1+0x50] ;  /* 0x0000500001307983 */ /* 0x000f220000100a00 */
[----:B------:R-:W4:Y:S02]  /*a02d0*/  LDL.LU R12, [R1+0x4d0] ;  /* 0x0004d000010c7983 */ /* 0x000f240000300800 */
[----:B------:R-:W4:Y:S02]  /*a02e0*/  LDL.LU R13, [R1+0x4d4] ;  /* 0x0004d400010d7983 */ /* 0x000f240000300800 */
[----:B------:R-:W4:Y:S01]  /*a02f0*/  LDL.LU R14, [R1+0x4d8] ;  /* 0x0004d800010e7983 */ /* 0x000f220000300800 */
[----:B------:R-:W4:Y:S01]  /*a0300*/  LDL.LU R15, [R1+0x4dc] ;  /* 0x0004dc00010f7983 */ /* 0x000f220000300800 */
[----:B------:R-:W4:Y:S02]  /*a0310*/  LDL.LU.64 R36, [R1+0x40] ;  /* 0x0000400001247983 */ /* 0x000f240000300a00 */
[----:B------:R-:W4:Y:S02]  /*a0320*/  LDL.LU R52, [R1+0x480] ;  /* 0x0004800001347983 */ /* 0x000f240000300800 */
[----:B------:R-:W4:Y:S01]  /*a0330*/  LDL.LU R53, [R1+0x484] ;  /* 0x0004840001357983 */ /* 0x000f220000300800 */
[----:B------:R-:W4:Y:S01]  /*a0340*/  LDL.LU R54, [R1+0x488] ;  /* 0x0004880001367983 */ /* 0x000f220000300800 */
[----:B------:R-:W4:Y:S02]  /*a0350*/  LDL.LU R55, [R1+0x48c] ;  /* 0x00048c0001377983 */ /* 0x000f240000300800 */
[----:B--2---:R-:W2:Y:S02]  /*a0360*/  LDL.LU R4, [R1+0x4c0] ;  /* 0x0004c00001047983 */ /* 0x004ea40000300800 */
[----:B------:R-:W2:Y:S01]  /*a0370*/  LDL.LU R5, [R1+0x4c4] ;  /* 0x0004c40001057983 */ /* 0x000ea20000300800 */
[----:B---3--:R-:W2:Y:S01]  /*a0380*/  LDL.LU R6, [R1+0x4c8] ;  /* 0x0004c80001067983 */ /* 0x008ea20000300800 */
[----:B------:R-:W2:Y:S02]  /*a0390*/  LDL.LU R7, [R1+0x4cc] ;  /* 0x0004cc0001077983 */ /* 0x000ea40000300800 */
[----:B------:R-:W2:Y:S02]  /*a03a0*/  LDL.LU.64 R44, [R1+0x30] ;  /* 0x00003000012c7983 */ /* 0x000ea40000300a00 */
[----:B------:R-:W3:Y:S01]  /*a03b0*/  LDL.LU R16, [R1+0x4b0] ;  /* 0x0004b00001107983 */ /* 0x000ee20000300800 */
[----:B------:R-:W3:Y:S01]  /*a03c0*/  LDL.LU R17, [R1+0x4b4] ;  /* 0x0004b40001117983 */ /* 0x000ee20000300800 */
[----:B------:R-:W3:Y:S02]  /*a03d0*/  LDL.LU R18, [R1+0x4b8] ;  /* 0x0004b80001127983 */ /* 0x000ee40000300800 */
[----:B------:R-:W3:Y:S02]  /*a03e0*/  LDL.LU R19, [R1+0x4bc] ;  /* 0x0004bc0001137983 */ /* 0x000ee40000300800 */
[----:B------:R-:W3:Y:S01]  /*a03f0*/  LDL.LU.64 R20, [R1+0x20] ;  /* 0x0000200001147983 */ /* 0x000ee20000300a00 */
[----:B------:R-:W3:Y:S01]  /*a0400*/  LDL.LU R24, [R1+0x4a0] ;  /* 0x0004a00001187983 */ /* 0x000ee20000300800 */
[----:B------:R-:W3:Y:S02]  /*a0410*/  LDL.LU R25, [R1+0x4a4] ;  /* 0x0004a40001197983 */ /* 0x000ee40000300800 */
[----:B------:R-:W3:Y:S02]  /*a0420*/  LDL.LU R26, [R1+0x4a8] ;  /* 0x0004a800011a7983 */ /* 0x000ee40000300800 */
[----:B------:R-:W3:Y:S01]  /*a0430*/  LDL.LU R27, [R1+0x4ac] ;  /* 0x0004ac00011b7983 */ /* 0x000ee20000300800 */
[----:B------:R-:W3:Y:S01]  /*a0440*/  LDL.LU.64 R28, [R1+0x10] ;  /* 0x00001000011c7983 */ /* 0x000ee20000300a00 */
[----:B------:R-:W3:Y:S02]  /*a0450*/  LDL.LU R32, [R1+0x490] ;  /* 0x0004900001207983 */ /* 0x000ee40000300800 */
[----:B------:R-:W3:Y:S02]  /*a0460*/  LDL.LU R33, [R1+0x494] ;  /* 0x0004940001217983 */ /* 0x000ee40000300800 */
[----:B------:R-:W3:Y:S01]  /*a0470*/  LDL.LU R34, [R1+0x498] ;  /* 0x0004980001227983 */ /* 0x000ee20000300800 */
[----:B------:R-:W3:Y:S01]  /*a0480*/  LDL.LU R35, [R1+0x49c] ;  /* 0x00049c0001237983 */ /* 0x000ee20000300800 */
[----:B------:R-:W3:Y:S02]  /*a0490*/  LDL.LU.64 R56, [R1] ;  /* 0x0000000001387983 */ /* 0x000ee40000300a00 */
[----:B------:R-:W-:Y:S02]  /*a04a0*/  STL [R1+0x4c0c], R60 ;  /* 0x004c0c3c01007387 */ /* 0x000fe40000100800 */
[----:B------:R-:W-:Y:S01]  /*a04b0*/  STL [R1+0x4c08], R3 ;  /* 0x004c080301007387 */ /* 0x000fe20000100800 */
[C---:B----4-:R-:W-:Y:S08]  /*a04c0*/  HMMA.16816.F32 R8, R40.reuse, R48, R8 ;  /* 0x000000302808723c */ /* 0x050ff00000001808 */
[----:B------:R-:W-:Y:S01]  /*a04d0*/  HMMA.16816.F32 R12, R40, R36, R12 ;  /* 0x00000024280c723c */ /* 0x000fe2000000180c */
[----:B------:R-:W-:-:S07]  /*a04e0*/  IMAD.MOV.U32 R0, RZ, RZ, R49 ;  /* 0x000000ffff007224 */ /* 0x000fce00078e0031 */
[C---:B--2---:R-:W-:Y:S08]  /*a04f0*/  HMMA.16816.F32 R4, R40.reuse, R44, R4 ;  /* 0x0000002c2804723c */ /* 0x044ff00000001804 */
[C---:B---3--:R-:W-:Y:S01]  /*a0500*/  HMMA.16816.F32 R16, R40.reuse, R20, R16 ;  /* 0x000000142810723c */ /* 0x048fe20000001810 */
[----:B------:R0:W-:Y:S01]  /*a0510*/  STL.64 [R1+0x4e0], R8 ;  /* 0x0004e00801007387 */ /* 0x0001e20000100a00 */
[----:B------:R-:W-:Y:S06]  /*a0520*/  STL.64 [R1+0x4e8], R10 ;  /* 0x0004e80a01007387 */ /* 0x000fec0000100a00 */
[----:B------:R-:W-:Y:S01]  /*a0530*/  HMMA.16816.F32 R24, R40, R28, R24 ;  /* 0x0000001c2818723c */ /* 0x000fe20000001818 */
[----:B------:R-:W-:-:S02]  /*a0540*/  IMAD.MOV.U32 R61, RZ, RZ, R36 ;  /* 0x000000ffff3d7224 */ /* 0x000fc400078e0024 */
[----:B------:R-:W-:Y:S01]  /*a0550*/  IMAD.MOV.U32 R2, RZ, RZ, R37 ;  /* 0x000000ffff027224 */ /* 0x000fe200078e0025 */
[----:B0-----:R-:W2:Y:S01]  /*a0560*/  LDL.LU.64 R8, [R1+0x4d68] ;  /* 0x004d680001087983 */ /* 0x001ea20000300a00 */
[----:B------:R-:W3:Y:S02]  /*a0570*/  LDL.LU R48, [R1+0x470] ;  /* 0x0004700001307983 */ /* 0x000ee40000300800 */
[----:B------:R-:W3:Y:S02]  /*a0580*/  LDL.LU R49, [R1+0x474] ;  /* 0x0004740001317983 */ /* 0x000ee40000300800 */
[----:B------:R-:W3:Y:S01]  /*a0590*/  LDL.LU R50, [R1+0x478] ;  /* 0x0004780001327983 */ /* 0x000ee20000300800 */
[----:B------:R-:W3:Y:S01]  /*a05a0*/  LDL.LU R51, [R1+0x47c] ;  /* 0x00047c0001337983 */ /* 0x000ee20000300800 */
[----:B------:R-:W-:Y:S02]  /*a05b0*/  STL [R1+0x4c10], R0 ;  /* 0x004c100001007387 */ /* 0x000fe40000100800 */
[----:B------:R0:W-:Y:S02]  /*a05c0*/  STL.64 [R1+0x4d0], R12 ;  /* 0x0004d00c01007387 */ /* 0x0001e40000100a00 */
[----:B------:R-:W-:Y:S01]  /*a05d0*/  STL.64 [R1+0x4d8], R14 ;  /* 0x0004d80e01007387 */ /* 0x000fe20000100a00 */
[----:B------:R-:W-:Y:S01]  /*a05e0*/  HMMA.16816.F32 R32, R40, R56, R32 ;  /* 0x000000382820723c */ /* 0x000fe20000001820 */
[----:B------:R-:W-:-:S02]  /*a05f0*/  IMAD.MOV.U32 R3, RZ, RZ, R45 ;  /* 0x000000ffff037224 */ /* 0x000fc400078e002d */
[----:B------:R-:W-:Y:S01]  /*a0600*/  IMAD.MOV.U32 R60, RZ, RZ, R44 ;  /* 0x000000ffff3c7224 */ /* 0x000fe200078e002c */
[----:B0-----:R-:W4:Y:S01]  /*a0610*/  LDL.LU.64 R12, [R1+0x4d60] ;  /* 0x004d6000010c7983 */ /* 0x001f220000300a00 */
[----:B------:R-:W2:Y:S02]  /*a0620*/  LDL.LU R36, [R1+0x460] ;  /* 0x0004600001247983 */ /* 0x000ea40000300800 */
[----:B------:R-:W2:Y:S02]  /*a0630*/  LDL.LU R37, [R1+0x464] ;  /* 0x0004640001257983 */ /* 0x000ea40000300800 */
[----:B------:R-:W2:Y:S01]  /*a0640*/  LDL.LU R38, [R1+0x468] ;  /* 0x0004680001267983 */ /* 0x000ea20000300800 */
[----:B------:R-:W2:Y:S01]  /*a0650*/  LDL.LU R39, [R1+0x46c] ;  /* 0x00046c0001277983 */ /* 0x000ea20000300800 */
[----:B------:R-:W-:Y:S02]  /*a0660*/  STL [R1+0x4c18], R2 ;  /* 0x004c180201007387 */ /* 0x000fe40000100800 */
[----:B------:R-:W-:Y:S02]  /*a0670*/  STL [R1+0x4c14], R61 ;  /* 0x004c143d01007387 */ /* 0x000fe40000100800 */
[----:B------:R-:W-:Y:S01]  /*a0680*/  STL.64 [R1+0x4c0], R4 ;  /* 0x0004c00401007387 */ /* 0x000fe20000100a00 */
[----:B------:R0:W-:Y:S01]  /*a0690*/  STL.64 [R1+0x4c8], R6 ;  /* 0x0004c80601007387 */ /* 0x0001e20000100a00 */
[----:B------:R-:W-:-:S03]  /*a06a0*/  IMAD.MOV.U32 R0, RZ, RZ, R21 ;  /* 0x000000ffff007224 */ /* 0x000fc600078e0015 */
[----:B0-----:R-:W2:Y:S01]  /*a06b0*/  LDL.LU.64 R6, [R1+0x4d58] ;  /* 0x004d580001067983 */ /* 0x001ea20000300a00 */
[----:B------:R-:W2:Y:S02]  /*a06c0*/  LDL.LU.64 R4, [R1+0x4d50] ;  /* 0x004d500001047983 */ /* 0x000ea40000300a00 */
[----:B------:R-:W2:Y:S02]  /*a06d0*/  LDL.LU.64 R44, [R1+0x4d48] ;  /* 0x004d4800012c7983 */ /* 0x000ea40000300a00 */
[----:B------:R-:W-:Y:S01]  /*a06e0*/  STL [R1+0x4c20], R3 ;  /* 0x004c200301007387 */ /* 0x000fe20000100800 */
        /* <DEDUP_REMOVED lines=24> */
[----:B------:R-:W2:Y:S02]  /*a0870*/  LDL.LU.64 R56, [R1+0x4ce8] ;  /* 0x004ce80001387983 */ /* 0x000ea40000300a00 */
        /* <DEDUP_REMOVED lines=35> */
[----:B0-----:R-:W2:Y:S01]  /*a0ab0*/  LDL.LU R48, [R1+0x450] ;  /* 0x0004500001307983 */ /* 0x001ea20000300800 */
[----:B------:R-:W2:Y:S02]  /*a0ac0*/  LDL.LU R49, [R1+0x454] ;  /* 0x0004540001317983 */ /* 0x000ea40000300800 */
[----:B------:R-:W2:Y:S02]  /*a0ad0*/  LDL.LU R50, [R1+0x458] ;  /* 0x0004580001327983 */ /* 0x000ea40000300800 */
[----:B------:R-:W2:Y:S02]  /*a0ae0*/  LDL.LU R51, [R1+0x45c] ;  /* 0x00045c0001337983 */ /* 0x000ea40000300800 */
[C---:B--2---:R-:W-:Y:S01]  /*a0af0*/  HMMA.16816.F32 R48, R40.reuse, R36, R48 ;  /* 0x000000242830723c */ /* 0x044fe20000001830 */
[----:B---3--:R-:W-:Y:S01]  /*a0b00*/  STL.64 [R1+0x4ad8], R38 ;  /* 0x004ad82601007387 */ /* 0x008fe20000100a00 */
[----:B------:R0:W-:Y:S06]  /*a0b10*/  STL.64 [R1+0x4ad0], R36 ;  /* 0x004ad02401007387 */ /* 0x0001ec0000100a00 */
[C---:B0-----:R-:W-:Y:S11]  /*a0b20*/  HMMA.16816.F32 R36, R40.reuse, R32, R52 ;  /* 0x000000202824723c */ /* 0x041ff60000001834 */
        /* <DEDUP_REMOVED lines=8> */
[----:B----4-:R-:W-:-:S03]  /*a0bb0*/  IMAD.MOV.U32 R48, RZ, RZ, R13 ;  /* 0x000000ffff307224 */ /* 0x010fc600078e000d */
[----:B------:R-:W-:Y:S02]  /*a0bc0*/  IMAD.MOV.U32 R57, RZ, RZ, R8 ;  /* 0x000000ffff397224 */ /* 0x000fe400078e0008 */
[----:B------:R-:W-:Y:S02]  /*a0bd0*/  IMAD.MOV.U32 R56, RZ, RZ, R9 ;  /* 0x000000ffff387224 */ /* 0x000fe400078e0009 */
[----:B------:R-:W-:Y:S11]  /*a0be0*/  IMAD.MOV.U32 R49, RZ, RZ, R12 ;  /* 0x000000ffff317224 */ /* 0x000ff600078e000c */
[----:B------:R-:W-:Y:S01]  /*a0bf0*/  @!UPT UIADD3 URZ, URZ, URZ, URZ ;  /* 0x0000003f3f3ff290 */ /* 0x000fe2000fffe03f */
        /* <DEDUP_REMOVED lines=10> */
[----:B------:R-:W-:Y:S02]  /*a0ca0*/  STL.64 [R1+0x4c28], R48 ;  /* 0x004c283001007387 */ /* 0x000fe40000100a00 */
[----:B0-----:R-:W3:Y:S01]  /*a0cb0*/  LDL.LU R36, [R1+0x2c0] ;  /* 0x0002c00001247983 */ /* 0x001ee20000300800 */
[----:B------:R-:W3:Y:S01]  /*a0cc0*/  LDL.LU R37, [R1+0x2c4] ;  /* 0x0002c40001257983 */ /* 0x000ee20000300800 */
[----:B-1----:R-:W3:Y:S02]  /*a0cd0*/  LDL.LU R38, [R1+0x2c8] ;  /* 0x0002c80001267983 */ /* 0x002ee40000300800 */
[----:B------:R-:W3:Y:S02]  /*a0ce0*/  LDL.LU R39, [R1+0x2cc] ;  /* 0x0002cc0001277983 */ /* 0x000ee40000300800 */
[----:B--2---:R-:W-:-:S02]  /*a0cf0*/  IMAD.MOV.U32 R32, RZ, RZ, R7 ;  /* 0x000000ffff207224 */ /* 0x004fc400078e0007 */
[----:B------:R-:W-:Y:S01]  /*a0d00*/  IMAD.MOV.U32 R33, RZ, RZ, R6 ;  /* 0x000000ffff217224 */ /* 0x000fe200078e0006 */
[----:B---3--:R-:W-:Y:S01]  /*a0d10*/  STL.64 [R1+0x4c38], R38 ;  /* 0x004c382601007387 */ /* 0x008fe20000100a00 */
[----:B------:R-:W-:Y:S03]  /*a0d20*/  STL.64 [R1+0x4c30], R36 ;  /* 0x004c302401007387 */ /* 0x000fe60000100a00 */
[----:B------:R-:W-:Y:S02]  /*a0d30*/  STL.64 [R1+0x4c40], R32 ;  /* 0x004c402001007387 */ /* 0x000fe40000100a00 */
[----:B------:R-:W2:Y:S02]  /*a0d40*/  LDL R59, [R1+0x13e4] ;  /* 0x0013e400013b7983 */ /* 0x000ea40000100800 */
[----:B--2---:R-:W-:Y:S01]  /*a0d50*/  STL [R1+0x4c50], R59 ;  /* 0x004c503b01007387 */ /* 0x004fe20000100800 */
[----:B------:R-:W-:Y:S02]  /*a0d60*/  STL.64 [R1+0x4c48], R56 ;  /* 0x004c483801007387 */ /* 0x000fe40000100a00 */
[----:B------:R-:W2:Y:S02]  /*a0d70*/  LDL.LU R52, [R1+0x2b0] ;  /* 0x0002b00001347983 */ /* 0x000ea40000300800 */
[----:B------:R-:W2:Y:S01]  /*a0d80*/  LDL.LU R53, [R1+0x2b4] ;  /* 0x0002b40001357983 */ /* 0x000ea20000300800 */
[----:B------:R-:W3:Y:S01]  /*a0d90*/  LDL.LU R54, [R1+0x2b8] ;  /* 0x0002b80001367983 */ /* 0x000ee20000300800 */
[----:B------:R-:W3:Y:S01]  /*a0da0*/  LDL.LU R55, [R1+0x2bc] ;  /* 0x0002bc0001377983 */ /* 0x000ee20000300800 */
[----:B------:R-:W-:Y:S02]  /*a0db0*/  HMMA.16816.F32 R8, R40, R24, R8 ;  /* 0x000000182808723c */ /* 0x000fe40000001808 */
[----:B---3--:R-:W-:Y:S01]  /*a0dc0*/  STL.64 [R1+0x4c60], R54 ;  /* 0x004c603601007387 */ /* 0x008fe20000100a00 */
[----:B--2---:R-:W-:Y:S02]  /*a0dd0*/  STL.64 [R1+0x4c58], R52 ;  /* 0x004c583401007387 */ /* 0x004fe40000100a00 */
[----:B------:R-:W-:Y:S02]  /*a0de0*/  STL.64 [R1+0x4ab8], R30 ;  /* 0x004ab81e01007387 */ /* 0x000fe40000100a00 */
[----:B------:R0:W-:Y:S02]  /*a0df0*/  STL.64 [R1+0x4ab0], R28 ;  /* 0x004ab01c01007387 */ /* 0x0001e40000100a00 */
[----:B0-----:R-:W2:Y:S01]  /*a0e00*/  LDL.LU R28, [R1+0x2d0] ;  /* 0x0002d000011c7983 */ /* 0x001ea20000300800 */
[----:B------:R-:W2:Y:S02]  /*a0e10*/  LDL.LU R29, [R1+0x2d4] ;  /* 0x0002d400011d7983 */ /* 0x000ea40000300800 */
[----:B------:R-:W2:Y:S02]  /*a0e20*/  LDL.LU R30, [R1+0x2d8] ;  /* 0x0002d800011e7983 */ /* 0x000ea40000300800 */
[----:B------:R-:W2:Y:S01]  /*a0e30*/  LDL.LU R31, [R1+0x2dc] ;  /* 0x0002dc00011f7983 */ /* 0x000ea20000300800 */
[----:B------:R-:W-:Y:S01]  /*a0e40*/  STL.64 [R1+0x4aa8], R26 ;  /* 0x004aa81a01007387 */ /* 0x000fe20000100a00 */
[----:B------:R0:W-:Y:S02]  /*a0e50*/  STL.64 [R1+0x4aa0], R24 ;  /* 0x004aa01801007387 */ /* 0x0001e40000100a00 */
[----:B0-----:R-:W-:-:S02]  /*a0e60*/  IMAD.MOV.U32 R24, RZ, RZ, R5 ;  /* 0x000000ffff187224 */ /* 0x001fc400078e0005 */
[----:B------:R-:W-:Y:S02]  /*a0e70*/  IMAD.MOV.U32 R25, RZ, RZ, R4 ;  /* 0x000000ffff197224 */ /* 0x000fe400078e0004 */
[----:B----4-:R-:W-:Y:S01]  /*a0e80*/  HMMA.16816.F32 R4, R40, R20, R12 ;  /* 0x000000142804723c */ /* 0x010fe2000000180c */
[----:B------:R0:W-:Y:S01]  /*a0e90*/  STL.64 [R1+0x420], R8 ;  /* 0x0004200801007387 */ /* 0x0001e20000100a00 */
[----:B------:R1:W-:Y:S02]  /*a0ea0*/  STL.64 [R1+0x428], R10 ;  /* 0x0004280a01007387 */ /* 0x0003e40000100a00 */
[----:B------:R-:W3:Y:S11]  /*a0eb0*/  LDL.LU R48, [R1+0x310] ;  /* 0x0003100001307983 */ /* 0x000ef60000300800 */
[----:B------:R-:W-:Y:S08]  /*a0ec0*/  @!UPT UIADD3 URZ, URZ, URZ, URZ ;  /* 0x0000003f3f3ff290 */ /* 0x000ff0000fffe03f */
[----:B------:R4:W-:Y:S01]  /*a0ed0*/  STL.64 [R1+0x410], R4 ;  /* 0x0004100401007387 */ /* 0x0009e20000100a00 */
[----:B------:R4:W-:Y:S02]  /*a0ee0*/  STL.64 [R1+0x418], R6 ;  /* 0x0004180601007387 */ /* 0x0009e40000100a00 */
[----:B------:R-:W3:Y:S02]  /*a0ef0*/  LDL.LU R49, [R1+0x314] ;  /* 0x0003140001317983 */ /* 0x000ee40000300800 */
[----:B------:R-:W3:Y:S01]  /*a0f00*/  LDL.LU R50, [R1+0x318] ;  /* 0x0003180001327983 */ /* 0x000ee20000300800 */
[----:B------:R-:W3:Y:S01]  /*a0f10*/  LDL.LU R51, [R1+0x31c] ;  /* 0x00031c0001337983 */ /* 0x000ee20000300800 */
[----:B------:R-:W2:Y:S02]  /*a0f20*/  LDL.LU R12, [R1+0x400] ;  /* 0x00040000010c7983 */ /* 0x000ea40000300800 */
[----:B------:R-:W2:Y:S02]  /*a0f30*/  LDL.LU R13, [R1+0x404] ;  /* 0x00040400010d7983 */ /* 0x000ea40000300800 */
[----:B------:R-:W2:Y:S01]  /*a0f40*/  LDL.LU R14, [R1+0x408] ;  /* 0x00040800010e7983 */ /* 0x000ea20000300800 */
[----:B------:R-:W2:Y:S01]  /*a0f50*/  LDL.LU R15, [R1+0x40c] ;  /* 0x00040c00010f7983 */ /* 0x000ea20000300800 */
[----:B0-----:R-:W3:Y:S02]  /*a0f60*/  LDL.LU R8, [R1+0x3f0] ;  /* 0x0003f00001087983 */ /* 0x001ee40000300800 */
[----:B------:R-:W3:Y:S02]  /*a0f70*/  LDL.LU R9, [R1+0x3f4] ;  /* 0x0003f40001097983 */ /* 0x000ee40000300800 */
[----:B-1----:R-:W3:Y:S01]  /*a0f80*/  LDL.LU R10, [R1+0x3f8] ;  /* 0x0003f800010a7983 */ /* 0x002ee20000300800 */
[----:B------:R-:W3:Y:S01]  /*a0f90*/  LDL.LU R11, [R1+0x3fc] ;  /* 0x0003fc00010b7983 */ /* 0x000ee20000300800 */
[----:B----4-:R-:W4:Y:S02]  /*a0fa0*/  LDL.LU R4, [R1+0x3e0] ;  /* 0x0003e00001047983 */ /* 0x010f240000300800 */
[----:B------:R-:W4:Y:S02]  /*a0fb0*/  LDL.LU R5, [R1+0x3e4] ;  /* 0x0003e40001057983 */ /* 0x000f240000300800 */
[----:B------:R-:W4:Y:S02]  /*a0fc0*/  LDL.LU R6, [R1+0x3e8] ;  /* 0x0003e80001067983 */ /* 0x000f240000300800 */
[----:B------:R-:W-:Y:S01]  /*a0fd0*/  IMAD.MOV.U32 R37, RZ, RZ, R44 ;  /* 0x000000ffff257224 */ /* 0x000fe200078e002c */
[----:B------:R-:W4:Y:S01]  /*a0fe0*/  LDL.LU R7, [R1+0x3ec] ;  /* 0x0003ec0001077983 */ /* 0x000f220000300800 */
[----:B------:R-:W-:-:S02]  /*a0ff0*/  IMAD.MOV.U32 R36, RZ, RZ, R45 ;  /* 0x000000ffff247224 */ /* 0x000fc400078e002d */
        /* <DEDUP_REMOVED lines=16> */
[----:B------:R-:W-:Y:S02]  /*a1100*/  STL.64 [R1+0x4a90], R22 ;  /* 0x004a901601007387 */ /* 0x000fe40000100a00 */
[----:B------:R0:W-:Y:S02]  /*a1110*/  STL.64 [R1+0x4a88], R20 ;  /* 0x004a881401007387 */ /* 0x0001e40000100a00 */
        /* <DEDUP_REMOVED lines=23> */
[----:B------:R0:W-:Y:S02]  /*a1290*/  STL.64 [R1+0x4b10], R12 ;  /* 0x004b100c01007387 */ /* 0x0001e40000100a00 */
[----:B0-----:R-:W3:Y:S01]  /*a12a0*/  LDL.LU R12, [R1+0x2f0] ;  /* 0x0002f000010c7983 */ /* 0x001ee20000300800 */
[----:B------:R-:W3:Y:S02]  /*a12b0*/  LDL.LU R13, [R1+0x2f4] ;  /* 0x0002f400010d7983 */ /* 0x000ee40000300800 */
[----:B------:R-:W3:Y:S02]  /*a12c0*/  LDL.LU R14, [R1+0x2f8] ;  /* 0x0002f800010e7983 */ /* 0x000ee40000300800 */
[----:B------:R-:W3:Y:S01]  /*a12d0*/  LDL.LU R15, [R1+0x2fc] ;  /* 0x0002fc00010f7983 */ /* 0x000ee20000300800 */
[----:B----4-:R-:W-:Y:S11]  /*a12e0*/  HMMA.16816.F32 R4, R40, R8, R4 ;  /* 0x000000082804723c */ /* 0x010ff60000001804 */
        /* <DEDUP_REMOVED lines=8> */
[----:B----4-:R-:W-:-:S02]  /*a1370*/  IMAD.MOV.U32 R8, RZ, RZ, R7 ;  /* 0x000000ffff087224 */ /* 0x010fc400078e0007 */
[----:B------:R-:W-:Y:S01]  /*a1380*/  IMAD.MOV.U32 R9, RZ, RZ, R6 ;  /* 0x000000ffff097224 */ /* 0x000fe200078e0006 */
[----:B------:R-:W2:Y:S01]  /*a1390*/  LDL.LU R7, [R1+0x4c7c] ;  /* 0x004c7c0001077983 */ /* 0x000ea20000300800 */
[----:B------:R-:W2:Y:S01]  /*a13a0*/  LDL.LU R6, [R1+0x4c78] ;  /* 0x004c780001067983 */ /* 0x000ea20000300800 */
[----:B---3--:R-:W-:Y:S01]  /*a13b0*/  HMMA.16816.F32 R40, R40, R4, R44 ;  /* 0x000000042828723c */ /* 0x008fe2000000182c */
[----:B------:R-:W3:Y:S01]  /*a13c0*/  LDL.LU.64 R46, [R1+0x4c70] ;  /* 0x004c7000012e7983 */ /* 0x000ee20000300a00 */
[----:B------:R-:W3:Y:S11]  /*a13d0*/  LDL.LU.64 R44, [R1+0x4c68] ;  /* 0x004c6800012c7983 */ /* 0x000ef60000300a00 */
[----:B------:R-:W-:Y:S10]  /*a13e0*/  @!UPT UIADD3 URZ, URZ, URZ, URZ ;  /* 0x0000003f3f3ff290 */ /* 0x000ff4000fffe03f */
[----:B------:R0:W-:Y:S01]  /*a13f0*/  STL.64 [R1+0x340], R40 ;  /* 0x0003402801007387 */ /* 0x0001e20000100a00 */
[----:B------:R1:W-:Y:S03]  /*a1400*/  STL.64 [R1+0x348], R42 ;  /* 0x0003482a01007387 */ /* 0x0003e60000100a00 */
[----:B0-----:R-:W4:Y:S01]  /*a1410*/  LDL.LU R40, [R1+0x300] ;  /* 0x0003000001287983 */ /* 0x001f220000300800 */
[----:B------:R-:W4:Y:S02]  /*a1420*/  LDL.LU R41, [R1+0x304] ;  /* 0x0003040001297983 */ /* 0x000f240000300800 */
[----:B-1----:R-:W4:Y:S02]  /*a1430*/  LDL.LU R42, [R1+0x308] ;  /* 0x00030800012a7983 */ /* 0x002f240000300800 */
[----:B------:R-:W4:Y:S01]  /*a1440*/  LDL.LU R43, [R1+0x30c] ;  /* 0x00030c00012b7983 */ /* 0x000f220000300800 */
[----:B--2---:R-:W-:Y:S01]  /*a1450*/  STL.64 [R1+0x4b38], R6 ;  /* 0x004b380601007387 */ /* 0x004fe20000100a00 */
[----:B------:R0:W-:Y:S03]  /*a1460*/  STL.64 [R1+0x4b30], R4 ;  /* 0x004b300401007387 */ /* 0x0001e60000100a00 */
[----:B0-----:R-:W2:Y:S01]  /*a1470*/  LDL.LU R4, [R1+0x110] ;  /* 0x0001100001047983 */ /* 0x001ea20000300800 */
[----:B------:R-:W2:Y:S01]  /*a1480*/  LDL.LU R5, [R1+0x114] ;  /* 0x0001140001057983 */ /* 0x000ea20000300800 */
[C---:B---3--:R-:W-:Y:S08]  /*a1490*/  HMMA.16816.F32 R56, R44.reuse, R56, R52 ;  /* 0x000000382c38723c */ /* 0x048ff00000001834 */
[C---:B------:R-:W-:Y:S01]  /*a14a0*/  HMMA.16816.F32 R36, R44.reuse, R36, R32 ;  /* 0x000000242c24723c */ /* 0x040fe20000001820 */
[----:B------:R-:W3:Y:S01]  /*a14b0*/  LDL.LU.64 R54, [R1+0x4c60] ;  /* 0x004c600001367983 */ /* 0x000ee20000300a00 */
[----:B------:R-:W3:Y:S11]  /*a14c0*/  LDL.LU.64 R52, [R1+0x4c58] ;  /* 0x004c580001347983 */ /* 0x000ef60000300a00 */
[----:B------:R-:W-:Y:S02]  /*a14d0*/  @!UPT UIADD3 URZ, URZ, URZ, URZ ;  /* 0x0000003f3f3ff290 */ /* 0x000fe4000fffe03f */
[----:B------:R-:W-:Y:S01]  /*a14e0*/  STL.64 [R1+0x330], R56 ;  /* 0x0003303801007387 */ /* 0x000fe20000100a00 */
[----:B------:R0:W-:Y:S03]  /*a14f0*/  STL.64 [R1+0x338], R58 ;  /* 0x0003383a01007387 */ /* 0x0001e60000100a00 */
[----:B0-----:R-:W3:Y:S01]  /*a1500*/  LDL.LU R59, [R1+0x4c50] ;  /* 0x004c5000013b7983 */ /* 0x001ee20000300800 */
[----:B------:R-:W3:Y:S02]  /*a1510*/  LDL.LU.64 R56, [R1+0x4c48] ;  /* 0x004c480001387983 */ /* 0x000ee40000300a00 */
[----:B------:R-:W3:Y:S02]  /*a1520*/  LDL.LU.64 R32, [R1+0x4c40] ;  /* 0x004c400001207983 */ /* 0x000ee40000300a00 */
[----:B------:R-:W-:Y:S01]  /*a1530*/  STL.64 [R1+0x320], R36 ;  /* 0x0003202401007387 */ /* 0x000fe20000100a00 */
[----:B------:R0:W-:Y:S04]  /*a1540*/  STL.64 [R1+0x328], R38 ;  /* 0x0003282601007387 */ /* 0x0001e80000100a00 */
[----:B0-----:R-:W3:Y:S01]  /*a1550*/  LDL.LU.64 R38, [R1+0x4c38] ;  /* 0x004c380001267983 */ /* 0x001ee20000300a00 */
[----:B------:R-:W3:Y:S01]  /*a1560*/  LDL.LU.64 R36, [R1+0x4c30] ;  /* 0x004c300001247983 */ /* 0x000ee20000300a00 */
[C---:B--2---:R-:W-:Y:S02]  /*a1570*/  HMMA.16816.F32 R4, R44.reuse, R4, R48 ;  /* 0x000000042c04723c */ /* 0x044fe40000001830 */
[----:B------:R-:W2:Y:S06]  /*a1580*/  LDL.LU.64 R48, [R1+0x4c28] ;  /* 0x004c280001307983 */ /* 0x000eac0000300a00 */
[C---:B----4-:R-:W-:Y:S11]  /*a1590*/  HMMA.16816.F32 R8, R44.reuse, R8, R40 ;  /* 0x000000082c08723c */ /* 0x050ff60000001828 */
[----:B------:R-:W-:Y:S04]  /*a15a0*/  @!UPT UIADD3 URZ, URZ, URZ, URZ ;  /* 0x0000003f3f3ff290 */ /* 0x000fe8000fffe03f */
[----:B------:R-:W-:Y:S01]  /*a15b0*/  STL.64 [R1+0x310], R4 ;  /* 0x0003100401007387 */ /* 0x000fe20000100a00 */
[----:B------:R0:W-:Y:S02]  /*a15c0*/  STL.64 [R1+0x318], R6 ;  /* 0x0003180601007387 */ /* 0x0001e40000100a00 */
[C---:B0-----:R-:W-:Y:S01]  /*a15d0*/  HMMA.16816.F32 R4, R44.reuse, R16, R12 ;  /* 0x000000102c04723c */ /* 0x041fe2000000180c */
[----:B---3--:R-:W0:Y:S07]  /*a15e0*/  LDSM.16.MT88.4 R40, [R59+0x13800] ;  /* 0x013800003b28783b */ /* 0x008e2e0000004200 */
[C---:B------:R-:W-:Y:S01]  /*a15f0*/  HMMA.16816.F32 R12, R44.reuse, R24, R20 ;  /* 0x000000182c0c723c */ /* 0x040fe20000001814 */
[----:B------:R-:W-:Y:S01]  /*a1600*/  STL.64 [R1+0x300], R8 ;  /* 0x0003000801007387 */ /* 0x000fe20000100a00 */
[----:B------:R1:W-:Y:S06]  /*a1610*/  STL.64 [R1+0x308], R10 ;  /* 0x0003080a01007387 */ /* 0x0003ec0000100a00 */
[C---:B-1----:R-:W-:Y:S07]  /*a1620*/  HMMA.16816.F32 R8, R44.reuse, R32, R28 ;  /* 0x000000202c08723c */ /* 0x042fee000000181c */
[----:B------:R-:W-:Y:S01]  /*a1630*/  STL.64 [R1+0x2f0], R4 ;  /* 0x0002f00401007387 */ /* 0x000fe20000100a00 */
[----:B------:R2:W-:Y:S07]  /*a1640*/  STL.64 [R1+0x2f8], R6 ;  /* 0x0002f80601007387 */ /* 0x0005ee0000100a00 */
[----:B------:R-:W-:Y:S01]  /*a1650*/  STL.64 [R1+0x2e0], R12 ;  /* 0x0002e00c01007387 */ /* 0x000fe20000100a00 */
[----:B------:R-:W-:Y:S07]  /*a1660*/  STL.64 [R1+0x2e8], R14 ;  /* 0x0002e80e01007387 */ /* 0x000fee0000100a00 */
[----:B------:R-:W-:Y:S01]  /*a1670*/  STL.64 [R1+0x2d0], R8 ;  /* 0x0002d00801007387 */ /* 0x000fe20000100a00 */
[----:B------:R-:W-:Y:S02]  /*a1680*/  STL.64 [R1+0x2d8], R10 ;  /* 0x0002d80a01007387 */ /* 0x000fe40000100a00 */
[----:B0-----:R-:W-:Y:S01]  /*a1690*/  STL.64 [R1+0x4b48], R42 ;  /* 0x004b482a01007387 */ /* 0x001fe20000100a00 */
[C---:B--2---:R-:W-:Y:S11]  /*a16a0*/  HMMA.16816.F32 R4, R44.reuse, R48, R36 ;  /* 0x000000302c04723c */ /* 0x044ff60000001824 */
[----:B------:R-:W-:Y:S11]  /*a16b0*/  @!UPT UIADD3 URZ, URZ, URZ, URZ ;  /* 0x0000003f3f3ff290 */ /* 0x000ff6000fffe03f */
[----:B------:R-:W-:Y:S01]  /*a16c0*/  @!UPT UIADD3 URZ, URZ, URZ, URZ ;  /* 0x0000003f3f3ff290 */ /* 0x000fe2000fffe03f */
        /* <DEDUP_REMOVED lines=10> */
[----:B------:R-:W3:Y:S04]  /*a1770*/  LDL.LU R39, [R1+0x1dc] ;  /* 0x0001dc0001277983 */ /* 0x000ee80000300800 */
[----:B---3--:R-:W-:Y:S01]  /*a1780*/  STL.64 [R1+0x4b58], R38 ;  /* 0x004b582601007387 */ /* 0x008fe20000100a00 */
[----:B--2---:R-:W-:Y:S02]  /*a1790*/  STL.64 [R1+0x4b50], R36 ;  /* 0x004b502401007387 */ /* 0x004fe40000100a00 */
[----:B------:R-:W2:Y:S02]  /*a17a0*/  LDL.LU R48, [R1+0x1e0] ;  /* 0x0001e00001307983 */ /* 0x000ea40000300800 */
[----:B------:R-:W2:Y:S01]  /*a17b0*/  LDL.LU R49, [R1+0x1e4] ;  /* 0x0001e40001317983 */ /* 0x000ea20000300800 */
[----:B------:R-:W3:Y:S01]  /*a17c0*/  LDL.LU R50, [R1+0x1e8] ;  /* 0x0001e80001327983 */ /* 0x000ee20000300800 */
[----:B------:R-:W3:Y:S03]  /*a17d0*/  LDL.LU R51, [R1+0x1ec] ;  /* 0x0001ec0001337983 */ /* 0x000ee60000300800 */
[----:B---3--:R-:W-:Y:S01]  /*a17e0*/  STL.64 [R1+0x4b68], R50 ;  /* 0x004b683201007387 */ /* 0x008fe20000100a00 */
[----:B--2---:R2:W-:Y:S02]  /*a17f0*/  STL.64 [R1+0x4b60], R48 ;  /* 0x004b603001007387 */ /* 0x0045e40000100a00 */
[----:B------:R-:W3:Y:S02]  /*a1800*/  LDL.LU R52, [R1+0x1f0] ;  /* 0x0001f00001347983 */ /* 0x000ee40000300800 */
[----:B------:R-:W3:Y:S01]  /*a1810*/  LDL.LU R53, [R1+0x1f4] ;  /* 0x0001f40001357983 */ /* 0x000ee20000300800 */
[----:B------:R-:W4:Y:S01]  /*a1820*/  LDL.LU R54, [R1+0x1f8] ;  /* 0x0001f80001367983 */ /* 0x000f220000300800 */
[----:B------:R-:W4:Y:S02]  /*a1830*/  LDL.LU R55, [R1+0x1fc] ;  /* 0x0001fc0001377983 */ /* 0x000f240000300800 */
[----:B------:R-:W-:-:S02]  /*a1840*/  IMAD.MOV.U32 R56, RZ, RZ, R61 ;  /* 0x000000ffff387224 */ /* 0x000fc400078e003d */
[----:B------:R-:W-:Y:S02]  /*a1850*/  IMAD.MOV.U32 R57, RZ, RZ, R3 ;  /* 0x000000ffff397224 */ /* 0x000fe400078e0003 */
[----:B------:R-:W-:Y:S02]  /*a1860*/  IMAD.MOV.U32 R8, RZ, RZ, R60 ;  /* 0x000000ffff087224 */ /* 0x000fe400078e003c */
[----:B------:R-:W-:Y:S01]  /*a1870*/  IMAD.MOV.U32 R9, RZ, RZ, R2 ;  /* 0x000000ffff097224 */ /* 0x000fe200078e0002 */
[----:B----4-:R-:W-:Y:S01]  /*a1880*/  STL.64 [R1+0x4b78], R54 ;  /* 0x004b783601007387 */ /* 0x010fe20000100a00 */
[----:B---3--:R-:W-:Y:S02]  /*a1890*/  STL.64 [R1+0x4b70], R52 ;  /* 0x004b703401007387 */ /* 0x008fe40000100a00 */
[----:B------:R-:W3:Y:S02]  /*a18a0*/  LDL.LU R61, [R1+0x4c24] ;  /* 0x004c2400013d7983 */ /* 0x000ee40000300800 */
[----:B------:R-:W4:Y:S01]  /*a18b0*/  LDL.LU R3, [R1+0x4c20] ;  /* 0x004c200001037983 */ /* 0x000f220000300800 */
[----:B------:R-:W-:Y:S01]  /*a18c0*/  STL.64 [R1+0x4b80], R56 ;  /* 0x004b803801007387 */ /* 0x000fe20000100a00 */
[----:B------:R-:W2:Y:S02]  /*a18d0*/  LDL.LU R60, [R1+0x4c1c] ;  /* 0x004c1c00013c7983 */ /* 0x000ea40000300800 */
[----:B------:R-:W2:Y:S02]  /*a18e0*/  LDL.LU R2, [R1+0x4c18] ;  /* 0x004c180001027983 */ /* 0x000ea40000300800 */
[----:B------:R2:W-:Y:S01]  /*a18f0*/  STL.64 [R1+0x4b88], R8 ;  /* 0x004b880801007387 */ /* 0x0005e20000100a00 */
[----:B0-----:R-:W2:Y:S01]  /*a1900*/  LDL.LU R4, [R1+0x210] ;  /* 0x0002100001047983 */ /* 0x001ea20000300800 */
[----:B------:R-:W2:Y:S02]  /*a1910*/  LDL.LU R5, [R1+0x214] ;  /* 0x0002140001057983 */ /* 0x000ea40000300800 */
[----:B-1----:R-:W2:Y:S02]  /*a1920*/  LDL.LU R6, [R1+0x218] ;  /* 0x0002180001067983 */ /* 0x002ea40000300800 */
[----:B------:R-:W2:Y:S02]  /*a1930*/  LDL.LU R7, [R1+0x21c] ;  /* 0x00021c0001077983 */ /* 0x000ea40000300800 */
[----:B------:R-:W-:-:S02]  /*a1940*/  IMAD.MOV.U32 R41, RZ, RZ, R0 ;  /* 0x000000ffff297224 */ /* 0x000fc400078e0000 */
[----:B---3--:R-:W-:Y:S02]  /*a1950*/  IMAD.MOV.U32 R40, RZ, RZ, R61 ;  /* 0x000000ffff287224 */ /* 0x008fe400078e003d */
[----:B----4-:R-:W-:Y:S02]  /*a1960*/  IMAD.MOV.U32 R17, RZ, RZ, R3 ;  /* 0x000000ffff117224 */ /* 0x010fe400078e0003 */
[----:B--2---:R-:W-:Y:S01]  /*a1970*/  IMAD.MOV.U32 R16, RZ, RZ, R60 ;  /* 0x000000ffff107224 */ /* 0x004fe200078e003c */
[----:B------:R-:W-:Y:S01]  /*a1980*/  STL.64 [R1+0x4b98], R6 ;  /* 0x004b980601007387 */ /* 0x000fe20000100a00 */
[----:B------:R-:W-:Y:S02]  /*a1990*/  STL.64 [R1+0x4b90], R4 ;  /* 0x004b900401007387 */ /* 0x000fe40000100a00 */
[----:B------:R-:W2:Y:S02]  /*a19a0*/  LDL.LU R61, [R1+0x4c14] ;  /* 0x004c1400013d7983 */ /* 0x000ea40000300800 */
[----:B------:R-:W3:Y:S01]  /*a19b0*/  LDL.LU R0, [R1+0x4c10] ;  /* 0x004c100001007983 */ /* 0x000ee20000300800 */
[----:B------:R-:W-:Y:S01]  /*a19c0*/  STL.64 [R1+0x4ba0], R40 ;  /* 0x004ba02801007387 */ /* 0x000fe20000100a00 */
[----:B------:R-:W4:Y:S02]  /*a19d0*/  LDL.LU R60, [R1+0x4c0c] ;  /* 0x004c0c00013c7983 */ /* 0x000f240000300800 */
[----:B------:R-:W2:Y:S02]  /*a19e0*/  LDL.LU R3, [R1+0x4c08] ;  /* 0x004c080001037983 */ /* 0x000ea40000300800 */
[----:B------:R0:W-:Y:S01]  /*a19f0*/  STL.64 [R1+0x4ba8], R16 ;  /* 0x004ba81001007387 */ /* 0x0001e20000100a00 */
[----:B------:R-:W2:Y:S01]  /*a1a00*/  LDL.LU R48, [R1+0x230] ;  /* 0x0002300001307983 */ /* 0x000ea20000300800 */
[----:B------:R-:W2:Y:S02]  /*a1a10*/  LDL.LU R49, [R1+0x234] ;  /* 0x0002340001317983 */ /* 0x000ea40000300800 */
[----:B------:R-:W2:Y:S02]  /*a1a20*/  LDL.LU R50, [R1+0x238] ;  /* 0x0002380001327983 */ /* 0x000ea40000300800 */
[----:B------:R-:W2:Y:S02]  /*a1a30*/  LDL.LU R51, [R1+0x23c] ;  /* 0x00023c0001337983 */ /* 0x000ea40000300800 */
[----:B--2---:R-:W-:Y:S01]  /*a1a40*/  STL.64 [R1+0x4bb8], R50 ;  /* 0x004bb83201007387 */ /* 0x004fe20000100a00 */
[----:B------:R1:W-:Y:S02]  /*a1a50*/  STL.64 [R1+0x4bb0], R48 ;  /* 0x004bb03001007387 */ /* 0x0003e40000100a00 */
[----:B------:R-:W2:Y:S02]  /*a1a60*/  LDL.LU R20, [R1+0x50] ;  /* 0x0000500001147983 */ /* 0x000ea40000300800 */
[----:B---3--:R-:W-:-:S02]  /*a1a70*/  IMAD.MOV.U32 R21, RZ, RZ, R0 ;  /* 0x000000ffff157224 */ /* 0x008fc400078e0000 */
[----:B------:R-:W1:Y:S04]  /*a1a80*/  LDL.LU R0, [R1+0x4c04] ;  /* 0x004c040001007983 */ /* 0x000e680000300800 */
[----:B--2---:R-:W-:Y:S01]  /*a1a90*/  STL.64 [R1+0x4bc0], R20 ;  /* 0x004bc01401007387 */ /* 0x004fe20000100a00 */
[----:B------:R-:W2:Y:S02]  /*a1aa0*/  LDL.LU R8, [R1+0x250] ;  /* 0x0002500001087983 */ /* 0x000ea40000300800 */
[----:B------:R-:W2:Y:S02]  /*a1ab0*/  LDL.LU R9, [R1+0x254] ;  /* 0x0002540001097983 */ /* 0x000ea40000300800 */
[----:B------:R-:W3:Y:S01]  /*a1ac0*/  LDL.LU R10, [R1+0x258] ;  /* 0x00025800010a7983 */ /* 0x000ee20000300800 */
[----:B------:R-:W3:Y:S04]  /*a1ad0*/  LDL.LU R11, [R1+0x25c] ;  /* 0x00025c00010b7983 */ /* 0x000ee80000300800 */
[----:B---3--:R-:W-:Y:S01]  /*a1ae0*/  STL.64 [R1+0x4bd0], R10 ;  /* 0x004bd00a01007387 */ /* 0x008fe20000100a00 */
[----:B--2---:R2:W-:Y:S02]  /*a1af0*/  STL.64 [R1+0x4bc8], R8 ;  /* 0x004bc80801007387 */ /* 0x0045e40000100a00 */
[----:B------:R-:W3:Y:S02]  /*a1b00*/  LDL.LU R24, [R1+0x70] ;  /* 0x0000700001187983 */ /* 0x000ee40000300800 */
[----:B------:R-:W3:Y:S02]  /*a1b10*/  LDL.LU R25, [R1+0x74] ;  /* 0x0000740001197983 */ /* 0x000ee40000300800 */
[----:B---3--:R3:W-:Y:S01]  /*a1b20*/  STL.64 [R1+0x4bd8], R24 ;  /* 0x004bd81801007387 */ /* 0x0087e20000100a00 */
[----:B0-----:R-:W2:Y:S02]  /*a1b30*/  LDL.LU R16, [R1+0x270] ;  /* 0x0002700001107983 */ /* 0x001ea40000300800 */
[----:B------:R-:W2:Y:S02]  /*a1b40*/  LDL.LU R17, [R1+0x274] ;  /* 0x0002740001117983 */ /* 0x000ea40000300800 */
[----:B------:R-:W2:Y:S01]  /*a1b50*/  LDL.LU R18, [R1+0x278] ;  /* 0x0002780001127983 */ /* 0x000ea20000300800 */
[----:B------:R-:W2:Y:S01]  /*a1b60*/  LDL.LU R19, [R1+0x27c] ;  /* 0x00027c0001137983 */ /* 0x000ea20000300800 */
[----:B-1----:R-:W-:-:S03]  /*a1b70*/  IMAD.MOV.U32 R49, RZ, RZ, R0 ;  /* 0x000000ffff317224 */ /* 0x002fc600078e0000 */
        /* <DEDUP_REMOVED lines=9> */
[----:B------:R-:W3:Y:S03]  /*a1c10*/  LDL.LU R25, [R1+0xa4] ;  /* 0x0000a40001197983 */ /* 0x000ee60000300800 */
        /* <DEDUP_REMOVED lines=11> */
[----:B----4-:R-:W-:Y:S01]  /*a1cd0*/  IMAD.MOV.U32 R5, RZ, RZ, R60 ;  /* 0x000000ffff057224 */ /* 0x010fe200078e003c */
[----:B------:R-:W4:Y:S01]  /*a1ce0*/  LDL.LU R3, [R1+0x4bfc] ;  /* 0x004bfc0001037983 */ /* 0x000f220000300800 */
[----:B------:R-:W4:Y:S02]  /*a1cf0*/  LDL.LU R60, [R1+0x4bf8] ;  /* 0x004bf800013c7983 */ /* 0x000f240000300800 */
[----:B------:R-:W4:Y:S02]  /*a1d00*/  LDL.LU R40, [R1+0x260] ;  /* 0x0002600001287983 */ /* 0x000f240000300800 */
[----:B------:R-:W4:Y:S01]  /*a1d10*/  LDL.LU R41, [R1+0x264] ;  /* 0x0002640001297983 */ /* 0x000f220000300800 */
[----:B------:R-:W4:Y:S01]  /*a1d20*/  LDL.LU R42, [R1+0x268] ;  /* 0x00026800012a7983 */ /* 0x000f220000300800 */
[----:B------:R-:W4:Y:S02]  /*a1d30*/  LDL.LU R43, [R1+0x26c] ;  /* 0x00026c00012b7983 */ /* 0x000f240000300800 */
[----:B------:R-:W-:-:S02]  /*a1d40*/  IMAD.MOV.U32 R52, RZ, RZ, R61 ;  /* 0x000000ffff347224 */ /* 0x000fc400078e003d */
[----:B------:R-:W-:Y:S01]  /*a1d50*/  IMAD.MOV.U32 R53, RZ, RZ, R2 ;  /* 0x000000ffff357224 */ /* 0x000fe200078e0002 */
        /* <DEDUP_REMOVED lines=18> */
[C---:B--2---:R-:W-:Y:S08]  /*a1e80*/  HMMA.16816.F32 R28, R44.reuse, R28, R8 ;  /* 0x0000001c2c1c723c */ /* 0x044ff00000001808 */
[C---:B---3--:R-:W-:Y:S01]  /*a1e90*/  HMMA.16816.F32 R24, R44.reuse, R24, R16 ;  /* 0x000000182c18723c */ /* 0x048fe20000001810 */
[----:B------:R-:W2:Y:S01]  /*a1ea0*/  LDL.LU.64 R18, [R1+0x4be8] ;  /* 0x004be80001127983 */ /* 0x000ea20000300a00 */
[----:B------:R-:W2:Y:S06]  /*a1eb0*/  LDL.LU.64 R16, [R1+0x4be0] ;  /* 0x004be00001107983 */ /* 0x000eac0000300a00 */
[C---:B------:R-:W-:Y:S11]  /*a1ec0*/  HMMA.16816.F32 R48, R44.reuse, R48, R20 ;  /* 0x000000302c30723c */ /* 0x040ff60000001814 */
[----:B------:R-:W-:Y:S04]  /*a1ed0*/  @!UPT UIADD3 URZ, URZ, URZ, URZ ;  /* 0x0000003f3f3ff290 */ /* 0x000fe8000fffe03f */
[----:B------:R0:W-:Y:S01]  /*a1ee0*/  STL.64 [R1+0x2a0], R24 ;  /* 0x0002a01801007387 */ /* 0x0001e20000100a00 */
[----:B------:R-:W-:Y:S03]  /*a1ef0*/  STL.64 [R1+0x2a8], R26 ;  /* 0x0002a81a01007387 */ /* 0x000fe60000100a00 */
[----:B0-----:R-:W2:Y:S01]  /*a1f00*/  LDL.LU.64 R24, [R1+0x4bd8] ;  /* 0x004bd80001187983 */ /* 0x001ea20000300a00 */
[----:B------:R-:W3:Y:S02]  /*a1f10*/  LDL.LU.64 R10, [R1+0x4bd0] ;  /* 0x004bd000010a7983 */ /* 0x000ee40000300a00 */
[----:B------:R-:W3:Y:S02]  /*a1f20*/  LDL.LU.64 R8, [R1+0x4bc8] ;  /* 0x004bc80001087983 */ /* 0x000ee40000300a00 */
[----:B------:R0:W-:Y:S01]  /*a1f30*/  STL.64 [R1+0x290], R28 ;  /* 0x0002901c01007387 */ /* 0x0001e20000100a00 */
[----:B------:R1:W-:Y:S04]  /*a1f40*/  STL.64 [R1+0x298], R30 ;  /* 0x0002981e01007387 */ /* 0x0003e80000100a00 */
[----:B0-----:R-:W3:Y:S01]  /*a1f50*/  LDL.LU R28, [R1+0x1b0] ;  /* 0x0001b000011c7983 */ /* 0x001ee20000300800 */
[----:B------:R-:W3:Y:S02]  /*a1f60*/  LDL.LU R29, [R1+0x1b4] ;  /* 0x0001b400011d7983 */ /* 0x000ee40000300800 */
[----:B-1----:R-:W3:Y:S02]  /*a1f70*/  LDL.LU R30, [R1+0x1b8] ;  /* 0x0001b800011e7983 */ /* 0x002ee40000300800 */
[----:B------:R-:W3:Y:S01]  /*a1f80*/  LDL.LU R31, [R1+0x1bc] ;  /* 0x0001bc00011f7983 */ /* 0x000ee20000300800 */
[----:B------:R-:W3:Y:S01]  /*a1f90*/  LDL.LU.64 R20, [R1+0x4bc0] ;  /* 0x004bc00001147983 */ /* 0x000ee20000300a00 */
[C---:B----4-:R-:W-:Y:S01]  /*a1fa0*/  HMMA.16816.F32 R4, R44.reuse, R4, R40 ;  /* 0x000000042c04723c */ /* 0x050fe20000001828 */
[----:B------:R-:W-:Y:S02]  /*a1fb0*/  STL.64 [R1+0x280], R48 ;  /* 0x0002803001007387 */ /* 0x000fe40000100a00 */
[----:B------:R0:W-:Y:S02]  /*a1fc0*/  STL.64 [R1+0x288], R50 ;  /* 0x0002883201007387 */ /* 0x0001e40000100a00 */
[----:B0-----:R-:W4:Y:S01]  /*a1fd0*/  LDL.LU.64 R50, [R1+0x4bb8] ;  /* 0x004bb80001327983 */ /* 0x001f220000300a00 */
[----:B------:R-:W4:Y:S02]  /*a1fe0*/  LDL.LU.64 R48, [R1+0x4bb0] ;  /* 0x004bb00001307983 */ /* 0x000f240000300a00 */
[C---:B------:R-:W-:Y:S08]  /*a1ff0*/  HMMA.16816.F32 R52, R44.reuse, R52, R56 ;  /* 0x000000342c34723c */ /* 0x040ff00000001838 */
[C---:B--2---:R-:W-:Y:S01]  /*a2000*/  HMMA.16816.F32 R24, R44.reuse, R24, R16 ;  /* 0x000000182c18723c */ /* 0x044fe20000001810 */
[----:B------:R-:W4:Y:S07]  /*a2010*/  LDL.LU.64 R16, [R1+0x4ba8] ;  /* 0x004ba80001107983 */ /* 0x000f2e0000300a00 */
        /* <DEDUP_REMOVED lines=8> */
[----:B------:R-:W3:Y:S01]  /*a20a0*/  LDL.LU.64 R40, [R1+0x4ba0] ;  /* 0x004ba00001287983 */ /* 0x000ee20000300a00 */
[----:B------:R-:W-:Y:S02]  /*a20b0*/  STL.64 [R1+0x260], R4 ;  /* 0x0002600401007387 */ /* 0x000fe40000100a00 */
[----:B------:R0:W-:Y:S02]  /*a20c0*/  STL.64 [R1+0x268], R6 ;  /* 0x0002680601007387 */ /* 0x0001e40000100a00 */
[----:B0-----:R-:W2:Y:S01]  /*a20d0*/  LDL.LU.64 R6, [R1+0x4b98] ;  /* 0x004b980001067983 */ /* 0x001ea20000300a00 */
[----:B------:R-:W2:Y:S02]  /*a20e0*/  LDL.LU.64 R4, [R1+0x4b90] ;  /* 0x004b900001047983 */ /* 0x000ea40000300a00 */
[----:B------:R-:W2:Y:S02]  /*a20f0*/  LDL.LU.64 R8, [R1+0x4b88] ;  /* 0x004b880001087983 */ /* 0x000ea40000300a00 */
[----:B------:R0:W-:Y:S01]  /*a2100*/  STL.64 [R1+0x250], R20 ;  /* 0x0002501401007387 */ /* 0x0001e20000100a00 */
[----:B------:R1:W-:Y:S04]  /*a2110*/  STL.64 [R1+0x258], R22 ;  /* 0x0002581601007387 */ /* 0x0003e80000100a00 */
[----:B0-----:R-:W2:Y:S01]  /*a2120*/  LDL.LU R20, [R1+0x190] ;  /* 0x0001900001147983 */ /* 0x001ea20000300800 */
[----:B------:R-:W2:Y:S02]  /*a2130*/  LDL.LU R21, [R1+0x194] ;  /* 0x0001940001157983 */ /* 0x000ea40000300800 */
[----:B-1----:R-:W2:Y:S02]  /*a2140*/  LDL.LU R22, [R1+0x198] ;  /* 0x0001980001167983 */ /* 0x002ea40000300800 */
[----:B------:R-:W2:Y:S01]  /*a2150*/  LDL.LU R23, [R1+0x19c] ;  /* 0x00019c0001177983 */ /* 0x000ea20000300800 */
[----:B------:R-:W2:Y:S01]  /*a2160*/  LDL.LU.64 R56, [R1+0x4b80] ;  /* 0x004b800001387983 */ /* 0x000ea20000300a00 */
[----:B------:R-:W-:Y:S02]  /*a2170*/  STL.64 [R1+0x240], R52 ;  /* 0x0002403401007387 */ /* 0x000fe40000100a00 */
[----:B------:R0:W-:Y:S02]  /*a2180*/  STL.64 [R1+0x248], R54 ;  /* 0x0002483601007387 */ /* 0x0001e40000100a00 */
[----:B0-----:R-:W2:Y:S01]  /*a2190*/  LDL.LU.64 R54, [R1+0x4b78] ;  /* 0x004b780001367983 */ /* 0x001ea20000300a00 */
[----:B------:R-:W2:Y:S01]  /*a21a0*/  LDL.LU.64 R52, [R1+0x4b70] ;  /* 0x004b700001347983 */ /* 0x000ea20000300a00 */
[C---:B----4-:R-:W-:Y:S02]  /*a21b0*/  HMMA.16816.F32 R16, R44.reuse, R16, R48 ;  /* 0x000000102c10723c */ /* 0x050fe40000001830 */
[----:B------:R-:W4:Y:S01]  /*a21c0*/  LDL.LU.64 R50, [R1+0x4b68] ;  /* 0x004b680001327983 */ /* 0x000f220000300a00 */
[----:B------:R-:W4:Y:S11]  /*a21d0*/  LDL.LU.64 R48, [R1+0x4b60] ;  /* 0x004b600001307983 */ /* 0x000f360000300a00 */
[----:B------:R-:W-:Y:S09]  /*a21e0*/  @!UPT UIADD3 URZ, URZ, URZ, URZ ;  /* 0x0000003f3f3ff290 */ /* 0x000ff2000fffe03f */
[----:B------:R0:W-:Y:S01]  /*a21f0*/  STL.64 [R1+0x230], R16 ;  /* 0x0002301001007387 */ /* 0x0001e20000100a00 */
[C---:B---3--:R-:W-:Y:S03]  /*a2200*/  HMMA.16816.F32 R40, R44.reuse, R40, R36 ;  /* 0x000000282c28723c */ /* 0x048fe60000001824 */
[----:B------:R1:W-:Y:S01]  /*a2210*/  STL.64 [R1+0x238], R18 ;  /* 0x0002381201007387 */ /* 0x0003e20000100a00 */
[----:B0-----:R-:W3:Y:S02]  /*a2220*/  LDL.LU R16, [R1+0x180] ;  /* 0x0001800001107983 */ /* 0x001ee40000300800 */
[----:B------:R-:W3:Y:S01]  /*a2230*/  LDL.LU R17, [R1+0x184] ;  /* 0x0001840001117983 */ /* 0x000ee20000300800 */
[----:B-1----:R-:W3:Y:S01]  /*a2240*/  LDL.LU R18, [R1+0x188] ;  /* 0x0001880001127983 */ /* 0x002ee20000300800 */
[----:B------:R-:W3:Y:S02]  /*a2250*/  LDL.LU R19, [R1+0x18c] ;  /* 0x00018c0001137983 */ /* 0x000ee40000300800 */
[----:B------:R-:W3:Y:S01]  /*a2260*/  LDL.LU.64 R38, [R1+0x4b58] ;  /* 0x004b580001267983 */ /* 0x000ee20000300a00 */
[C---:B--2---:R-:W-:Y:S01]  /*a2270*/  HMMA.16816.F32 R8, R44.reuse, R8, R4 ;  /* 0x000000082c08723c */ /* 0x044fe20000001804 */
[----:B------:R-:W3:Y:S07]  /*a2280*/  LDL.LU.64 R36, [R1+0x4b50] ;  /* 0x004b500001247983 */ /* 0x000eee0000300a00 */
[C---:B------:R-:W-:Y:S04]  /*a2290*/  HMMA.16816.F32 R56, R44.reuse, R56, R12 ;  /* 0x000000382c38723c */ /* 0x040fe8000000180c */
[----:B------:R-:W-:Y:S01]  /*a22a0*/  STL.64 [R1+0x220], R40 ;  /* 0x0002202801007387 */ /* 0x000fe20000100a00 */
[----:B------:R0:W-:Y:S03]  /*a22b0*/  STL.64 [R1+0x228], R42 ;  /* 0x0002282a01007387 */ /* 0x0001e60000100a00 */
[----:B0-----:R-:W2:Y:S01]  /*a22c0*/  LDL.LU.64 R42, [R1+0x4b48] ;  /* 0x004b4800012a7983 */ /* 0x001ea20000300a00 */
[----:B------:R-:W2:Y:S02]  /*a22d0*/  LDL.LU.64 R40, [R1+0x4b40] ;  /* 0x004b400001287983 */ /* 0x000ea40000300a00 */
[----:B------:R-:W2:Y:S02]  /*a22e0*/  LDL.LU.64 R6, [R1+0x4b38] ;  /* 0x004b380001067983 */ /* 0x000ea40000300a00 */
[----:B------:R-:W2:Y:S02]  /*a22f0*/  LDL.LU.64 R4, [R1+0x4b30] ;  /* 0x004b300001047983 */ /* 0x000ea40000300a00 */
        /* <DEDUP_REMOVED lines=23> */
[----:B------:R-:W3:Y:S02]  /*a2470*/  LDL.LU.64 R48, [R1+0x4ae0] ;  /* 0x004ae00001307983 */ /* 0x000ee40000300a00 */
[C---:B---3--:R-:W-:Y:S11]  /*a2480*/  HMMA.16816.F32 R36, R44.reuse, R48, R36 ;  /* 0x000000302c24723c */ /* 0x048ff60000001824 */
[----:B------:R-:W-:Y:S11]  /*a2490*/  @!UPT UIADD3 URZ, URZ, URZ, URZ ;  /* 0x0000003f3f3ff290 */ /* 0x000ff6000fffe03f */
[----:B------:R-:W-:Y:S01]  /*a24a0*/  @!UPT UIADD3 URZ, URZ, URZ, URZ ;  /* 0x0000003f3f3ff290 */ /* 0x000fe2000fffe03f */
[----:B------:R-:W-:Y:S01]  /*a24b0*/  STL.64 [R1+0x1d0], R36 ;  /* 0x0001d02401007387 */ /* 0x000fe20000100a00 */
[----:B------:R0:W-:Y:S03]  /*a24c0*/  STL.64 [R1+0x1d8], R38 ;  /* 0x0001d82601007387 */ /* 0x0001e60000100a00 */
[----:B0-----:R-:W3:Y:S01]  /*a24d0*/  LDL.LU.64 R38, [R1+0x4ad8] ;  /* 0x004ad80001267983 */ /* 0x001ee20000300a00 */
        /* <DEDUP_REMOVED lines=8> */
[----:B---3--:R0:W-:Y:S02]  /*a2560*/  STL.64 [R1+0x4a30], R38 ;  /* 0x004a302601007387 */ /* 0x0081e40000100a00 */
[----:B------:R-:W3:Y:S01]  /*a2570*/  LDL.LU R36, [R1+0x160] ;  /* 0x0001600001247983 */ /* 0x000ee20000300800 */
[----:B------:R-:W3:Y:S04]  /*a2580*/  LDL.LU R37, [R1+0x164] ;  /* 0x0001640001257983 */ /* 0x000ee80000300800 */
        /* <DEDUP_REMOVED lines=9> */
[----:B------:R0:W-:Y:S02]  /*a2620*/  STL.64 [R1+0x4a38], R34 ;  /* 0x004a382201007387 */ /* 0x0001e40000100a00 */
[----:B------:R-:W3:Y:S01]  /*a2630*/  LDL.LU R32, [R1+0x140] ;  /* 0x0001400001207983 */ /* 0x000ee20000300800 */
[----:B------:R-:W3:Y:S04]  /*a2640*/  LDL.LU R33, [R1+0x144] ;  /* 0x0001440001217983 */ /* 0x000ee80000300800 */
[----:B0-----:R-:W3:Y:S01]  /*a2650*/  LDL.LU R34, [R1+0x148] ;  /* 0x0001480001227983 */ /* 0x001ee20000300800 */
[----:B------:R-:W3:Y:S01]  /*a2660*/  LDL.LU R35, [R1+0x14c] ;  /* 0x00014c0001237983 */ /* 0x000ee20000300800 */
[----:B--2---:R-:W-:Y:S11]  /*a2670*/  HMMA.16816.F32 R24, R44, R28, R24 ;  /* 0x0000001c2c18723c */ /* 0x004ff60000001818 */
        /* <DEDUP_REMOVED lines=10> */
[----:B------:R-:W-:-:S02]  /*a2720*/  IMAD.MOV.U32 R31, RZ, RZ, R2 ;  /* 0x000000ffff1f7224 */ /* 0x000fc400078e0002 */
        /* <DEDUP_REMOVED lines=12> */
[----:B--2---:R-:W-:Y:S11]  /*a27f0*/  HMMA.16816.F32 R16, R44, R20, R16 ;  /* 0x000000142c10723c */ /* 0x004ff60000001810 */
[----:B------:R-:W-:Y:S11]  /*a2800*/  @!UPT UIADD3 URZ, URZ, URZ, URZ ;  /* 0x0000003f3f3ff290 */ /* 0x000ff6000fffe03f */
[----:B------:R-:W-:Y:S01]  /*a2810*/  @!UPT UIADD3 URZ, URZ, URZ, URZ ;  /* 0x0000003f3f3ff290 */ /* 0x000fe2000fffe03f */
[----:B------:R-:W-:Y:S01]  /*a2820*/  STL.64 [R1+0x180], R16 ;  /* 0x0001801001007387 */ /* 0x000fe20000100a00 */
[----:B------:R0:W-:Y:S03]  /*a2830*/  STL.64 [R1+0x188], R18 ;  /* 0x0001881201007387 */ /* 0x0001e60000100a00 */
[----:B0-----:R-:W2:Y:S01]  /*a2840*/  LDL.LU.64 R18, [R1+0x4a80] ;  /* 0x004a800001127983 */ /* 0x001ea20000300a00 */
[----:B------:R-:W2:Y:S02]  /*a2850*/  LDL.LU.64 R16, [R1+0x4a78] ;  /* 0x004a780001107983 */ /* 0x000ea40000300a00 */
[----:B---3--:R-:W-:-:S07]  /*a2860*/  IMAD.MOV.U32 R27, RZ, RZ, R2 ;  /* 0x000000ffff1b7224 */ /* 0x008fce00078e0002 */
[C---:B--2---:R-:W-:Y:S11]  /*a2870*/  HMMA.16816.F32 R24, R44.reuse, R16, R24 ;  /* 0x000000102c18723c */ /* 0x044ff60000001818 */
[----:B------:R-:W-:Y:S11]  /*a2880*/  @!UPT UIADD3 URZ, URZ, URZ, URZ ;  /* 0x0000003f3f3ff290 */ /* 0x000ff6000fffe03f */
[----:B------:R-:W-:Y:S02]  /*a2890*/  @!UPT UIADD3 URZ, URZ, URZ, URZ ;  /* 0x0000003f3f3ff290 */ /* 0x000fe4000fffe03f */
[----:B------:R-:W-:Y:S01]  /*a28a0*/  IMAD.MOV.U32 R2, RZ, RZ, R27 ;  /* 0x000000ffff027224 */ /* 0x000fe200078e001b */
[----:B------:R-:W-:Y:S01]  /*a28b0*/  STL.64 [R1+0x170], R24 ;  /* 0x0001701801007387 */ /* 0x000fe20000100a00 */
[----:B------:R-:W-:Y:S02]  /*a28c0*/  STL [R1+0x178], R26 ;  /* 0x0001781a01007387 */ /* 0x000fe40000100800 */
[----:B------:R0:W-:Y:S01]  /*a28d0*/  STL.64 [R1+0x4a48], R18 ;  /* 0x004a481201007387 */ /* 0x0001e20000100a00 */
[----:B------:R-:W-:Y:S01]  /*a28e0*/  STL [R1+0x4438], R2 ;  /* 0x0044380201007387 */ /* 0x000fe20000100800 */
[----:B------:R-:W2:Y:S01]  /*a28f0*/  LDL R57, [R1+0x145c] ;  /* 0x00145c0001397983 */ /* 0x000ea20000100800 */
[C---:B0-----:R-:W-:Y:S02]  /*a2900*/  HMMA.16816.F32 R16, R44.reuse, R12, R36 ;  /* 0x0000000c2c10723c */ /* 0x041fe40000001824 */
[----:B------:R-:W3:Y:S11]  /*a2910*/  LDL.64 R38, [R1+0x138] ;  /* 0x0001380001267983 */ /* 0x000ef60000100a00 */
[----:B------:R-:W-:Y:S10]  /*a2920*/  @!UPT UIADD3 URZ, URZ, URZ, URZ ;  /* 0x0000003f3f3ff290 */ /* 0x000ff4000fffe03f */
[----:B------:R-:W-:Y:S01]  /*a2930*/  STL.64 [R1+0x160], R16 ;  /* 0x0001601001007387 */ /* 0x000fe20000100a00 */
[----:B------:R0:W-:Y:S02]  /*a2940*/  STL.64 [R1+0x168], R18 ;  /* 0x0001681201007387 */ /* 0x0001e40000100a00 */
[C---:B0-----:R-:W-:Y:S11]  /*a2950*/  HMMA.16816.F32 R16, R44.reuse, R8, R28 ;  /* 0x000000082c10723c */ /* 0x041ff6000000181c */
[----:B------:R-:W-:Y:S11]  /*a2960*/  @!UPT UIADD3 URZ, URZ, URZ, URZ ;  /* 0x0000003f3f3ff290 */ /* 0x000ff6000fffe03f */
[----:B------:R-:W-:Y:S01]  /*a2970*/  @!UPT UIADD3 URZ, URZ, URZ, URZ ;  /* 0x0000003f3f3ff290 */ /* 0x000fe2000fffe03f */
[----:B------:R0:W-:Y:S01]  /*a2980*/  STL [R1+0x150], R16 ;  /* 0x0001501001007387 */ /* 0x0001e20000100800 */
[----:B------:R-:W-:Y:S02]  /*a2990*/  IMAD.MOV.U32 R2, RZ, RZ, R17 ;  /* 0x000000ffff027224 */ /* 0x000fe400078e0011 */
[----:B------:R-:W-:Y:S02]  /*a29a0*/  IMAD.MOV.U32 R9, RZ, RZ, R18 ;  /* 0x000000ffff097224 */ /* 0x000fe400078e0012 */
[----:B------:R-:W-:Y:S02]  /*a29b0*/  IMAD.MOV.U32 R8, RZ, RZ, R19 ;  /* 0x000000ffff087224 */ /* 0x000fe400078e0013 */
[----:B0-----:R-:W-:Y:S01]  /*a29c0*/  HMMA.16816.F32 R16, R44, R4, R32 ;  /* 0x000000042c10723c */ /* 0x001fe20000001820 */
[----:B------:R0:W-:Y:S02]  /*a29d0*/  STL.64 [R1+0x4938], R10 ;  /* 0x0049380a01007387 */ /* 0x0001e40000100a00 */
[----:B------:R1:W-:Y:S02]  /*a29e0*/  STL.64 [R1+0x4930], R8 ;  /* 0x0049300801007387 */ /* 0x0003e40000100a00 */
[----:B------:R-:W-:Y:S02]  /*a29f0*/  STL [R1+0x4568], R2 ;  /* 0x0045680201007387 */ /* 0x000fe40000100800 */
[----:B0-----:R-:W-:-:S02]  /*a2a00*/  IMAD.MOV.U32 R10, RZ, RZ, R3 ;  /* 0x000000ffff0a7224 */ /* 0x001fc400078e0003 */
[----:B-1----:R-:W-:Y:S02]  /*a2a10*/  IMAD.MOV.U32 R8, RZ, RZ, R61 ;  /* 0x000000ffff087224 */ /* 0x002fe400078e003d */
[----:B------:R-:W-:Y:S02]  /*a2a20*/  IMAD.MOV.U32 R9, RZ, RZ, R60 ;  /* 0x000000ffff097224 */ /* 0x000fe400078e003c */
[----:B------:R-:W-:-:S11]  /*a2a30*/  IMAD.MOV.U32 R11, RZ, RZ, R0 ;  /* 0x000000ffff0b7224 */ /* 0x000fd600078e0000 */
[----:B------:R-:W-:Y:S02]  /*a2a40*/  IMAD.MOV.U32 R3, RZ, RZ, R16 ;  /* 0x000000ffff037224 */ /* 0x000fe400078e0010 */
[----:B------:R-:W-:Y:S01]  /*a2a50*/  IMAD.MOV.U32 R61, RZ, RZ, R17 ;  /* 0x000000ffff3d7224 */ /* 0x000fe200078e0011 */
[----:B------:R-:W3:Y:S01]  /*a2a60*/  LDL.LU R16, [R1+0x920] ;  /* 0x0009200001107983 */ /* 0x000ee20000300800 */
[----:B------:R-:W-:Y:S02]  /*a2a70*/  IMAD.MOV.U32 R60, RZ, RZ, R18 ;  /* 0x000000ffff3c7224 */ /* 0x000fe400078e0012 */
[----:B------:R-:W3:Y:S02]  /*a2a80*/  LDL.LU R17, [R1+0x924] ;  /* 0x0009240001117983 */ /* 0x000ee40000300800 */
[----:B------:R-:W-:Y:S01]  /*a2a90*/  IMAD.MOV.U32 R0, RZ, RZ, R19 ;  /* 0x000000ffff007224 */ /* 0x000fe200078e0013 */
        /* <DEDUP_REMOVED lines=8> */
[----:B------:R-:W-:Y:S01]  /*a2b20*/  STL [R1+0x45a0], R0 ;  /* 0x0045a00001007387 */ /* 0x000fe20000100800 */
[----:B------:R-:W-:Y:S02]  /*a2b30*/  STL [R1+0x459c], R60 ;  /* 0x00459c3c01007387 */ /* 0x000fe40000100800 */
[----:B------:R-:W-:Y:S02]  /*a2b40*/  STL [R1+0x4598], R61 ;  /* 0x0045983d01007387 */ /* 0x000fe40000100800 */
[----:B------:R-:W-:Y:S01]  /*a2b50*/  STL [R1+0x456c], R3 ;  /* 0x00456c0301007387 */ /* 0x000fe20000100800 */
[----:B--2---:R-:W0:Y:S04]  /*a2b60*/  LDSM.16.MT88.4 R44, [R57+0x13800] ;  /* 0x01380000392c783b */ /* 0x004e280000004200 */
[----:B0-----:R4:W-:Y:S01]  /*a2b70*/  STL.64 [R1+0x4918], R46 ;  /* 0x0049182e01007387 */ /* 0x0019e20000100a00 */
[----:B------:R0:W-:Y:S02]  /*a2b80*/  STL.64 [R1+0x4910], R44 ;  /* 0x0049102c01007387 */ /* 0x0001e40000100a00 */
[----:B----4-:R-:W-:Y:S01]  /*a2b90*/  IMAD.MOV.U32 R46, RZ, RZ, R50 ;  /* 0x000000ffff2e7224 */ /* 0x010fe200078e0032 */
[----:B0-----:R-:W2:Y:S01]  /*a2ba0*/  LDL.LU R44, [R1+0x910] ;  /* 0x00091000012c7983 */ /* 0x001ea20000300800 */
[----:B------:R-:W2:Y:S02]  /*a2bb0*/  LDL.LU R45, [R1+0x914] ;  /* 0x00091400012d7983 */ /* 0x000ea40000300800 */
[----:B------:R-:W4:Y:S02]  /*a2bc0*/  LDL.LU R50, [R1+0x4a74] ;  /* 0x004a740001327983 */ /* 0x000f240000300800 */
[----:B------:R-:W-:-:S02]  /*a2bd0*/  IMAD.MOV.U32 R47, RZ, RZ, R51 ;  /* 0x000000ffff2f7224 */ /* 0x000fc400078e0033 */
[----:B------:R-:W4:Y:S01]  /*a2be0*/  LDL.LU R51, [R1+0x4a70] ;  /* 0x004a700001337983 */ /* 0x000f220000300800 */
[----:B---3--:R-:W-:Y:S01]  /*a2bf0*/  HMMA.16816.F32 R8, R40, R38, R8 ;  /* 0x000000262808723c */ /* 0x008fe20000001808 */
[----:B------:R-:W-:Y:S02]  /*a2c00*/  IMAD.MOV.U32 R49, RZ, RZ, R38 ;  /* 0x000000ffff317224 */ /* 0x000fe400078e0026 */
[----:B------:R-:W-:-:S04]  /*a2c10*/  IMAD.MOV.U32 R48, RZ, RZ, R39 ;  /* 0x000000ffff307224 */ /* 0x000fc800078e0027 */
[----:B------:R-:W-:Y:S02]  /*a2c20*/  IMAD.MOV.U32 R38, RZ, RZ, R54 ;  /* 0x000000ffff267224 */ /* 0x000fe400078e0036 */
[----:B------:R-:W-:Y:S11]  /*a2c30*/  IMAD.MOV.U32 R39, RZ, RZ, R55 ;  /* 0x000000ffff277224 */ /* 0x000ff600078e0037 */
[----:B------:R-:W-:Y:S03]  /*a2c40*/  @!UPT UIADD3 URZ, URZ, URZ, URZ ;  /* 0x0000003f3f3ff290 */ /* 0x000fe6000fffe03f */
[----:B------:R-:W-:Y:S01]  /*a2c50*/  STL.64 [R1+0x930], R8 ;  /* 0x0009300801007387 */ /* 0x000fe20000100a00 */
[----:B------:R-:W-:Y:S02]  /*a2c60*/  STL.64 [R1+0x938], R10 ;  /* 0x0009380a01007387 */ /* 0x000fe40000100a00 */
[----:B------:R-:W3:Y:S02]  /*a2c70*/  LDL.LU R36, [R1+0x8f0] ;  /* 0x0008f00001247983 */ /* 0x000ee40000300800 */
[----:B------:R-:W3:Y:S01]  /*a2c80*/  LDL.LU R37, [R1+0x8f4] ;  /* 0x0008f40001257983 */ /* 0x000ee20000300800 */
[----:B------:R-:W2:Y:S01]  /*a2c90*/  LDL.LU R54, [R1+0x4a6c] ;  /* 0x004a6c0001367983 */ /* 0x000ea20000300800 */
[----:B------:R-:W2:Y:S03]  /*a2ca0*/  LDL.LU R55, [R1+0x4a68] ;  /* 0x004a680001377983 */ /* 0x000ea60000300800 */
[----:B----4-:R0:W-:Y:S01]  /*a2cb0*/  STL.64 [R1+0x4988], R50 ;  /* 0x0049883201007387 */ /* 0x0101e20000100a00 */
[----:B------:R-:W-:Y:S03]  /*a2cc0*/  STL.64 [R1+0x4980], R48 ;  /* 0x0049803001007387 */ /* 0x000fe60000100a00 */
[----:B0-----:R-:W4:Y:S01]  /*a2cd0*/  LDL.64 R50, [R1+0x118] ;  /* 0x0001180001327983 */ /* 0x001f220000100a00 */
[----:B------:R-:W-:Y:S01]  /*a2ce0*/  HMMA.16816.F32 R16, R40, R26, R16 ;  /* 0x0000001a2810723c */ /* 0x000fe20000001810 */
[----:B------:R-:W-:-:S02]  /*a2cf0*/  IMAD.MOV.U32 R56, RZ, RZ, R8 ;  /* 0x000000ffff387224 */ /* 0x000fc400078e0008 */
[----:B------:R-:W-:Y:S02]  /*a2d00*/  IMAD.MOV.U32 R52, RZ, RZ, R10 ;  /* 0x000000ffff347224 */ /* 0x000fe400078e000a */
[----:B------:R-:W-:Y:S02]  /*a2d10*/  IMAD.MOV.U32 R9, RZ, RZ, R26 ;  /* 0x000000ffff097224 */ /* 0x000fe400078e001a */
[----:B------:R-:W-:Y:S01]  /*a2d20*/  IMAD.MOV.U32 R8, RZ, RZ, R27 ;  /* 0x000000ffff087224 */ /* 0x000fe200078e001b */
[----:B------:R-:W-:Y:S01]  /*a2d30*/  STL [R1+0x43a0], R56 ;  /* 0x0043a03801007387 */ /* 0x000fe20000100800 */
[----:B------:R-:W-:Y:S02]  /*a2d40*/  STL [R1+0x439c], R52 ;  /* 0x00439c3401007387 */ /* 0x000fe40000100800 */
[----:B------:R-:W3:Y:S01]  /*a2d50*/  LDL.LU.64 R26, [R1+0x4a60] ;  /* 0x004a6000011a7983 */ /* 0x000ee20000300a00 */
[----:B------:R-:W-:Y:S11]  /*a2d60*/  HMMA.16816.F32 R28, R40, R34, R28 ;  /* 0x00000022281c723c */ /* 0x000ff6000000181c */
[----:B------:R-:W-:Y:S01]  /*a2d70*/  @!UPT UIADD3 URZ, URZ, URZ, URZ ;  /* 0x0000003f3f3ff290 */ /* 0x000fe2000fffe03f */
[----:B------:R-:W-:Y:S02]  /*a2d80*/  IMAD.MOV.U32 R57, RZ, RZ, R16 ;  /* 0x000000ffff397224 */ /* 0x000fe400078e0010 */
[----:B------:R-:W-:Y:S01]  /*a2d90*/  IMAD.MOV.U32 R53, RZ, RZ, R18 ;  /* 0x000000ffff357224 */ /* 0x000fe200078e0012 */
[----:B------:R-:W-:Y:S01]  /*a2da0*/  STL.64 [R1+0x920], R16 ;  /* 0x0009201001007387 */ /* 0x000fe20000100a00 */
[----:B------:R0:W-:Y:S03]  /*a2db0*/  STL.64 [R1+0x928], R18 ;  /* 0x0009281201007387 */ /* 0x0001e60000100a00 */
[----:B0-----:R-:W3:Y:S01]  /*a2dc0*/  LDL.64 R18, [R1+0xe8] ;  /* 0x0000e80001127983 */ /* 0x001ee20000100a00 */
[----:B------:R-:W-:Y:S02]  /*a2dd0*/  STL [R1+0x43a8], R57 ;  /* 0x0043a83901007387 */ /* 0x000fe40000100800 */
[----:B------:R-:W-:Y:S01]  /*a2de0*/  STL [R1+0x43a4], R53 ;  /* 0x0043a43501007387 */ /* 0x000fe20000100800 */
[----:B--2---:R4:W-:Y:S01]  /*a2df0*/  STL.64 [R1+0x49a0], R54 ;  /* 0x0049a03601007387 */ /* 0x0049e20000100a00 */
[----:B------:R-:W-:-:S02]  /*a2e00*/  IMAD.MOV.U32 R11, RZ, RZ, R34 ;  /* 0x000000ffff0b7224 */ /* 0x000fc400078e0022 */
[----:B------:R-:W-:Y:S01]  /*a2e10*/  IMAD.MOV.U32 R10, RZ, RZ, R35 ;  /* 0x000000ffff0a7224 */ /* 0x000fe200078e0023 */
[C---:B----4-:R-:W-:Y:S07]  /*a2e20*/  HMMA.16816.F32 R52, R40.reuse, R50, R44 ;  /* 0x000000322834723c */ /* 0x050fee000000182c */
[----:B------:R-:W-:Y:S02]  /*a2e30*/  IMAD.MOV.U32 R45, RZ, RZ, R50 ;  /* 0x000000ffff2d7224 */ /* 0x000fe400078e0032 */
[----:B------:R-:W-:Y:S11]  /*a2e40*/  IMAD.MOV.U32 R44, RZ, RZ, R51 ;  /* 0x000000ffff2c7224 */ /* 0x000ff600078e0033 */
[----:B------:R-:W-:Y:S03]  /*a2e50*/  @!UPT UIADD3 URZ, URZ, URZ, URZ ;  /* 0x0000003f3f3ff290 */ /* 0x000fe6000fffe03f */
[----:B------:R-:W-:Y:S01]  /*a2e60*/  STL.64 [R1+0x910], R52 ;  /* 0x0009103401007387 */ /* 0x000fe20000100a00 */
[----:B------:R-:W-:Y:S02]  /*a2e70*/  STL.64 [R1+0x918], R54 ;  /* 0x0009183601007387 */ /* 0x000fe40000100a00 */
[----:B------:R0:W-:Y:S02]  /*a2e80*/  STL.64 [R1+0x900], R28 ;  /* 0x0009001c01007387 */ /* 0x0001e40000100a00 */
[----:B------:R1:W-:Y:S01]  /*a2e90*/  STL.64 [R1+0x908], R30 ;  /* 0x0009081e01007387 */ /* 0x0003e20000100a00 */
[----:B0-----:R-:W2:Y:S01]  /*a2ea0*/  LDL.LU R28, [R1+0x8d0] ;  /* 0x0008d000011c7983 */ /* 0x001ea20000300800 */
[----:B------:R-:W2:Y:S02]  /*a2eb0*/  LDL.LU R29, [R1+0x8d4] ;  /* 0x0008d400011d7983 */ /* 0x000ea40000300800 */
[----:B-1----:R-:W2:Y:S02]  /*a2ec0*/  LDL.LU R30, [R1+0x8d8] ;  /* 0x0008d800011e7983 */ /* 0x002ea40000300800 */
[----:B------:R-:W2:Y:S01]  /*a2ed0*/  LDL.LU R31, [R1+0x8dc] ;  /* 0x0008dc00011f7983 */ /* 0x000ea20000300800 */
[----:B------:R-:W4:Y:S01]  /*a2ee0*/  LDL.64 R34, [R1+0xd8] ;  /* 0x0000d80001227983 */ /* 0x000f220000100a00 */
[----:B------:R-:W2:Y:S02]  /*a2ef0*/  LDL.LU R52, [R1+0x8c0] ;  /* 0x0008c00001347983 */ /* 0x000ea40000300800 */
[----:B------:R-:W2:Y:S02]  /*a2f00*/  LDL.LU R53, [R1+0x8c4] ;  /* 0x0008c40001357983 */ /* 0x000ea40000300800 */
[----:B------:R-:W2:Y:S01]  /*a2f10*/  LDL.LU R54, [R1+0x8c8] ;  /* 0x0008c80001367983 */ /* 0x000ea20000300800 */
[----:B------:R-:W2:Y:S01]  /*a2f20*/  LDL.LU R55, [R1+0x8cc] ;  /* 0x0008cc0001377983 */ /* 0x000ea20000300800 */
[----:B------:R-:W2:Y:S02]  /*a2f30*/  LDL.64 R50, [R1+0xc8] ;  /* 0x0000c80001327983 */ /* 0x000ea40000100a00 */
[----:B------:R0:W-:Y:S02]  /*a2f40*/  STL.64 [R1+0x49b0], R10 ;  /* 0x0049b00a01007387 */ /* 0x0001e40000100a00 */
[----:B------:R1:W-:Y:S01]  /*a2f50*/  STL.64 [R1+0x49a8], R8 ;  /* 0x0049a80801007387 */ /* 0x0003e20000100a00 */
[----:B0-----:R-:W3:Y:S01]  /*a2f60*/  LDL.64 R10, [R1+0xf8] ;  /* 0x0000f800010a7983 */ /* 0x001ee20000100a00 */
[----:B-1----:R-:W-:Y:S01]  /*a2f70*/  IMAD.MOV.U32 R9, RZ, RZ, R14 ;  /* 0x000000ffff097224 */ /* 0x002fe200078e000e */
[----:B---3--:R-:W-:Y:S01]  /*a2f80*/  HMMA.16816.F32 R36, R40, R10, R36 ;  /* 0x0000000a2824723c */ /* 0x008fe20000001824 */
[----:B------:R-:W-:-:S06]  /*a2f90*/  IMAD.MOV.U32 R47, RZ, RZ, R10 ;  /* 0x000000ffff2f7224 */ /* 0x000fcc00078e000a */
[----:B------:R-:W-:Y:S11]  /*a2fa0*/  IMAD.MOV.U32 R10, RZ, RZ, R15 ;  /* 0x000000ffff0a7224 */ /* 0x000ff600078e000f */
[----:B------:R-:W-:Y:S05]  /*a2fb0*/  @!UPT UIADD3 URZ, URZ, URZ, URZ ;  /* 0x0000003f3f3ff290 */ /* 0x000fea000fffe03f */
[----:B------:R-:W-:Y:S01]  /*a2fc0*/  STL.64 [R1+0x8f0], R36 ;  /* 0x0008f02401007387 */ /* 0x000fe20000100a00 */
[----:B------:R0:W-:Y:S02]  /*a2fd0*/  STL.64 [R1+0x8f8], R38 ;  /* 0x0008f82601007387 */ /* 0x0001e40000100a00 */
[----:B------:R-:W3:Y:S02]  /*a2fe0*/  LDL.LU R8, [R1+0x8b0] ;  /* 0x0008b00001087983 */ /* 0x000ee40000300800 */
[----:B------:R-:W2:Y:S01]  /*a2ff0*/  LDL.LU R14, [R1+0x4a5c] ;  /* 0x004a5c00010e7983 */ /* 0x000ea20000300800 */
[----:B------:R-:W3:Y:S01]  /*a3000*/  LDL.LU R15, [R1+0x4a58] ;  /* 0x004a5800010f7983 */ /* 0x000ee20000300800 */
[----:B------:R-:W-:Y:S02]  /*a3010*/  IMAD.MOV.U32 R46, RZ, RZ, R11 ;  /* 0x000000ffff2e7224 */ /* 0x000fe400078e000b */
[----:B------:R-:W-:Y:S02]  /*a3020*/  IMAD.MOV.U32 R20, RZ, RZ, R38 ;  /* 0x000000ffff147224 */ /* 0x000fe400078e0026 */
[----:B------:R-:W4:Y:S01]  /*a3030*/  LDL.LU R11, [R1+0x8bc] ;  /* 0x0008bc00010b7983 */ /* 0x000f220000300800 */
[----:B0-----:R-:W4:Y:S01]  /*a3040*/  LDL.64 R38, [R1+0xb8] ;  /* 0x0000b80001267983 */ /* 0x001f220000100a00 */
[----:B------:R-:W-:Y:S02]  /*a3050*/  STL.64 [R1+0x49c0], R46 ;  /* 0x0049c02e01007387 */ /* 0x000fe40000100a00 */
[----:B------:R0:W-:Y:S02]  /*a3060*/  STL.64 [R1+0x49b8], R44 ;  /* 0x0049b82c01007387 */ /* 0x0001e40000100a00 */
[----:B0-----:R-:W4:Y:S01]  /*a3070*/  LDL.LU R44, [R1+0x8e0] ;  /* 0x0008e000012c7983 */ /* 0x001f220000300800 */
[----:B------:R-:W4:Y:S02]  /*a3080*/  LDL.LU R45, [R1+0x8e4] ;  /* 0x0008e400012d7983 */ /* 0x000f240000300800 */
[----:B--2---:R-:W-:-:S02]  /*a3090*/  IMAD.MOV.U32 R46, RZ, RZ, R14 ;  /* 0x000000ffff2e7224 */ /* 0x004fc400078e000e */
[----:B---3--:R-:W-:Y:S01]  /*a30a0*/  IMAD.MOV.U32 R47, RZ, RZ, R15 ;  /* 0x000000ffff2f7224 */ /* 0x008fe200078e000f */
[----:B------:R-:W2:Y:S01]  /*a30b0*/  LDL.LU R14, [R1+0x4a54] ;  /* 0x004a5400010e7983 */ /* 0x000ea20000300800 */
[----:B------:R-:W2:Y:S02]  /*a30c0*/  LDL.LU R15, [R1+0x4a50] ;  /* 0x004a5000010f7983 */ /* 0x000ea40000300800 */
[----:B------:R-:W-:-:S03]  /*a30d0*/  IMAD.MOV.U32 R24, RZ, RZ, R36 ;  /* 0x000000ffff187224 */ /* 0x000fc600078e0024 */
[C---:B----4-:R-:W-:Y:S02]  /*a30e0*/  HMMA.16816.F32 R44, R40.reuse, R18, R44 ;  /* 0x00000012282c723c */ /* 0x050fe4000000182c */
[----:B------:R-:W-:Y:S01]  /*a30f0*/  STL [R1+0x43b0], R24 ;  /* 0x0043b01801007387 */ /* 0x000fe20000100800 */
[----:B------:R-:W-:Y:S02]  /*a3100*/  STL [R1+0x43ac], R20 ;  /* 0x0043ac1401007387 */ /* 0x000fe40000100800 */
[----:B------:R-:W-:Y:S02]  /*a3110*/  IMAD.MOV.U32 R13, RZ, RZ, R18 ;  /* 0x000000ffff0d7224 */ /* 0x000fe400078e0012 */
[----:B------:R-:W-:Y:S02]  /*a3120*/  IMAD.MOV.U32 R12, RZ, RZ, R19 ;  /* 0x000000ffff0c7224 */ /* 0x000fe400078e0013 */
[----:B------:R-:W3:Y:S11]  /*a3130*/  LDL.LU.64 R18, [R1+0x4a48] ;  /* 0x004a480001127983 */ /* 0x000ef60000300a00 */
[----:B------:R-:W-:Y:S03]  /*a3140*/  @!UPT UIADD3 URZ, URZ, URZ, URZ ;  /* 0x0000003f3f3ff290 */ /* 0x000fe6000fffe03f */
[----:B------:R-:W-:Y:S01]  /*a3150*/  STL.64 [R1+0x8e0], R44 ;  /* 0x0008e02c01007387 */ /* 0x000fe20000100a00 */
[----:B------:R-:W-:Y:S02]  /*a3160*/  STL.64 [R1+0x8e8], R46 ;  /* 0x0008e82e01007387 */ /* 0x000fe40000100a00 */
[----:B------:R-:W-:Y:S02]  /*a3170*/  IMAD.MOV.U32 R25, RZ, RZ, R44 ;  /* 0x000000ffff197224 */ /* 0x000fe400078e002c */
[----:B------:R-:W-:Y:S02]  /*a3180*/  IMAD.MOV.U32 R21, RZ, RZ, R46 ;  /* 0x000000ffff157224 */ /* 0x000fe400078e002e */
[----:B------:R-:W-:Y:S02]  /*a3190*/  IMAD.MOV.U32 R17, RZ, RZ, R34 ;  /* 0x000000ffff117224 */ /* 0x000fe400078e0022 */
[----:B------:R-:W-:Y:S01]  /*a31a0*/  IMAD.MOV.U32 R16, RZ, RZ, R35 ;  /* 0x000000ffff107224 */ /* 0x000fe200078e0023 */
[----:B--2---:R-:W-:Y:S01]  /*a31b0*/  STL.64 [R1+0x4948], R14 ;  /* 0x0049480e01007387 */ /* 0x004fe20000100a00 */
        /* <DEDUP_REMOVED lines=8> */
[----:B------:R-:W2:Y:S02]  /*a3240*/  LDL.LU R28, [R1+0x8a0] ;  /* 0x0008a000011c7983 */ /* 0x000ea40000300800 */
[----:B------:R-:W2:Y:S01]  /*a3250*/  LDL.LU R29, [R1+0x8a4] ;  /* 0x0008a400011d7983 */ /* 0x000ea20000300800 */
[----:B------:R-:W2:Y:S01]  /*a3260*/  LDL.LU R30, [R1+0x8a8] ;  /* 0x0008a800011e7983 */ /* 0x000ea20000300800 */
[----:B------:R-:W2:Y:S02]  /*a3270*/  LDL.LU R31, [R1+0x8ac] ;  /* 0x0008ac00011f7983 */ /* 0x000ea40000300800 */
[----:B------:R-:W2:Y:S01]  /*a3280*/  LDL.64 R34, [R1+0xa8] ;  /* 0x0000a80001227983 */ /* 0x000ea20000100a00 */
[C---:B0-----:R-:W-:Y:S08]  /*a3290*/  HMMA.16816.F32 R12, R40.reuse, R50, R52 ;  /* 0x00000032280c723c */ /* 0x041ff00000001834 */
[----:B------:R-:W-:Y:S01]  /*a32a0*/  HMMA.16816.F32 R8, R40, R38, R8 ;  /* 0x000000262808723c */ /* 0x000fe20000001808 */
[----:B---3--:R0:W-:Y:S01]  /*a32b0*/  STL.64 [R1+0x4958], R18 ;  /* 0x0049581201007387 */ /* 0x0081e20000100a00 */
[----:B------:R-:W-:Y:S02]  /*a32c0*/  STL.64 [R1+0x4950], R16 ;  /* 0x0049501001007387 */ /* 0x000fe40000100a00 */
[----:B------:R-:W-:-:S02]  /*a32d0*/  IMAD.MOV.U32 R4, RZ, RZ, R50 ;  /* 0x000000ffff047224 */ /* 0x000fc400078e0032 */
[----:B------:R-:W-:-:S09]  /*a32e0*/  IMAD.MOV.U32 R3, RZ, RZ, R51 ;  /* 0x000000ffff037224 */ /* 0x000fd200078e0033 */
[----:B------:R-:W-:Y:S01]  /*a32f0*/  STL.64 [R1+0x8c0], R12 ;  /* 0x0008c00c01007387 */ /* 0x000fe20000100a00 */
[----:B------:R1:W-:Y:S02]  /*a3300*/  STL.64 [R1+0x8c8], R14 ;  /* 0x0008c80e01007387 */ /* 0x0003e40000100a00 */
[----:B------:R-:W3:Y:S02]  /*a3310*/  LDL.LU R52, [R1+0x890] ;  /* 0x0008900001347983 */ /* 0x000ee40000300800 */
[----:B------:R-:W3:Y:S01]  /*a3320*/  LDL.LU R53, [R1+0x894] ;  /* 0x0008940001357983 */ /* 0x000ee20000300800 */
[----:B------:R-:W3:Y:S01]  /*a3330*/  LDL.LU R54, [R1+0x898] ;  /* 0x0008980001367983 */ /* 0x000ee20000300800 */
[----:B------:R-:W3:Y:S02]  /*a3340*/  LDL.LU R55, [R1+0x89c] ;  /* 0x00089c0001377983 */ /* 0x000ee40000300800 */
[----:B------:R-:W3:Y:S02]  /*a3350*/  LDL.64 R50, [R1+0x98] ;  /* 0x0000980001327983 */ /* 0x000ee40000100a00 */
[----:B------:R-:W-:Y:S01]  /*a3360*/  STL [R1+0x488c], R3 ;  /* 0x00488c0301007387 */ /* 0x000fe20000100800 */
[----:B------:R-:W-:Y:S01]  /*a3370*/  STL [R1+0x4888], R4 ;  /* 0x0048880401007387 */ /* 0x000fe20000100800 */
[----:B------:R-:W-:Y:S02]  /*a3380*/  STL.64 [R1+0x8b0], R8 ;  /* 0x0008b00801007387 */ /* 0x000fe40000100a00 */
[----:B------:R4:W-:Y:S02]  /*a3390*/  STL.64 [R1+0x8b8], R10 ;  /* 0x0008b80a01007387 */ /* 0x0009e40000100a00 */
[----:B------:R-:W3:Y:S01]  /*a33a0*/  LDL.LU R20, [R1+0x860] ;  /* 0x0008600001147983 */ /* 0x000ee20000300800 */
[----:B------:R-:W3:Y:S01]  /*a33b0*/  LDL.LU R21, [R1+0x864] ;  /* 0x0008640001157983 */ /* 0x000ee20000300800 */
[----:B------:R-:W3:Y:S02]  /*a33c0*/  LDL.LU R22, [R1+0x868] ;  /* 0x0008680001167983 */ /* 0x000ee40000300800 */
[----:B------:R-:W3:Y:S02]  /*a33d0*/  LDL.LU R23, [R1+0x86c] ;  /* 0x00086c0001177983 */ /* 0x000ee40000300800 */
[----:B------:R-:W3:Y:S02]  /*a33e0*/  LDL.LU R36, [R1+0x880] ;  /* 0x0008800001247983 */ /* 0x000ee40000300800 */
[----:B------:R-:W-:Y:S01]  /*a33f0*/  IMAD.MOV.U32 R24, RZ, RZ, R38 ;  /* 0x000000ffff187224 */ /* 0x000fe200078e0026 */
[----:B------:R-:W3:Y:S01]  /*a3400*/  LDL.LU R37, [R1+0x884] ;  /* 0x0008840001257983 */ /* 0x000ee20000300800 */
[----:B------:R-:W-:-:S02]  /*a3410*/  IMAD.MOV.U32 R5, RZ, RZ, R39 ;  /* 0x000000ffff057224 */ /* 0x000fc400078e0027 */
[----:B------:R-:W3:Y:S02]  /*a3420*/  LDL.LU R38, [R1+0x888] ;  /* 0x0008880001267983 */ /* 0x000ee40000300800 */
[----:B------:R-:W3:Y:S01]  /*a3430*/  LDL.LU R39, [R1+0x88c] ;  /* 0x00088c0001277983 */ /* 0x000ee20000300800 */
[----:B0-----:R-:W3:Y:S04]  /*a3440*/  LDL.64 R18, [R1+0x78] ;  /* 0x0000780001127983 */ /* 0x001ee80000100a00 */
[----:B-1----:R-:W3:Y:S01]  /*a3450*/  LDL.64 R14, [R1+0x68] ;  /* 0x00006800010e7983 */ /* 0x002ee20000100a00 */
[----:B------:R-:W3:Y:S02]  /*a3460*/  LDL.LU R44, [R1+0x850] ;  /* 0x00085000012c7983 */ /* 0x000ee40000300800 */
[----:B------:R-:W3:Y:S02]  /*a3470*/  LDL.LU R45, [R1+0x854] ;  /* 0x00085400012d7983 */ /* 0x000ee40000300800 */
[----:B------:R-:W3:Y:S01]  /*a3480*/  LDL.LU R46, [R1+0x858] ;  /* 0x00085800012e7983 */ /* 0x000ee20000300800 */
[----:B------:R-:W3:Y:S01]  /*a3490*/  LDL.LU R47, [R1+0x85c] ;  /* 0x00085c00012f7983 */ /* 0x000ee20000300800 */
[----:B----4-:R-:W4:Y:S02]  /*a34a0*/  LDL.64 R10, [R1+0x58] ;  /* 0x00005800010a7983 */ /* 0x010f240000100a00 */
        /* <DEDUP_REMOVED lines=8> */
[C---:B---3--:R-:W-:Y:S01]  /*a3530*/  HMMA.16816.F32 R52, R40.reuse, R50, R52 ;  /* 0x000000322834723c */ /* 0x048fe20000001834 */
[----:B------:R-:W-:Y:S02]  /*a3540*/  IMAD.MOV.U32 R25, RZ, RZ, R35 ;  /* 0x000000ffff197224 */ /* 0x000fe400078e0023 */
[----:B------:R-:W-:Y:S02]  /*a3550*/  IMAD.MOV.U32 R28, RZ, RZ, R34 ;  /* 0x000000ffff1c7224 */ /* 0x000fe400078e0022 */
[----:B------:R-:W3:Y:S01]  /*a3560*/  LDL.LU.64 R34, [R1+0x4a38] ;  /* 0x004a380001227983 */ /* 0x000ee20000300a00 */
[----:B------:R0:W-:Y:S02]  /*a3570*/  STL [R1+0x489c], R25 ;  /* 0x00489c1901007387 */ /* 0x0001e40000100800 */
[----:B------:R1:W-:Y:S02]  /*a3580*/  STL.64 [R1+0x4a20], R26 ;  /* 0x004a201a01007387 */ /* 0x0003e40000100a00 */
[----:B------:R-:W3:Y:S02]  /*a3590*/  LDL.LU R24, [R1+0x870] ;  /* 0x0008700001187983 */ /* 0x000ee40000300800 */
[----:B------:R-:W-:Y:S01]  /*a35a0*/  IMAD.MOV.U32 R29, RZ, RZ, R51 ;  /* 0x000000ffff1d7224 */ /* 0x000fe200078e0033 */
[----:B0-----:R-:W3:Y:S01]  /*a35b0*/  LDL.LU R25, [R1+0x874] ;  /* 0x0008740001197983 */ /* 0x001ee20000300800 */
[----:B-1----:R-:W3:Y:S02]  /*a35c0*/  LDL.LU R26, [R1+0x878] ;  /* 0x00087800011a7983 */ /* 0x002ee40000300800 */
[----:B------:R-:W3:Y:S02]  /*a35d0*/  LDL.LU R27, [R1+0x87c] ;  /* 0x00087c00011b7983 */ /* 0x000ee40000300800 */
[----:B------:R-:W-:Y:S05]  /*a35e0*/  STL [R1+0x4898], R28 ;  /* 0x0048981c01007387 */ /* 0x000fea0000100800 */
[----:B------:R0:W-:Y:S01]  /*a35f0*/  STL.64 [R1+0x890], R52 ;  /* 0x0008903401007387 */ /* 0x0001e20000100a00 */
[----:B------:R1:W-:Y:S02]  /*a3600*/  STL.64 [R1+0x898], R54 ;  /* 0x0008983601007387 */ /* 0x0003e40000100a00 */
[----:B------:R-:W-:Y:S01]  /*a3610*/  IMAD.MOV.U32 R32, RZ, RZ, R50 ;  /* 0x000000ffff207224 */ /* 0x000fe200078e0032 */
[----:B0-----:R-:W3:Y:S01]  /*a3620*/  LDL.LU R52, [R1+0x840] ;  /* 0x0008400001347983 */ /* 0x001ee20000300800 */
[----:B------:R-:W3:Y:S02]  /*a3630*/  LDL.LU R53, [R1+0x844] ;  /* 0x0008440001357983 */ /* 0x000ee40000300800 */
[----:B-1----:R-:W3:Y:S02]  /*a3640*/  LDL.LU R54, [R1+0x848] ;  /* 0x0008480001367983 */ /* 0x002ee40000300800 */
[----:B------:R-:W3:Y:S01]  /*a3650*/  LDL.LU R55, [R1+0x84c] ;  /* 0x00084c0001377983 */ /* 0x000ee20000300800 */
[----:B------:R-:W3:Y:S04]  /*a3660*/  LDL.64 R50, [R1+0x48] ;  /* 0x0000480001327983 */ /* 0x000ee80000100a00 */
[----:B--2---:R0:W-:Y:S01]  /*a3670*/  STL.64 [R1+0x4a08], R30 ;  /* 0x004a081e01007387 */ /* 0x0041e20000100a00 */
[----:B------:R-:W-:Y:S03]  /*a3680*/  STL [R1+0x4a00], R29 ;  /* 0x004a001d01007387 */ /* 0x000fe60000100800 */
[----:B0-----:R-:W2:Y:S01]  /*a3690*/  LDL.64 R30, [R1+0x88] ;  /* 0x00008800011e7983 */ /* 0x001ea20000100a00 */
[----:B------:R-:W-:Y:S01]  /*a36a0*/  STL [R1+0x48a0], R32 ;  /* 0x0048a02001007387 */ /* 0x000fe20000100800 */
[C---:B--2---:R-:W-:Y:S11]  /*a36b0*/  HMMA.16816.F32 R36, R40.reuse, R30, R36 ;  /* 0x0000001e2824723c */ /* 0x044ff60000001824 */
[----:B------:R-:W-:Y:S11]  /*a36c0*/  @!UPT UIADD3 URZ, URZ, URZ, URZ ;  /* 0x0000003f3f3ff290 */ /* 0x000ff6000fffe03f */
[----:B------:R-:W-:Y:S01]  /*a36d0*/  @!UPT UIADD3 URZ, URZ, URZ, URZ ;  /* 0x0000003f3f3ff290 */ /* 0x000fe2000fffe03f */
[----:B------:R-:W-:Y:S01]  /*a36e0*/  STL.64 [R1+0x880], R36 ;  /* 0x0008802401007387 */ /* 0x000fe20000100a00 */
[----:B------:R0:W-:Y:S03]  /*a36f0*/  STL.64 [R1+0x888], R38 ;  /* 0x0008882601007387 */ /* 0x0001e60000100a00 */
[----:B0-----:R-:W2:Y:S01]  /*a3700*/  LDL.LU.64 R38, [R1+0x4a30] ;  /* 0x004a300001267983 */ /* 0x001ea20000300a00 */
[----:B---3--:R-:W-:Y:S01]  /*a3710*/  HMMA.16816.F32 R24, R40, R18, R24 ;  /* 0x000000122818723c */ /* 0x008fe20000001818 */
[----:B------:R-:W-:Y:S02]  /*a3720*/  IMAD.MOV.U32 R2, RZ, RZ, R18 ;  /* 0x000000ffff027224 */ /* 0x000fe400078e0012 */
[----:B------:R-:W-:-:S05]  /*a3730*/  IMAD.MOV.U32 R0, RZ, RZ, R19 ;  /* 0x000000ffff007224 */ /* 0x000fca00078e0013 */
[----:B------:R-:W-:Y:S01]  /*a3740*/  HMMA.16816.F32 R16, R40, R14, R20 ;  /* 0x0000000e2810723c */ /* 0x000fe20000001814 */
[----:B------:R-:W-:Y:S02]  /*a3750*/  IMAD.MOV.U32 R56, RZ, RZ, R14 ;  /* 0x000000ffff387224 */ /* 0x000fe400078e000e */
[----:B------:R-:W-:-:S05]  /*a3760*/  IMAD.MOV.U32 R37, RZ, RZ, R15 ;  /* 0x000000ffff257224 */ /* 0x000fca00078e000f */
[----:B----4-:R-:W-:Y:S01]  /*a3770*/  HMMA.16816.F32 R12, R40, R10, R44 ;  /* 0x0000000a280c723c */ /* 0x010fe2000000182c */
[----:B------:R-:W-:Y:S01]  /*a3780*/  IMAD.MOV.U32 R33, RZ, RZ, R31 ;  /* 0x000000ffff217224 */ /* 0x000fe200078e001f */
[----:B------:R-:W-:Y:S01]  /*a3790*/  STL.64 [R1+0x49d0], R34 ;  /* 0x0049d02201007387 */ /* 0x000fe20000100a00 */
[----:B------:R-:W-:-:S03]  /*a37a0*/  IMAD.MOV.U32 R36, RZ, RZ, R30 ;  /* 0x000000ffff247224 */ /* 0x000fc600078e001e */
[----:B------:R-:W-:Y:S01]  /*a37b0*/  STL [R1+0x49c8], R33 ;  /* 0x0049c82101007387 */ /* 0x000fe20000100800 */
[----:B------:R-:W-:-:S03]  /*a37c0*/  IMAD.MOV.U32 R57, RZ, RZ, R11 ;  /* 0x000000ffff397224 */ /* 0x000fc600078e000b */
[----:B------:R0:W-:Y:S01]  /*a37d0*/  STL.64 [R1+0x870], R24 ;  /* 0x0008701801007387 */ /* 0x0001e20000100a00 */
[----:B------:R1:W-:Y:S04]  /*a37e0*/  STL.64 [R1+0x878], R26 ;  /* 0x0008781a01007387 */ /* 0x0003e80000100a00 */
[----:B------:R-:W-:Y:S02]  /*a37f0*/  STL.64 [R1+0x860], R16 ;  /* 0x0008601001007387 */ /* 0x000fe40000100a00 */
[----:B------:R-:W-:Y:S01]  /*a3800*/  STL.64 [R1+0x868], R18 ;  /* 0x0008681201007387 */ /* 0x000fe20000100a00 */
[----:B--2---:R2:W-:Y:S01]  /*a3810*/  STL.64 [R1+0x49f8], R38 ;  /* 0x0049f82601007387 */ /* 0x0045e20000100a00 */
[----:B------:R-:W-:Y:S04]  /*a3820*/  STL.64 [R1+0x49f0], R36 ;  /* 0x0049f02401007387 */ /* 0x000fe80000100a00 */
[----:B------:R-:W-:Y:S02]  /*a3830*/  STL.64 [R1+0x850], R12 ;  /* 0x0008500c01007387 */ /* 0x000fe40000100a00 */
[----:B------:R-:W-:Y:S01]  /*a3840*/  STL.64 [R1+0x858], R14 ;  /* 0x0008580e01007387 */ /* 0x000fe20000100a00 */
[----:B------:R3:W-:Y:S01]  /*a3850*/  STL.64 [R1+0x4a18], R58 ;  /* 0x004a183a01007387 */ /* 0x0007e20000100a00 */
[----:B------:R-:W-:Y:S02]  /*a3860*/  STL.64 [R1+0x4a10], R56 ;  /* 0x004a103801007387 */ /* 0x000fe40000100a00 */
[----:B------:R-:W4:Y:S02]  /*a3870*/  LDL.LU R28, [R1+0x820] ;  /* 0x00082000011c7983 */ /* 0x000f240000300800 */
[----:B------:R-:W4:Y:S01]  /*a3880*/  LDL.LU R29, [R1+0x824] ;  /* 0x00082400011d7983 */ /* 0x000f220000300800 */
[----:B------:R-:W4:Y:S01]  /*a3890*/  LDL.LU R30, [R1+0x828] ;  /* 0x00082800011e7983 */ /* 0x000f220000300800 */
[----:B------:R-:W4:Y:S02]  /*a38a0*/  LDL.LU R31, [R1+0x82c] ;  /* 0x00082c00011f7983 */ /* 0x000f240000300800 */
[----:B0-----:R-:W4:Y:S02]  /*a38b0*/  LDL.LU R24, [R1+0x830] ;  /* 0x0008300001187983 */ /* 0x001f240000300800 */
[----:B------:R-:W4:Y:S01]  /*a38c0*/  LDL.LU R25, [R1+0x834] ;  /* 0x0008340001197983 */ /* 0x000f220000300800 */
[----:B-1----:R-:W4:Y:S01]  /*a38d0*/  LDL.LU R26, [R1+0x838] ;  /* 0x00083800011a7983 */ /* 0x002f220000300800 */
[----:B------:R-:W4:Y:S02]  /*a38e0*/  LDL.LU R27, [R1+0x83c] ;  /* 0x00083c00011b7983 */ /* 0x000f240000300800 */
[----:B--2---:R-:W2:Y:S01]  /*a38f0*/  LDL.64 R38, [R1+0x28] ;  /* 0x0000280001267983 */ /* 0x004ea20000100a00 */
[----:B---3--:R-:W4:Y:S01]  /*a3900*/  LDL.64 R58, [R1+0x38] ;  /* 0x00003800013a7983 */ /* 0x008f220000100a00 */
[----:B------:R-:W-:-:S02]  /*a3910*/  IMAD.MOV.U32 R60, RZ, RZ, R10 ;  /* 0x000000ffff3c7224 */ /* 0x000fc400078e000a */
[----:B------:R-:W-:Y:S01]  /*a3920*/  HMMA.16816.F32 R8, R40, R50, R52 ;  /* 0x000000322808723c */ /* 0x000fe20000001834 */
[----:B------:R-:W-:Y:S02]  /*a3930*/  IMAD.MOV.U32 R4, RZ, RZ, R50 ;  /* 0x000000ffff047224 */ /* 0x000fe400078e0032 */
[----:B------:R-:W-:Y:S11]  /*a3940*/  IMAD.MOV.U32 R61, RZ, RZ, R51 ;  /* 0x000000ffff3d7224 */ /* 0x000ff600078e0033 */
[----:B------:R-:W-:Y:S09]  /*a3950*/  @!UPT UIADD3 URZ, URZ, URZ, URZ ;  /* 0x0000003f3f3ff290 */ /* 0x000ff2000fffe03f */
[----:B------:R-:W-:Y:S01]  /*a3960*/  STL.64 [R1+0x840], R8 ;  /* 0x0008400801007387 */ /* 0x000fe20000100a00 */
[----:B------:R0:W-:Y:S02]  /*a3970*/  STL.64 [R1+0x848], R10 ;  /* 0x0008480a01007387 */ /* 0x0001e40000100a00 */
        /* <DEDUP_REMOVED lines=8> */
[----:B------:R-:W3:Y:S01]  /*a3a00*/  LDL.LU R47, [R1+0x80c] ;  /* 0x00080c00012f7983 */ /* 0x000ee20000300800 */
[----:B0-----:R-:W3:Y:S01]  /*a3a10*/  LDL.64 R10, [R1+0x8] ;  /* 0x00000800010a7983 */ /* 0x001ee20000100a00 */
        /* <DEDUP_REMOVED lines=14> */
[----:B------:R-:W-:-:S02]  /*a3b00*/  IMAD.MOV.U32 R14, RZ, RZ, R6 ;  /* 0x000000ffff0e7224 */ /* 0x000fc400078e0006 */
[----:B------:R-:W-:Y:S01]  /*a3b10*/  IMAD.MOV.U32 R15, RZ, RZ, R7 ;  /* 0x000000ffff0f7224 */ /* 0x000fe200078e0007 */
[----:B------:R-:W3:Y:S01]  /*a3b20*/  LDL.LU R6, [R1+0x4a2c] ;  /* 0x004a2c0001067983 */ /* 0x000ee20000300800 */
[----:B------:R-:W3:Y:S01]  /*a3b30*/  LDL.LU R7, [R1+0x4a28] ;  /* 0x004a280001077983 */ /* 0x000ee20000300800 */
[C---:B----4-:R-:W-:Y:S08]  /*a3b40*/  HMMA.16816.F32 R24, R40.reuse, R58, R24 ;  /* 0x0000003a2818723c */ /* 0x050ff00000001818 */
[----:B--2---:R-:W-:Y:S01]  /*a3b50*/  HMMA.16816.F32 R28, R40, R38, R28 ;  /* 0x00000026281c723c */ /* 0x004fe2000000181c */
[----:B------:R-:W-:-:S02]  /*a3b60*/  IMAD.MOV.U32 R3, RZ, RZ, R59 ;  /* 0x000000ffff037224 */ /* 0x000fc400078e003b */
[----:B------:R-:W-:Y:S11]  /*a3b70*/  IMAD.MOV.U32 R5, RZ, RZ, R39 ;  /* 0x000000ffff057224 */ /* 0x000ff600078e0027 */
[----:B------:R-:W-:Y:S01]  /*a3b80*/  @!UPT UIADD3 URZ, URZ, URZ, URZ ;  /* 0x0000003f3f3ff290 */ /* 0x000fe2000fffe03f */
[----:B------:R0:W-:Y:S01]  /*a3b90*/  STL.64 [R1+0x830], R24 ;  /* 0x0008301801007387 */ /* 0x0001e20000100a00 */
[----:B------:R1:W-:Y:S02]  /*a3ba0*/  STL.64 [R1+0x838], R26 ;  /* 0x0008381a01007387 */ /* 0x0003e40000100a00 */
[----:B0-----:R-:W-:Y:S01]  /*a3bb0*/  IMAD.MOV.U32 R24, RZ, RZ, R58 ;  /* 0x000000ffff187224 */ /* 0x001fe200078e003a */
[----:B-1----:R-:W2:Y:S01]  /*a3bc0*/  LDL.LU.64 R26, [R1+0x4a20] ;  /* 0x004a2000011a7983 */ /* 0x002ea20000300a00 */
[----:B------:R-:W4:Y:S02]  /*a3bd0*/  LDL.LU.64 R58, [R1+0x4a18] ;  /* 0x004a1800013a7983 */ /* 0x000f240000300a00 */
[----:B------:R-:W2:Y:S02]  /*a3be0*/  LDL.LU.64 R56, [R1+0x4a10] ;  /* 0x004a100001387983 */ /* 0x000ea40000300a00 */
[----:B------:R0:W-:Y:S01]  /*a3bf0*/  STL.64 [R1+0x820], R28 ;  /* 0x0008201c01007387 */ /* 0x0001e20000100a00 */
[----:B------:R1:W-:Y:S01]  /*a3c00*/  STL.64 [R1+0x828], R30 ;  /* 0x0008281e01007387 */ /* 0x0003e20000100a00 */
[----:B0-----:R-:W-:-:S03]  /*a3c10*/  IMAD.MOV.U32 R28, RZ, RZ, R38 ;  /* 0x000000ffff1c7224 */ /* 0x001fc600078e0026 */
[----:B-1----:R-:W2:Y:S01]  /*a3c20*/  LDL.LU.64 R30, [R1+0x4a08] ;  /* 0x004a0800011e7983 */ /* 0x002ea20000300a00 */
[----:B------:R-:W2:Y:S02]  /*a3c30*/  LDL.LU R29, [R1+0x4a00] ;  /* 0x004a0000011d7983 */ /* 0x000ea40000300800 */
[----:B------:R-:W2:Y:S02]  /*a3c40*/  LDL.LU.64 R38, [R1+0x49f8] ;  /* 0x0049f80001267983 */ /* 0x000ea40000300a00 */
[----:B------:R-:W2:Y:S01]  /*a3c50*/  LDL.LU.64 R36, [R1+0x49f0] ;  /* 0x0049f00001247983 */ /* 0x000ea20000300a00 */
[----:B---3--:R4:W-:Y:S01]  /*a3c60*/  STL.64 [R1+0x4928], R6 ;  /* 0x0049280601007387 */ /* 0x0089e20000100a00 */
[----:B------:R2:W-:Y:S02]  /*a3c70*/  STL.64 [R1+0x4920], R4 ;  /* 0x0049200401007387 */ /* 0x0005e40000100a00 */
[----:B----4-:R-:W-:Y:S02]  /*a3c80*/  IMAD.MOV.U32 R6, RZ, RZ, R58 ;  /* 0x000000ffff067224 */ /* 0x010fe400078e003a */
[----:B------:R-:W-:-:S02]  /*a3c90*/  IMAD.MOV.U32 R7, RZ, RZ, R59 ;  /* 0x000000ffff077224 */ /* 0x000fc400078e003b */
[----:B--2---:R-:W-:Y:S02]  /*a3ca0*/  IMAD.MOV.U32 R4, RZ, RZ, R31 ;  /* 0x000000ffff047224 */ /* 0x004fe400078e001f */
[----:B------:R-:W2:Y:S01]  /*a3cb0*/  LDL.LU R31, [R1+0x49ec] ;  /* 0x0049ec00011f7983 */ /* 0x000ea20000300800 */
[----:B------:R-:W-:Y:S02]  /*a3cc0*/  IMAD.MOV.U32 R5, RZ, RZ, R39 ;  /* 0x000000ffff057224 */ /* 0x000fe400078e0027 */
[----:B------:R-:W3:Y:S02]  /*a3cd0*/  LDL.LU R39, [R1+0x49e8] ;  /* 0x0049e80001277983 */ /* 0x000ee40000300800 */
[----:B------:R-:W4:Y:S01]  /*a3ce0*/  LDL.LU R58, [R1+0x49e4] ;  /* 0x0049e400013a7983 */ /* 0x000f220000300800 */
[----:B------:R-:W4:Y:S01]  /*a3cf0*/  LDL.LU R59, [R1+0x49e0] ;  /* 0x0049e000013b7983 */ /* 0x000f220000300800 */
[C---:B------:R-:W-:Y:S08]  /*a3d00*/  HMMA.16816.F32 R20, R40.reuse, R34, R20 ;  /* 0x000000222814723c */ /* 0x040ff00000001814 */
[----:B------:R-:W-:Y:S01]  /*a3d10*/  HMMA.16816.F32 R44, R40, R10, R44 ;  /* 0x0000000a282c723c */ /* 0x000fe2000000182c */
[----:B------:R-:W-:-:S02]  /*a3d20*/  IMAD.MOV.U32 R32, RZ, RZ, R10 ;  /* 0x000000ffff207224 */ /* 0x000fc400078e000a */
[----:B------:R-:W-:Y:S11]  /*a3d30*/  IMAD.MOV.U32 R25, RZ, RZ, R11 ;  /* 0x000000ffff197224 */ /* 0x000ff600078e000b */
[----:B------:R-:W-:Y:S01]  /*a3d40*/  @!UPT UIADD3 URZ, URZ, URZ, URZ ;  /* 0x0000003f3f3ff290 */ /* 0x000fe2000fffe03f */
[----:B------:R0:W-:Y:S01]  /*a3d50*/  STL.64 [R1+0x810], R20 ;  /* 0x0008101401007387 */ /* 0x0001e20000100a00 */
[----:B------:R1:W-:Y:S02]  /*a3d60*/  STL.64 [R1+0x818], R22 ;  /* 0x0008181601007387 */ /* 0x0003e40000100a00 */
[----:B0-----:R-:W-:Y:S01]  /*a3d70*/  IMAD.MOV.U32 R21, RZ, RZ, R34 ;  /* 0x000000ffff157224 */ /* 0x001fe200078e0022 */
[----:B-1----:R-:W2:Y:S01]  /*a3d80*/  LDL.LU.64 R22, [R1+0x49d8] ;  /* 0x0049d80001167983 */ /* 0x002ea20000300a00 */
[----:B------:R-:W-:Y:S02]  /*a3d90*/  IMAD.MOV.U32 R20, RZ, RZ, R35 ;  /* 0x000000ffff147224 */ /* 0x000fe400078e0023 */
[----:B------:R-:W2:Y:S02]  /*a3da0*/  LDL.LU.64 R34, [R1+0x49d0] ;  /* 0x0049d00001227983 */ /* 0x000ea40000300a00 */
[----:B------:R-:W2:Y:S01]  /*a3db0*/  LDL.LU R33, [R1+0x49c8] ;  /* 0x0049c80001217983 */ /* 0x000ea20000300800 */
[----:B------:R-:W-:Y:S01]  /*a3dc0*/  STL.64 [R1+0x800], R44 ;  /* 0x0008002c01007387 */ /* 0x000fe20000100a00 */
[----:B------:R0:W-:Y:S03]  /*a3dd0*/  STL.64 [R1+0x808], R46 ;  /* 0x0008082e01007387 */ /* 0x0001e60000100a00 */
[----:B0-----:R-:W2:Y:S01]  /*a3de0*/  LDL.LU.64 R46, [R1+0x49c0] ;  /* 0x0049c000012e7983 */ /* 0x001ea20000300a00 */
[----:B------:R-:W2:Y:S02]  /*a3df0*/  LDL.LU.64 R44, [R1+0x49b8] ;  /* 0x0049b800012c7983 */ /* 0x000ea40000300a00 */
[----:B------:R-:W2:Y:S02]  /*a3e00*/  LDL.LU.64 R10, [R1+0x49b0] ;  /* 0x0049b000010a7983 */ /* 0x000ea40000300a00 */
[----:B------:R-:W2:Y:S01]  /*a3e10*/  LDL.LU.64 R8, [R1+0x49a8] ;  /* 0x0049a80001087983 */ /* 0x000ea20000300a00 */
[----:B----4-:R-:W-:Y:S11]  /*a3e20*/  HMMA.16816.F32 R52, R40, R58, R52 ;  /* 0x0000003a2834723c */ /* 0x010ff60000001834 */
[----:B------:R-:W-:Y:S11]  /*a3e30*/  @!UPT UIADD3 URZ, URZ, URZ, URZ ;  /* 0x0000003f3f3ff290 */ /* 0x000ff6000fffe03f */
[----:B------:R-:W-:Y:S01]  /*a3e40*/  @!UPT UIADD3 URZ, URZ, URZ, URZ ;  /* 0x0000003f3f3ff290 */ /* 0x000fe2000fffe03f */
[----:B------:R-:W-:Y:S01]  /*a3e50*/  STL.64 [R1+0x7f0], R52 ;  /* 0x0007f03401007387 */ /* 0x000fe20000100a00 */
[----:B------:R0:W-:Y:S03]  /*a3e60*/  STL.64 [R1+0x7f8], R54 ;  /* 0x0007f83601007387 */ /* 0x0001e60000100a00 */
[----:B0-----:R-:W4:Y:S01]  /*a3e70*/  LDL.LU.64 R54, [R1+0x49a0] ;  /* 0x0049a00001367983 */ /* 0x001f220000300a00 */
[----:B------:R-:W-:Y:S02]  /*a3e80*/  STL.64 [R1+0x4768], R58 ;  /* 0x0047683a01007387 */ /* 0x000fe40000100a00 */
[----:B------:R0:W-:Y:S02]  /*a3e90*/  STL.64 [R1+0x48a8], R56 ;  /* 0x0048a83801007387 */ /* 0x0001e40000100a00 */
[----:B0-----:R-:W-:Y:S02]  /*a3ea0*/  IMAD.MOV.U32 R56, RZ, RZ, R26 ;  /* 0x000000ffff387224 */ /* 0x001fe400078e001a */
[----:B------:R-:W-:Y:S01]  /*a3eb0*/  IMAD.MOV.U32 R57, RZ, RZ, R27 ;  /* 0x000000ffff397224 */ /* 0x000fe200078e001b */
[----:B------:R-:W4:Y:S01]  /*a3ec0*/  LDL.LU R26, [R1+0x499c] ;  /* 0x00499c00011a7983 */ /* 0x000f220000300800 */
[----:B------:R-:W4:Y:S02]  /*a3ed0*/  LDL.LU R27, [R1+0x4998] ;  /* 0x00499800011b7983 */ /* 0x000f240000300800 */
[----:B------:R-:W-:-:S02]  /*a3ee0*/  IMAD.MOV.U32 R58, RZ, RZ, R30 ;  /* 0x000000ffff3a7224 */ /* 0x000fc400078e001e */
[----:B------:R-:W-:Y:S01]  /*a3ef0*/  IMAD.MOV.U32 R59, RZ, RZ, R38 ;  /* 0x000000ffff3b7224 */ /* 0x000fe200078e0026 */
[----:B------:R-:W4:Y:S01]  /*a3f00*/  LDL.LU R30, [R1+0x4994] ;  /* 0x00499400011e7983 */ /* 0x000f220000300800 */
[----:B------:R-:W4:Y:S02]  /*a3f10*/  LDL.LU R38, [R1+0x4990] ;  /* 0x0049900001267983 */ /* 0x000f240000300800 */
[----:B---3--:R-:W-:Y:S02]  /*a3f20*/  IMAD.MOV.U32 R52, RZ, RZ, R39 ;  /* 0x000000ffff347224 */ /* 0x008fe400078e0027 */
[----:B--2---:R-:W-:Y:S01]  /*a3f30*/  IMAD.MOV.U32 R53, RZ, RZ, R34 ;  /* 0x000000ffff357224 */ /* 0x004fe200078e0022 */
[----:B----4-:R-:W-:Y:S11]  /*a3f40*/  HMMA.16816.F32 R48, R40, R54, R48 ;  /* 0x000000362830723c */ /* 0x010ff60000001830 */
[----:B------:R-:W-:Y:S11]  /*a3f50*/  @!UPT UIADD3 URZ, URZ, URZ, URZ ;  /* 0x0000003f3f3ff290 */ /* 0x000ff6000fffe03f */
[----:B------:R-:W-:Y:S01]  /*a3f60*/  @!UPT UIADD3 URZ, URZ, URZ, URZ ;  /* 0x0000003f3f3ff290 */ /* 0x000fe2000fffe03f */
[----:B------:R-:W-:Y:S01]  /*a3f70*/  STL.64 [R1+0x7e0], R48 ;  /* 0x0007e03001007387 */ /* 0x000fe20000100a00 */
[----:B------:R0:W-:Y:S03]  /*a3f80*/  STL.64 [R1+0x7e8], R50 ;  /* 0x0007e83201007387 */ /* 0x0001e60000100a00 */
[----:B0-----:R-:W2:Y:S01]  /*a3f90*/  LDL.LU.64 R50, [R1+0x4988] ;  /* 0x0049880001327983 */ /* 0x001ea20000300a00 */
[----:B------:R-:W3:Y:S02]  /*a3fa0*/  LDL.LU.64 R48, [R1+0x4980] ;  /* 0x0049800001307983 */ /* 0x000ee40000300a00 */
[----:B------:R0:W-:Y:S02]  /*a3fb0*/  STL.64 [R1+0x4760], R54 ;  /* 0x0047603601007387 */ /* 0x0001e40000100a00 */
[----:B------:R-:W4:Y:S01]  /*a3fc0*/  LDL.LU R39, [R1+0x497c] ;  /* 0x00497c0001277983 */ /* 0x000f220000300800 */
[----:B------:R-:W3:Y:S01]  /*a3fd0*/  LDL.LU R34, [R1+0x4978] ;  /* 0x0049780001227983 */ /* 0x000ee20000300800 */
[----:B0-----:R-:W-:-:S03]  /*a3fe0*/  IMAD.MOV.U32 R54, RZ, RZ, R35 ;  /* 0x000000ffff367224 */ /* 0x001fc600078e0023 */
[----:B------:R-:W3:Y:S01]  /*a3ff0*/  LDL.LU R35, [R1+0x4974] ;  /* 0x0049740001237983 */ /* 0x000ee20000300800 */
[----:B------:R-:W-:Y:S02]  /*a4000*/  IMAD.MOV.U32 R55, RZ, RZ, R31 ;  /* 0x000000ffff377224 */ /* 0x000fe400078e001f */
[----:B------:R-:W4:Y:S05]  /*a4010*/  LDL.LU R31, [R1+0x4970] ;  /* 0x00497000011f7983 */ /* 0x000f2a0000300800 */
[C---:B--2---:R-:W-:Y:S01]  /*a4020*/  HMMA.16816.F32 R52, R40.reuse, R50, R52 ;  /* 0x000000322834723c */ /* 0x044fe20000001834 */
[----:B------:R-:W-:Y:S07]  /*a4030*/  STL.64 [R1+0x4900], R50 ;  /* 0x0049003201007387 */ /* 0x000fee0000100a00 */
[C---:B---3--:R-:W-:Y:S11]  /*a4040*/  HMMA.16816.F32 R4, R40.reuse, R34, R4 ;  /* 0x000000222804723c */ /* 0x048ff60000001804 */
[----:B------:R-:W-:Y:S04]  /*a4050*/  @!UPT UIADD3 URZ, URZ, URZ, URZ ;  /* 0x0000003f3f3ff290 */ /* 0x000fe8000fffe03f */
[----:B------:R-:W-:Y:S01]  /*a4060*/  STL.64 [R1+0x7d0], R52 ;  /* 0x0007d03401007387 */ /* 0x000fe20000100a00 */
[----:B------:R4:W-:Y:S02]  /*a4070*/  STL.64 [R1+0x7d8], R54 ;  /* 0x0007d83601007387 */ /* 0x0009e40000100a00 */
[C---:B----4-:R-:W-:Y:S01]  /*a4080*/  HMMA.16816.F32 R52, R40.reuse, R38, R56 ;  /* 0x000000262834723c */ /* 0x050fe20000001838 */
[----:B------:R-:W-:Y:S01]  /*a4090*/  STL.64 [R1+0x4750], R38 ;  /* 0x0047502601007387 */ /* 0x000fe20000100a00 */
[----:B------:R-:W-:Y:S11]  /*a40a0*/  STL.64 [R1+0x48b0], R36 ;  /* 0x0048b02401007387 */ /* 0x000ff60000100a00 */
[----:B------:R-:W-:Y:S10]  /*a40b0*/  @!UPT UIADD3 URZ, URZ, URZ, URZ ;  /* 0x0000003f3f3ff290 */ /* 0x000ff4000fffe03f */
[----:B------:R-:W-:Y:S01]  /*a40c0*/  STL.64 [R1+0x7c0], R52 ;  /* 0x0007c03401007387 */ /* 0x000fe20000100a00 */
[----:B------:R-:W-:Y:S02]  /*a40d0*/  STL.64 [R1+0x7c8], R54 ;  /* 0x0007c83601007387 */ /* 0x000fe40000100a00 */
[----:B------:R-:W-:Y:S02]  /*a40e0*/  STL.64 [R1+0x4758], R34 ;  /* 0x0047582201007387 */ /* 0x000fe40000100a00 */
[----:B------:R-:W-:Y:S01]  /*a40f0*/  STL.64 [R1+0x48b8], R32 ;  /* 0x0048b82001007387 */ /* 0x000fe20000100a00 */
[----:B------:R-:W-:Y:S01]  /*a4100*/  STL.64 [R1+0x7b0], R4 ;  /* 0x0007b00401007387 */ /* 0x000fe20000100a00 */
[----:B------:R0:W-:Y:S02]  /*a4110*/  STL.64 [R1+0x7b8], R6 ;  /* 0x0007b80601007387 */ /* 0x0001e40000100a00 */
[C---:B0-----:R-:W-:Y:S01]  /*a4120*/  HMMA.16816.F32 R4, R40.reuse, R30, R16 ;  /* 0x0000001e2804723c */ /* 0x041fe20000001810 */
[----:B------:R-:W-:Y:S01]  /*a4130*/  STL.64 [R1+0x4770], R30 ;  /* 0x0047701e01007387 */ /* 0x000fe20000100a00 */
[----:B------:R-:W-:Y:S11]  /*a4140*/  STL.64 [R1+0x48c0], R28 ;  /* 0x0048c01c01007387 */ /* 0x000ff60000100a00 */
[----:B------:R-:W-:Y:S10]  /*a4150*/  @!UPT UIADD3 URZ, URZ, URZ, URZ ;  /* 0x0000003f3f3ff290 */ /* 0x000ff4000fffe03f */
[----:B------:R-:W-:Y:S01]  /*a4160*/  STL.64 [R1+0x7a0], R4 ;  /* 0x0007a00401007387 */ /* 0x000fe20000100a00 */
[----:B------:R0:W-:Y:S02]  /*a4170*/  STL.64 [R1+0x7a8], R6 ;  /* 0x0007a80601007387 */ /* 0x0001e40000100a00 */
[----:B0-----:R-:W-:Y:S01]  /*a4180*/  HMMA.16816.F32 R4, R40, R26, R12 ;  /* 0x0000001a2804723c */ /* 0x001fe2000000180c */
[----:B------:R-:W-:Y:S02]  /*a4190*/  IMAD.MOV.U32 R38, RZ, RZ, R47 ;  /* 0x000000ffff267224 */ /* 0x000fe400078e002f */
[----:B------:R-:W-:Y:S11]  /*a41a0*/  IMAD.MOV.U32 R39, RZ, RZ, R46 ;  /* 0x000000ffff277224 */ /* 0x000ff600078e002e */
[----:B------:R-:W-:Y:S09]  /*a41b0*/  @!UPT UIADD3 URZ, URZ, URZ, URZ ;  /* 0x0000003f3f3ff290 */ /* 0x000ff2000fffe03f */
[----:B------:R-:W-:Y:S01]  /*a41c0*/  STL.64 [R1+0x790], R4 ;  /* 0x0007900401007387 */ /* 0x000fe20000100a00 */
[----:B------:R-:W-:Y:S02]  /*a41d0*/  STL.64 [R1+0x798], R6 ;  /* 0x0007980601007387 */ /* 0x000fe40000100a00 */
[----:B------:R0:W-:Y:S02]  /*a41e0*/  STL.64 [R1+0x48c8], R38 ;  /* 0x0048c82601007387 */ /* 0x0001e40000100a00 */
[----:B------:R-:W2:Y:S01]  /*a41f0*/  LDL.LU R32, [R1+0x380] ;  /* 0x0003800001207983 */ /* 0x000ea20000300800 */
[----:B------:R-:W2:Y:S01]  /*a4200*/  LDL.LU R33, [R1+0x384] ;  /* 0x0003840001217983 */ /* 0x000ea20000300800 */
[----:B------:R-:W-:Y:S02]  /*a4210*/  IMAD.MOV.U32 R34, RZ, RZ, R23 ;  /* 0x000000ffff227224 */ /* 0x000fe400078e0017 */
[----:B------:R-:W-:Y:S02]  /*a4220*/  IMAD.MOV.U32 R35, RZ, RZ, R22 ;  /* 0x000000ffff237224 */ /* 0x000fe400078e0016 */
[----:B------:R-:W-:-:S02]  /*a4230*/  IMAD.MOV.U32 R30, RZ, RZ, R11 ;  /* 0x000000ffff1e7224 */ /* 0x000fc400078e000b */
[----:B------:R-:W-:Y:S01]  /*a4240*/  IMAD.MOV.U32 R31, RZ, RZ, R10 ;  /* 0x000000ffff1f7224 */ /* 0x000fe200078e000a */
[----:B------:R-:W3:Y:S01]  /*a4250*/  LDL.LU R23, [R1+0x496c] ;  /* 0x00496c0001177983 */ /* 0x000ee20000300800 */
[----:B------:R-:W4:Y:S02]  /*a4260*/  LDL.LU R22, [R1+0x4968] ;  /* 0x0049680001167983 */ /* 0x000f240000300800 */
[----:B------:R1:W-:Y:S01]  /*a4270*/  STL.64 [R1+0x48d8], R34 ;  /* 0x0048d82201007387 */ /* 0x0003e20000100a00 */
[----:B--2---:R-:W-:Y:S01]  /*a4280*/  STL.64 [R1+0x48d0], R32 ;  /* 0x0048d02001007387 */ /* 0x004fe20000100a00 */
[----:B------:R4:W-:Y:S02]  /*a4290*/  STL.64 [R1+0x48e0], R30 ;  /* 0x0048e01e01007387 */ /* 0x0009e40000100a00 */
[----:B------:R-:W2:Y:S02]  /*a42a0*/  LDL.LU R36, [R1+0x390] ;  /* 0x0003900001247983 */ /* 0x000ea40000300800 */
[----:B------:R-:W2:Y:S01]  /*a42b0*/  LDL.LU R37, [R1+0x394] ;  /* 0x0003940001257983 */ /* 0x000ea20000300800 */
[----:B0-----:R-:W2:Y:S01]  /*a42c0*/  LDL.LU R38, [R1+0x398] ;  /* 0x0003980001267983 */ /* 0x001ea20000300800 */
[----:B------:R-:W2:Y:S02]  /*a42d0*/  LDL.LU R39, [R1+0x39c] ;  /* 0x00039c0001277983 */ /* 0x000ea40000300800 */
[----:B-1----:R-:W-:-:S02]  /*a42e0*/  IMAD.MOV.U32 R35, RZ, RZ, R44 ;  /* 0x000000ffff237224 */ /* 0x002fc400078e002c */
[----:B------:R-:W-:Y:S02]  /*a42f0*/  IMAD.MOV.U32 R34, RZ, RZ, R45 ;  /* 0x000000ffff227224 */ /* 0x000fe400078e002d */
[----:B----4-:R-:W-:Y:S02]  /*a4300*/  IMAD.MOV.U32 R30, RZ, RZ, R22 ;  /* 0x000000ffff1e7224 */ /* 0x010fe400078e0016 */
[----:B---3--:R-:W-:Y:S01]  /*a4310*/  IMAD.MOV.U32 R31, RZ, RZ, R23 ;  /* 0x000000ffff1f7224 */ /* 0x008fe200078e0017 */
[----:B--2---:R0:W-:Y:S01]  /*a4320*/  STL.64 [R1+0x48f0], R38 ;  /* 0x0048f02601007387 */ /* 0x0041e20000100a00 */
[----:B------:R1:W-:Y:S02]  /*a4330*/  STL.64 [R1+0x48e8], R36 ;  /* 0x0048e82401007387 */ /* 0x0003e40000100a00 */
[----:B------:R-:W2:Y:S02]  /*a4340*/  LDL.LU R4, [R1+0x750] ;  /* 0x0007500001047983 */ /* 0x000ea40000300800 */
[----:B------:R-:W2:Y:S01]  /*a4350*/  LDL.LU R5, [R1+0x754] ;  /* 0x0007540001057983 */ /* 0x000ea20000300800 */
[----:B------:R-:W2:Y:S01]  /*a4360*/  LDL.LU R6, [R1+0x758] ;  /* 0x0007580001067983 */ /* 0x000ea20000300800 */
[----:B------:R-:W2:Y:S02]  /*a4370*/  LDL.LU R7, [R1+0x75c] ;  /* 0x00075c0001077983 */ /* 0x000ea40000300800 */
[----:B0-----:R-:W-:-:S02]  /*a4380*/  IMAD.MOV.U32 R39, RZ, RZ, R8 ;  /* 0x000000ffff277224 */ /* 0x001fc400078e0008 */
[----:B------:R-:W-:Y:S01]  /*a4390*/  IMAD.MOV.U32 R38, RZ, RZ, R9 ;  /* 0x000000ffff267224 */ /* 0x000fe200078e0009 */
        /* <DEDUP_REMOVED lines=8> */
[----:B------:R-:W2:Y:S01]  /*a4420*/  LDL.LU R12, [R1+0x770] ;  /* 0x00077000010c7983 */ /* 0x000ea20000300800 */
[----:B------:R-:W2:Y:S02]  /*a4430*/  LDL.LU R13, [R1+0x774] ;  /* 0x00077400010d7983 */ /* 0x000ea40000300800 */
[----:B------:R-:W2:Y:S02]  /*a4440*/  LDL.LU R14, [R1+0x778] ;  /* 0x00077800010e7983 */ /* 0x000ea40000300800 */
[----:B------:R-:W2:Y:S01]  /*a4450*/  LDL.LU R15, [R1+0x77c] ;  /* 0x00077c00010f7983 */ /* 0x000ea20000300800 */
[----:B------:R0:W-:Y:S01]  /*a4460*/  STL.64 [R1+0x4908], R38 ;  /* 0x0049082601007387 */ /* 0x0001e20000100a00 */
[----:B------:R-:W2:Y:S02]  /*a4470*/  LDL.LU R44, [R1+0x3d0] ;  /* 0x0003d000012c7983 */ /* 0x000ea40000300800 */
[----:B------:R-:W2:Y:S02]  /*a4480*/  LDL.LU R45, [R1+0x3d4] ;  /* 0x0003d400012d7983 */ /* 0x000ea40000300800 */
[----:B------:R-:W2:Y:S01]  /*a4490*/  LDL.LU R46, [R1+0x3d8] ;  /* 0x0003d800012e7983 */ /* 0x000ea20000300800 */
[----:B------:R-:W2:Y:S01]  /*a44a0*/  LDL.LU R47, [R1+0x3dc] ;  /* 0x0003dc00012f7983 */ /* 0x000ea20000300800 */
[----:B-1----:R-:W2:Y:S02]  /*a44b0*/  LDL.LU R36, [R1+0x3c0] ;  /* 0x0003c00001247983 */ /* 0x002ea40000300800 */
[----:B------:R-:W2:Y:S01]  /*a44c0*/  LDL.LU R37, [R1+0x3c4] ;  /* 0x0003c40001257983 */ /* 0x000ea20000300800 */
[----:B0-----:R-:W2:Y:S01]  /*a44d0*/  LDL.LU R38, [R1+0x3c8] ;  /* 0x0003c80001267983 */ /* 0x001ea20000300800 */
[----:B------:R-:W2:Y:S02]  /*a44e0*/  LDL.LU R39, [R1+0x3cc] ;  /* 0x0003cc0001277983 */ /* 0x000ea40000300800 */
[----:B------:R0:W-:Y:S02]  /*a44f0*/  STL.64 [R1+0x48f8], R34 ;  /* 0x0048f82201007387 */ /* 0x0001e40000100a00 */
[----:B------:R-:W2:Y:S01]  /*a4500*/  LDL.LU R32, [R1+0x3b0] ;  /* 0x0003b00001207983 */ /* 0x000ea20000300800 */
[----:B------:R-:W2:Y:S04]  /*a4510*/  LDL.LU R33, [R1+0x3b4] ;  /* 0x0003b40001217983 */ /* 0x000ea80000300800 */
[----:B0-----:R-:W2:Y:S01]  /*a4520*/  LDL.LU R34, [R1+0x3b8] ;  /* 0x0003b80001227983 */ /* 0x001ea20000300800 */
[----:B------:R-:W2:Y:S02]  /*a4530*/  LDL.LU R35, [R1+0x3bc] ;  /* 0x0003bc0001237983 */ /* 0x000ea40000300800 */
[----:B------:R-:W2:Y:S02]  /*a4540*/  LDL.LU R28, [R1+0x3a0] ;  /* 0x0003a000011c7983 */ /* 0x000ea40000300800 */
[----:B------:R-:W2:Y:S01]  /*a4550*/  LDL.LU R29, [R1+0x3a4] ;  /* 0x0003a400011d7983 */ /* 0x000ea20000300800 */
[----:B------:R-:W4:Y:S01]  /*a4560*/  LDL.LU R22, [R1+0x4964] ;  /* 0x0049640001167983 */ /* 0x000f220000300800 */
[----:B------:R-:W4:Y:S02]  /*a4570*/  LDL.LU R23, [R1+0x4960] ;  /* 0x0049600001177983 */ /* 0x000f240000300800 */
[----:B------:R-:W2:Y:S02]  /*a4580*/  LDL.LU R56, [R1+0x370] ;  /* 0x0003700001387983 */ /* 0x000ea40000300800 */
[----:B------:R-:W2:Y:S01]  /*a4590*/  LDL.LU R57, [R1+0x374] ;  /* 0x0003740001397983 */ /* 0x000ea20000300800 */
[----:B------:R-:W2:Y:S01]  /*a45a0*/  LDL.LU R58, [R1+0x378] ;  /* 0x00037800013a7983 */ /* 0x000ea20000300800 */
[----:B------:R-:W2:Y:S02]  /*a45b0*/  LDL.LU R59, [R1+0x37c] ;  /* 0x00037c00013b7983 */ /* 0x000ea40000300800 */
[----:B------:R-:W2:Y:S02]  /*a45c0*/  LDL R52, [R1+0x1458] ;  /* 0x0014580001347983 */ /* 0x000ea40000100800 */
[----:B------:R-:W-:Y:S01]  /*a45d0*/  STL.64 [R1+0x4778], R26 ;  /* 0x0047781a01007387 */ /* 0x000fe20000100a00 */
[C---:B----4-:R-:W-:Y:S11]  /*a45e0*/  HMMA.16816.F32 R16, R40.reuse, R22, R16 ;  /* 0x000000162810723c */ /* 0x050ff60000001810 */
[----:B------:R-:W-:Y:S11]  /*a45f0*/  @!UPT UIADD3 URZ, URZ, URZ, URZ ;  /* 0x0000003f3f3ff290 */ /* 0x000ff6000fffe03f */
[----:B------:R-:W-:Y:S01]  /*a4600*/  @!UPT UIADD3 URZ, URZ, URZ, URZ ;  /* 0x0000003f3f3ff290 */ /* 0x000fe2000fffe03f */
[----:B------:R-:W-:Y:S01]  /*a4610*/  STL.64 [R1+0x780], R16 ;  /* 0x0007801001007387 */ /* 0x000fe20000100a00 */
[----:B------:R0:W-:Y:S03]  /*a4620*/  STL.64 [R1+0x788], R18 ;  /* 0x0007881201007387 */ /* 0x0001e60000100a00 */
[----:B0-----:R-:W2:Y:S01]  /*a4630*/  LDL.LU.64 R18, [R1+0x4958] ;  /* 0x0049580001127983 */ /* 0x001ea20000300a00 */
[----:B------:R-:W4:Y:S02]  /*a4640*/  LDL.LU.64 R16, [R1+0x4950] ;  /* 0x0049500001107983 */ /* 0x000f240000300a00 */
[----:B------:R-:W-:Y:S01]  /*a4650*/  STL.64 [R1+0x4780], R22 ;  /* 0x0047801601007387 */ /* 0x000fe20000100a00 */
[C---:B--2---:R-:W-:Y:S11]  /*a4660*/  HMMA.16816.F32 R12, R40.reuse, R18, R12 ;  /* 0x00000012280c723c */ /* 0x044ff6000000180c */
[----:B------:R-:W-:Y:S11]  /*a4670*/  @!UPT UIADD3 URZ, URZ, URZ, URZ ;  /* 0x0000003f3f3ff290 */ /* 0x000ff6000fffe03f */
[----:B------:R-:W-:Y:S01]  /*a4680*/  @!UPT UIADD3 URZ, URZ, URZ, URZ ;  /* 0x0000003f3f3ff290 */ /* 0x000fe2000fffe03f */
[----:B------:R-:W-:Y:S01]  /*a4690*/  STL.64 [R1+0x770], R12 ;  /* 0x0007700c01007387 */ /* 0x000fe20000100a00 */
[----:B------:R0:W-:Y:S03]  /*a46a0*/  STL.64 [R1+0x778], R14 ;  /* 0x0007780e01007387 */ /* 0x0001e60000100a00 */
[----:B0-----:R-:W3:Y:S01]  /*a46b0*/  LDL.LU.64 R14, [R1+0x4948] ;  /* 0x00494800010e7983 */ /* 0x001ee20000300a00 */
[----:B------:R-:W2:Y:S01]  /*a46c0*/  LDL.LU.64 R12, [R1+0x4940] ;  /* 0x00494000010c7983 */ /* 0x000ea20000300a00 */
[C---:B---3--:R-:W-:Y:S11]  /*a46d0*/  HMMA.16816.F32 R8, R40.reuse, R14, R8 ;  /* 0x0000000e2808723c */ /* 0x048ff60000001808 */
[----:B------:R-:W-:Y:S11]  /*a46e0*/  @!UPT UIADD3 URZ, URZ, URZ, URZ ;  /* 0x0000003f3f3ff290 */ /* 0x000ff6000fffe03f */
[----:B------:R-:W-:Y:S01]  /*a46f0*/  @!UPT UIADD3 URZ, URZ, URZ, URZ ;  /* 0x0000003f3f3ff290 */ /* 0x000fe2000fffe03f */
[----:B------:R-:W-:Y:S01]  /*a4700*/  STL.64 [R1+0x760], R8 ;  /* 0x0007600801007387 */ /* 0x000fe20000100a00 */
[----:B------:R0:W-:Y:S03]  /*a4710*/  STL.64 [R1+0x768], R10 ;  /* 0x0007680a01007387 */ /* 0x0001e60000100a00 */
[----:B0-----:R-:W3:Y:S01]  /*a4720*/  LDL.LU.64 R10, [R1+0x4938] ;  /* 0x00493800010a7983 */ /* 0x001ee20000300a00 */
[----:B------:R-:W2:Y:S01]  /*a4730*/  LDL.LU.64 R8, [R1+0x4930] ;  /* 0x0049300001087983 */ /* 0x000ea20000300a00 */
[----:B---3--:R-:W-:Y:S11]  /*a4740*/  HMMA.16816.F32 R4, R40, R10, R4 ;  /* 0x0000000a2804723c */ /* 0x008ff60000001804 */
[----:B------:R-:W-:Y:S11]  /*a4750*/  @!UPT UIADD3 URZ, URZ, URZ, URZ ;  /* 0x0000003f3f3ff290 */ /* 0x000ff6000fffe03f */
[----:B------:R-:W-:Y:S01]  /*a4760*/  @!UPT UIADD3 URZ, URZ, URZ, URZ ;  /* 0x0000003f3f3ff290 */ /* 0x000fe2000fffe03f */
[----:B------:R-:W-:Y:S01]  /*a4770*/  STL.64 [R1+0x750], R4 ;  /* 0x0007500401007387 */ /* 0x000fe20000100a00 */
[----:B------:R0:W-:Y:S03]  /*a4780*/  STL.64 [R1+0x758], R6 ;  /* 0x0007580601007387 */ /* 0x0001e60000100a00 */
[----:B0-----:R-:W3:Y:S01]  /*a4790*/  LDL.LU.64 R6, [R1+0x4928] ;  /* 0x0049280001067983 */ /* 0x001ee20000300a00 */
[----:B------:R-:W4:Y:S02]  /*a47a0*/  LDL.LU.64 R4, [R1+0x4920] ;  /* 0x0049200001047983 */ /* 0x000f240000300a00 */
[----:B------:R-:W-:Y:S02]  /*a47b0*/  STL.64 [R1+0x4748], R10 ;  /* 0x0047480a01007387 */ /* 0x000fe40000100a00 */
[----:B--2---:R-:W-:Y:S02]  /*a47c0*/  STL.64 [R1+0x4740], R8 ;  /* 0x0047400801007387 */ /* 0x004fe40000100a00 */
[----:B------:R-:W-:-:S02]  /*a47d0*/  IMAD.MOV.U32 R50, RZ, RZ, R49 ;  /* 0x000000ffff327224 */ /* 0x000fc400078e0031 */
[----:B------:R-:W-:Y:S01]  /*a47e0*/  IMAD.MOV.U32 R51, RZ, RZ, R48 ;  /* 0x000000ffff337224 */ /* 0x000fe200078e0030 */
        /* <DEDUP_REMOVED lines=17> */
[----:B------:R-:W-:Y:S01]  /*a4900*/  STL [R1+0x43bc], R48 ;  /* 0x0043bc3001007387 */ /* 0x000fe20000100800 */
[C---:B--2---:R-:W-:Y:S02]  /*a4910*/  HMMA.16816.F32 R36, R44.reuse, R38, R32 ;  /* 0x000000262c24723c */ /* 0x044fe40000001820 */
[----:B------:R-:W2:Y:S11]  /*a4920*/  LDL.LU.64 R34, [R1+0x48f8] ;  /* 0x0048f80001227983 */ /* 0x000eb60000300a00 */
[----:B------:R-:W-:Y:S10]  /*a4930*/  @!UPT UIADD3 URZ, URZ, URZ, URZ ;  /* 0x0000003f3f3ff290 */ /* 0x000ff4000fffe03f */
[----:B------:R-:W-:Y:S01]  /*a4940*/  STL.64 [R1+0xcb0], R36 ;  /* 0x000cb02401007387 */ /* 0x000fe20000100a00 */
[----:B------:R-:W-:Y:S02]  /*a4950*/  IMAD.MOV.U32 R49, RZ, RZ, R36 ;  /* 0x000000ffff317224 */ /* 0x000fe400078e0024 */
[----:B------:R0:W-:Y:S02]  /*a4960*/  STL.64 [R1+0xcb8], R38 ;  /* 0x000cb82601007387 */ /* 0x0001e40000100a00 */
[----:B0-----:R-:W4:Y:S01]  /*a4970*/  LDL.LU.64 R38, [R1+0x48f0] ;  /* 0x0048f00001267983 */ /* 0x001f220000300a00 */
[----:B------:R-:W4:Y:S02]  /*a4980*/  LDL.LU.64 R36, [R1+0x48e8] ;  /* 0x0048e80001247983 */ /* 0x000f240000300a00 */
[----:B------:R-:W-:Y:S02]  /*a4990*/  STL [R1+0x43c0], R49 ;  /* 0x0043c03101007387 */ /* 0x000fe40000100800 */
[----:B---3--:R-:W-:Y:S01]  /*a49a0*/  STL.64 [R1+0x4788], R50 ;  /* 0x0047883201007387 */ /* 0x008fe20000100a00 */
[C---:B--2---:R-:W-:Y:S01]  /*a49b0*/  HMMA.16816.F32 R32, R44.reuse, R34, R28 ;  /* 0x000000222c20723c */ /* 0x044fe2000000181c */
[----:B------:R-:W4:Y:S11]  /*a49c0*/  LDL.LU.64 R30, [R1+0x48e0] ;  /* 0x0048e000011e7983 */ /* 0x000f360000300a00 */
[----:B------:R-:W-:Y:S11]  /*a49d0*/  @!UPT UIADD3 URZ, URZ, URZ, URZ ;  /* 0x0000003f3f3ff290 */ /* 0x000ff6000fffe03f */
[----:B------:R-:W-:Y:S01]  /*a49e0*/  STL.64 [R1+0xca0], R32 ;  /* 0x000ca02001007387 */ /* 0x000fe20000100a00 */
[----:B------:R0:W-:Y:S03]  /*a49f0*/  STL.64 [R1+0xca8], R34 ;  /* 0x000ca82201007387 */ /* 0x0001e60000100a00 */
[----:B0-----:R-:W2:Y:S01]  /*a4a00*/  LDL.LU.64 R34, [R1+0x48d8] ;  /* 0x0048d80001227983 */ /* 0x001ea20000300a00 */
[----:B------:R-:W2:Y:S01]  /*a4a10*/  LDL.LU.64 R32, [R1+0x48d0] ;  /* 0x0048d00001207983 */ /* 0x000ea20000300a00 */
[----:B----4-:R-:W-:Y:S02]  /*a4a20*/  HMMA.16816.F32 R28, R44, R30, R36 ;  /* 0x0000001e2c1c723c */ /* 0x010fe40000001824 */
[----:B------:R-:W2:Y:S01]  /*a4a30*/  LDL.LU.64 R38, [R1+0x48c8] ;  /* 0x0048c80001267983 */ /* 0x000ea20000300a00 */
[----:B------:R-:W-:Y:S02]  /*a4a40*/  IMAD.MOV.U32 R50, RZ, RZ, R13 ;  /* 0x000000ffff327224 */ /* 0x000fe400078e000d */
[----:B------:R-:W-:-:S07]  /*a4a50*/  IMAD.MOV.U32 R51, RZ, RZ, R12 ;  /* 0x000000ffff337224 */ /* 0x000fce00078e000c */
[----:B------:R-:W-:Y:S01]  /*a4a60*/  HMMA.16816.F32 R48, R44, R50, R56 ;  /* 0x000000322c30723c */ /* 0x000fe20000001838 */
[----:B------:R-:W-:Y:S02]  /*a4a70*/  IMAD.MOV.U32 R11, RZ, RZ, R16 ;  /* 0x000000ffff0b7224 */ /* 0x000fe400078e0010 */
[----:B------:R-:W-:-:S08]  /*a4a80*/  IMAD.MOV.U32 R10, RZ, RZ, R17 ;  /* 0x000000ffff0a7224 */ /* 0x000fd000078e0011 */
[----:B------:R0:W-:Y:S01]  /*a4a90*/  STL.64 [R1+0xc90], R28 ;  /* 0x000c901c01007387 */ /* 0x0001e20000100a00 */
[----:B------:R-:W-:Y:S03]  /*a4aa0*/  STL.64 [R1+0xc98], R30 ;  /* 0x000c981e01007387 */ /* 0x000fe60000100a00 */
[----:B0-----:R-:W3:Y:S09]  /*a4ab0*/  LDL.LU.64 R28, [R1+0x48c0] ;  /* 0x0048c000011c7983 */ /* 0x001ef20000300a00 */
[----:B------:R-:W-:-:S02]  /*a4ac0*/  IMAD.MOV.U32 R17, RZ, RZ, R48 ;  /* 0x000000ffff117224 */ /* 0x000fc400078e0030 */
[----:B------:R-:W-:Y:S01]  /*a4ad0*/  IMAD.MOV.U32 R13, RZ, RZ, R50 ;  /* 0x000000ffff0d7224 */ /* 0x000fe200078e0032 */
[C---:B--2---:R-:W-:Y:S01]  /*a4ae0*/  HMMA.16816.F32 R36, R44.reuse, R38, R32 ;  /* 0x000000262c24723c */ /* 0x044fe20000001820 */
[----:B------:R-:W2:Y:S11]  /*a4af0*/  LDL.LU.64 R32, [R1+0x48b8] ;  /* 0x0048b80001207983 */ /* 0x000eb60000300a00 */
[----:B------:R-:W-:Y:S11]  /*a4b00*/  @!UPT UIADD3 URZ, URZ, URZ, URZ ;  /* 0x0000003f3f3ff290 */ /* 0x000ff6000fffe03f */
[----:B------:R0:W-:Y:S01]  /*a4b10*/  STL.64 [R1+0xc60], R36 ;  /* 0x000c602401007387 */ /* 0x0001e20000100a00 */
[----:B------:R-:W-:Y:S02]  /*a4b20*/  STL.64 [R1+0xc68], R38 ;  /* 0x000c682601007387 */ /* 0x000fe40000100a00 */
[----:B------:R-:W-:Y:S02]  /*a4b30*/  IMAD.MOV.U32 R16, RZ, RZ, R36 ;  /* 0x000000ffff107224 */ /* 0x000fe400078e0024 */
[----:B------:R-:W-:Y:S01]  /*a4b40*/  IMAD.MOV.U32 R12, RZ, RZ, R38 ;  /* 0x000000ffff0c7224 */ /* 0x000fe200078e0026 */
[----:B0-----:R-:W4:Y:S01]  /*a4b50*/  LDL.LU.64 R36, [R1+0x48b0] ;  /* 0x0048b00001247983 */ /* 0x001f220000300a00 */
[----:B------:R-:W2:Y:S02]  /*a4b60*/  LDL.LU.64 R56, [R1+0x48a8] ;  /* 0x0048a80001387983 */ /* 0x000ea40000300a00 */
[----:B------:R-:W-:Y:S02]  /*a4b70*/  STL.64 [R1+0xc40], R48 ;  /* 0x000c403001007387 */ /* 0x000fe40000100a00 */
[----:B------:R-:W-:Y:S01]  /*a4b80*/  STL.64 [R1+0xc48], R50 ;  /* 0x000c483201007387 */ /* 0x000fe20000100a00 */
[----:B------:R-:W-:Y:S01]  /*a4b90*/  STL.64 [R1+0x47a8], R18 ;  /* 0x0047a81201007387 */ /* 0x000fe20000100a00 */
[----:B------:R-:W-:Y:S02]  /*a4ba0*/  STL.64 [R1+0x47a0], R16 ;  /* 0x0047a01001007387 */ /* 0x000fe40000100a00 */
[----:B------:R-:W-:Y:S02]  /*a4bb0*/  STL.64 [R1+0x4798], R14 ;  /* 0x0047980e01007387 */ /* 0x000fe40000100a00 */
[----:B------:R0:W-:Y:S01]  /*a4bc0*/  STL.64 [R1+0x4790], R12 ;  /* 0x0047900c01007387 */ /* 0x0001e20000100a00 */
[----:B------:R-:W2:Y:S01]  /*a4bd0*/  LDL.LU R8, [R1+0x610] ;  /* 0x0006100001087983 */ /* 0x000ea20000300800 */
[----:B0-----:R-:W-:Y:S03]  /*a4be0*/  HMMA.16816.F32 R12, R44, R10, R40 ;  /* 0x0000000a2c0c723c */ /* 0x001fe60000001828 */
[----:B------:R0:W1:Y:S11]  /*a4bf0*/  LDSM.16.MT88.4 R40, [R52+0x13800] ;  /* 0x013800003428783b */ /* 0x0000760000004200 */
[----:B------:R-:W-:Y:S09]  /*a4c00*/  @!UPT UIADD3 URZ, URZ, URZ, URZ ;  /* 0x0000003f3f3ff290 */ /* 0x000ff2000fffe03f */
[----:B------:R0:W-:Y:S01]  /*a4c10*/  STL.64 [R1+0xc30], R12 ;  /* 0x000c300c01007387 */ /* 0x0001e20000100a00 */
[----:B------:R0:W-:Y:S02]  /*a4c20*/  STL.64 [R1+0xc38], R14 ;  /* 0x000c380e01007387 */ /* 0x0001e40000100a00 */
[----:B------:R-:W2:Y:S02]  /*a4c30*/  LDL.LU R9, [R1+0x614] ;  /* 0x0006140001097983 */ /* 0x000ea40000300800 */
[----:B------:R-:W2:Y:S01]  /*a4c40*/  LDL.LU R10, [R1+0x618] ;  /* 0x00061800010a7983 */ /* 0x000ea20000300800 */
[----:B------:R-:W2:Y:S04]  /*a4c50*/  LDL.LU R11, [R1+0x61c] ;  /* 0x00061c00010b7983 */ /* 0x000ea80000300800 */
[----:B--2---:R-:W-:Y:S01]  /*a4c60*/  STL.64 [R1+0x47b8], R10 ;  /* 0x0047b80a01007387 */ /* 0x004fe20000100a00 */
[----:B------:R2:W-:Y:S02]  /*a4c70*/  STL.64 [R1+0x47b0], R8 ;  /* 0x0047b00801007387 */ /* 0x0005e40000100a00 */
[----:B0-----:R-:W2:Y:S02]  /*a4c80*/  LDL.LU R52, [R1+0x670] ;  /* 0x0006700001347983 */ /* 0x001ea40000300800 */
[----:B------:R-:W2:Y:S01]  /*a4c90*/  LDL.LU R53, [R1+0x674] ;  /* 0x0006740001357983 */ /* 0x000ea20000300800 */
[----:B------:R-:W2:Y:S01]  /*a4ca0*/  LDL.LU R54, [R1+0x678] ;  /* 0x0006780001367983 */ /* 0x000ea20000300800 */
[----:B------:R-:W2:Y:S02]  /*a4cb0*/  LDL.LU R55, [R1+0x67c] ;  /* 0x00067c0001377983 */ /* 0x000ea40000300800 */
[----:B------:R-:W-:-:S02]  /*a4cc0*/  IMAD.MOV.U32 R58, RZ, RZ, R32 ;  /* 0x000000ffff3a7224 */ /* 0x000fc400078e0020 */
[----:B------:R-:W-:Y:S02]  /*a4cd0*/  IMAD.MOV.U32 R59, RZ, RZ, R25 ;  /* 0x000000ffff3b7224 */ /* 0x000fe400078e0019 */
[----:B------:R-:W-:Y:S02]  /*a4ce0*/  IMAD.MOV.U32 R26, RZ, RZ, R21 ;  /* 0x000000ffff1a7224 */ /* 0x000fe400078e0015 */
[----:B------:R-:W-:Y:S01]  /*a4cf0*/  IMAD.MOV.U32 R27, RZ, RZ, R20 ;  /* 0x000000ffff1b7224 */ /* 0x000fe200078e0014 */
[----:B--2---:R0:W-:Y:S01]  /*a4d00*/  STL.64 [R1+0x47c8], R54 ;  /* 0x0047c83601007387 */ /* 0x0041e20000100a00 */
[----:B------:R-:W-:Y:S02]  /*a4d10*/  STL.64 [R1+0x47c0], R52 ;  /* 0x0047c03401007387 */ /* 0x000fe40000100a00 */
[----:B------:R-:W2:Y:S02]  /*a4d20*/  LDL.LU R32, [R1+0x48a0] ;  /* 0x0048a00001207983 */ /* 0x000ea40000300800 */
[----:B------:R-:W2:Y:S01]  /*a4d30*/  LDL.LU R25, [R1+0x489c] ;  /* 0x00489c0001197983 */ /* 0x000ea20000300800 */
[----:B------:R-:W-:Y:S01]  /*a4d40*/  STL.64 [R1+0x47d0], R58 ;  /* 0x0047d03a01007387 */ /* 0x000fe20000100a00 */
[----:B------:R0:W-:Y:S02]  /*a4d50*/  STL.64 [R1+0x47d8], R26 ;  /* 0x0047d81a01007387 */ /* 0x0001e40000100a00 */
[----:B------:R-:W2:Y:S02]  /*a4d60*/  LDL.LU R20, [R1+0x690] ;  /* 0x0006900001147983 */ /* 0x000ea40000300800 */
[----:B------:R-:W2:Y:S01]  /*a4d70*/  LDL.LU R21, [R1+0x694] ;  /* 0x0006940001157983 */ /* 0x000ea20000300800 */
[----:B------:R-:W2:Y:S01]  /*a4d80*/  LDL.LU R22, [R1+0x698] ;  /* 0x0006980001167983 */ /* 0x000ea20000300800 */
[----:B------:R-:W2:Y:S02]  /*a4d90*/  LDL.LU R23, [R1+0x69c] ;  /* 0x00069c0001177983 */ /* 0x000ea40000300800 */
[----:B---3--:R-:W-:-:S02]  /*a4da0*/  IMAD.MOV.U32 R50, RZ, RZ, R28 ;  /* 0x000000ffff327224 */ /* 0x008fc400078e001c */
[----:B------:R-:W-:Y:S01]  /*a4db0*/  IMAD.MOV.U32 R51, RZ, RZ, R5 ;  /* 0x000000ffff337224 */ /* 0x000fe200078e0005 */
[----:B--2---:R-:W-:Y:S01]  /*a4dc0*/  STL.64 [R1+0x47e8], R22 ;  /* 0x0047e81601007387 */ /* 0x004fe20000100a00 */
[----:B------:R2:W-:Y:S02]  /*a4dd0*/  STL.64 [R1+0x47e0], R20 ;  /* 0x0047e01401007387 */ /* 0x0005e40000100a00 */
[----:B------:R-:W3:Y:S02]  /*a4de0*/  LDL.LU R28, [R1+0x4898] ;  /* 0x00489800011c7983 */ /* 0x000ee40000300800 */
        /* <DEDUP_REMOVED lines=20> */
[----:B------:R-:W-:Y:S01]  /*a4f30*/  IMAD.MOV.U32 R27, RZ, RZ, R57 ;  /* 0x000000ffff1b7224 */ /* 0x000fe200078e0039 */
[----:B--2---:R0:W-:Y:S01]  /*a4f40*/  STL.64 [R1+0x4818], R10 ;  /* 0x0048180a01007387 */ /* 0x0041e20000100a00 */
[----:B------:R-:W-:Y:S02]  /*a4f50*/  STL.64 [R1+0x4810], R8 ;  /* 0x0048100801007387 */ /* 0x000fe40000100a00 */
[----:B------:R-:W2:Y:S02]  /*a4f60*/  LDL.LU R4, [R1+0x4888] ;  /* 0x0048880001047983 */ /* 0x000ea40000300800 */
[----:B------:R0:W-:Y:S01]  /*a4f70*/  STL.64 [R1+0x4820], R54 ;  /* 0x0048203601007387 */ /* 0x0001e20000100a00 */
[----:B------:R0:W-:Y:S01]  /*a4f80*/  STL.64 [R1+0x4828], R26 ;  /* 0x0048281a01007387 */ /* 0x0001e20000100a00 */
[----:B------:R-:W2:Y:S02]  /*a4f90*/  LDL.LU R20, [R1+0x6d0] ;  /* 0x0006d00001147983 */ /* 0x000ea40000300800 */
[----:B------:R-:W2:Y:S02]  /*a4fa0*/  LDL.LU R21, [R1+0x6d4] ;  /* 0x0006d40001157983 */ /* 0x000ea40000300800 */
[----:B------:R-:W2:Y:S01]  /*a4fb0*/  LDL.LU R22, [R1+0x6d8] ;  /* 0x0006d80001167983 */ /* 0x000ea20000300800 */
[----:B------:R-:W2:Y:S01]  /*a4fc0*/  LDL.LU R23, [R1+0x6dc] ;  /* 0x0006dc0001177983 */ /* 0x000ea20000300800 */
[----:B------:R-:W-:-:S02]  /*a4fd0*/  IMAD.MOV.U32 R50, RZ, RZ, R56 ;  /* 0x000000ffff327224 */ /* 0x000fc400078e0038 */
[----:B----4-:R-:W-:Y:S01]  /*a4fe0*/  IMAD.MOV.U32 R51, RZ, RZ, R37 ;  /* 0x000000ffff337224 */ /* 0x010fe200078e0025 */
[----:B--2---:R-:W-:Y:S01]  /*a4ff0*/  STL.64 [R1+0x4838], R22 ;  /* 0x0048381601007387 */ /* 0x004fe20000100a00 */
[----:B------:R2:W-:Y:S03]  /*a5000*/  STL.64 [R1+0x4830], R20 ;  /* 0x0048301401007387 */ /* 0x0005e60000100a00 */
[----:B------:R-:W-:Y:S02]  /*a5010*/  STL.64 [R1+0x4840], R50 ;  /* 0x0048403201007387 */ /* 0x000fe40000100a00 */
[----:B------:R-:W4:Y:S01]  /*a5020*/  LDL.LU R16, [R1+0x6f0] ;  /* 0x0006f00001107983 */ /* 0x000f220000300800 */
[----:B------:R-:W4:Y:S01]  /*a5030*/  LDL.LU R17, [R1+0x6f4] ;  /* 0x0006f40001117983 */ /* 0x000f220000300800 */
[----:B-1----:R-:W2:Y:S02]  /*a5040*/  LDL.LU R18, [R1+0x6f8] ;  /* 0x0006f80001127983 */ /* 0x002ea40000300800 */
[----:B------:R-:W2:Y:S02]  /*a5050*/  LDL.LU R19, [R1+0x6fc] ;  /* 0x0006fc0001137983 */ /* 0x000ea40000300800 */
[----:B0-----:R-:W-:-:S02]  /*a5060*/  IMAD.MOV.U32 R10, RZ, RZ, R36 ;  /* 0x000000ffff0a7224 */ /* 0x001fc400078e0024 */
[----:B------:R-:W-:Y:S01]  /*a5070*/  IMAD.MOV.U32 R11, RZ, RZ, R33 ;  /* 0x000000ffff0b7224 */ /* 0x000fe200078e0021 */
[----:B--2---:R-:W-:Y:S01]  /*a5080*/  STL.64 [R1+0x4850], R18 ;  /* 0x0048501201007387 */ /* 0x004fe20000100a00 */
        /* <DEDUP_REMOVED lines=9> */
[----:B--2---:R0:W-:Y:S03]  /*a5120*/  STL.64 [R1+0x4860], R52 ;  /* 0x0048603401007387 */ /* 0x0041e60000100a00 */
[----:B------:R-:W-:Y:S02]  /*a5130*/  STL.64 [R1+0x4870], R26 ;  /* 0x0048701a01007387 */ /* 0x000fe40000100a00 */
[----:B------:R-:W2:Y:S01]  /*a5140*/  LDL.LU R20, [R1+0x710] ;  /* 0x0007100001147983 */ /* 0x000ea20000300800 */
[----:B------:R-:W2:Y:S01]  /*a5150*/  LDL.LU R21, [R1+0x714] ;  /* 0x0007140001157983 */ /* 0x000ea20000300800 */
[----:B------:R-:W4:Y:S02]  /*a5160*/  LDL.LU R22, [R1+0x718] ;  /* 0x0007180001167983 */ /* 0x000f240000300800 */
[----:B------:R-:W4:Y:S02]  /*a5170*/  LDL.LU R23, [R1+0x71c] ;  /* 0x00071c0001177983 */ /* 0x000f240000300800 */
[----:B----4-:R-:W-:Y:S01]  /*a5180*/  STL.64 [R1+0x4880], R22 ;  /* 0x0048801601007387 */ /* 0x010fe20000100a00 */
[----:B--2---:R1:W-:Y:S02]  /*a5190*/  STL.64 [R1+0x4878], R20 ;  /* 0x0048781401007387 */ /* 0x0043e40000100a00 */
[----:B0-----:R-:W2:Y:S02]  /*a51a0*/  LDL.LU R52, [R1+0x730] ;  /* 0x0007300001347983 */ /* 0x001ea40000300800 */
[----:B------:R-:W2:Y:S01]  /*a51b0*/  LDL.LU R53, [R1+0x734] ;  /* 0x0007340001357983 */ /* 0x000ea20000300800 */
[----:B------:R-:W2:Y:S01]  /*a51c0*/  LDL.LU R54, [R1+0x738] ;  /* 0x0007380001367983 */ /* 0x000ea20000300800 */
[----:B------:R-:W2:Y:S03]  /*a51d0*/  LDL.LU R55, [R1+0x73c] ;  /* 0x00073c0001377983 */ /* 0x000ea60000300800 */
[----:B-1----:R-:W4:Y:S01]  /*a51e0*/  LDL.LU R20, [R1+0x740] ;  /* 0x0007400001147983 */ /* 0x002f220000300800 */
[----:B------:R-:W4:Y:S02]  /*a51f0*/  LDL.LU R21, [R1+0x744] ;  /* 0x0007440001157983 */ /* 0x000f240000300800 */
[----:B------:R-:W4:Y:S02]  /*a5200*/  LDL.LU R22, [R1+0x748] ;  /* 0x0007480001167983 */ /* 0x000f240000300800 */
[----:B------:R-:W4:Y:S01]  /*a5210*/  LDL.LU R23, [R1+0x74c] ;  /* 0x00074c0001177983 */ /* 0x000f220000300800 */
[----:B------:R-:W2:Y:S01]  /*a5220*/  LDL.LU R16, [R1+0x720] ;  /* 0x0007200001107983 */ /* 0x000ea20000300800 */
[----:B------:R-:W2:Y:S02]  /*a5230*/  LDL.LU R17, [R1+0x724] ;  /* 0x0007240001117983 */ /* 0x000ea40000300800 */
[----:B------:R-:W-:-:S02]  /*a5240*/  IMAD.MOV.U32 R26, RZ, RZ, R4 ;  /* 0x000000ffff1a7224 */ /* 0x000fc400078e0004 */
[----:B------:R-:W-:Y:S01]  /*a5250*/  IMAD.MOV.U32 R27, RZ, RZ, R3 ;  /* 0x000000ffff1b7224 */ /* 0x000fe200078e0003 */
[----:B------:R-:W2:Y:S01]  /*a5260*/  LDL.LU R18, [R1+0x728] ;  /* 0x0007280001127983 */ /* 0x000ea20000300800 */
[----:B------:R-:W2:Y:S02]  /*a5270*/  LDL.LU R19, [R1+0x72c] ;  /* 0x00072c0001137983 */ /* 0x000ea40000300800 */
[----:B------:R-:W2:Y:S02]  /*a5280*/  LDL.LU R12, [R1+0x6e0] ;  /* 0x0006e000010c7983 */ /* 0x000ea40000300800 */
[----:B------:R-:W2:Y:S01]  /*a5290*/  LDL.LU R13, [R1+0x6e4] ;  /* 0x0006e400010d7983 */ /* 0x000ea20000300800 */
[----:B------:R-:W2:Y:S01]  /*a52a0*/  LDL.LU R14, [R1+0x6e8] ;  /* 0x0006e800010e7983 */ /* 0x000ea20000300800 */
[----:B------:R-:W2:Y:S02]  /*a52b0*/  LDL.LU R15, [R1+0x6ec] ;  /* 0x0006ec00010f7983 */ /* 0x000ea40000300800 */
[----:B------:R-:W-:-:S02]  /*a52c0*/  IMAD.MOV.U32 R51, RZ, RZ, R25 ;  /* 0x000000ffff337224 */ /* 0x000fc400078e0019 */
[----:B------:R-:W-:Y:S01]  /*a52d0*/  IMAD.MOV.U32 R10, RZ, RZ, R24 ;  /* 0x000000ffff0a7224 */ /* 0x000fe200078e0018 */
[----:B------:R-:W2:Y:S01]  /*a52e0*/  LDL.LU R56, [R1+0x6c0] ;  /* 0x0006c00001387983 */ /* 0x000ea20000300800 */
[----:B------:R-:W2:Y:S02]  /*a52f0*/  LDL.LU R57, [R1+0x6c4] ;  /* 0x0006c40001397983 */ /* 0x000ea40000300800 */
[----:B------:R-:W2:Y:S02]  /*a5300*/  LDL.LU R58, [R1+0x6c8] ;  /* 0x0006c800013a7983 */ /* 0x000ea40000300800 */
[----:B---3--:R-:W-:Y:S01]  /*a5310*/  IMAD.MOV.U32 R50, RZ, RZ, R28 ;  /* 0x000000ffff327224 */ /* 0x008fe200078e001c */
[----:B------:R-:W3:Y:S01]  /*a5320*/  LDL.LU R59, [R1+0x6cc] ;  /* 0x0006cc00013b7983 */ /* 0x000ee20000300800 */
        /* <DEDUP_REMOVED lines=8> */
[----:B------:R-:W-:-:S02]  /*a53b0*/  IMAD.MOV.U32 R11, RZ, RZ, R5 ;  /* 0x000000ffff0b7224 */ /* 0x000fc400078e0005 */
        /* <DEDUP_REMOVED lines=8> */
[----:B------:R-:W-:Y:S02]  /*a5440*/  STL.64 [R1+0x4730], R42 ;  /* 0x0047302a01007387 */ /* 0x000fe40000100a00 */
[----:B------:R-:W-:Y:S01]  /*a5450*/  STL.64 [R1+0x4728], R40 ;  /* 0x0047282801007387 */ /* 0x000fe20000100a00 */
[C---:B----4-:R-:W-:Y:S01]  /*a5460*/  HMMA.16816.F32 R24, R44.reuse, R26, R20 ;  /* 0x0000001a2c18723c */ /* 0x050fe20000001814 */
[----:B------:R-:W4:Y:S01]  /*a5470*/  LDL.LU.64 R22, [R1+0x4880] ;  /* 0x0048800001167983 */ /* 0x000f220000300a00 */
[----:B------:R-:W4:Y:S11]  /*a5480*/  LDL.LU.64 R20, [R1+0x4878] ;  /* 0x0048780001147983 */ /* 0x000f360000300a00 */
[----:B------:R-:W-:Y:S10]  /*a5490*/  @!UPT UIADD3 URZ, URZ, URZ, URZ ;  /* 0x0000003f3f3ff290 */ /* 0x000ff4000fffe03f */
[----:B------:R-:W-:Y:S01]  /*a54a0*/  STL.64 [R1+0x740], R24 ;  /* 0x0007401801007387 */ /* 0x000fe20000100a00 */
[----:B------:R0:W-:Y:S03]  /*a54b0*/  STL.64 [R1+0x748], R26 ;  /* 0x0007481a01007387 */ /* 0x0001e60000100a00 */
[----:B0-----:R-:W4:Y:S01]  /*a54c0*/  LDL.LU.64 R26, [R1+0x4870] ;  /* 0x00487000011a7983 */ /* 0x001f220000300a00 */
[C---:B--2---:R-:W-:Y:S01]  /*a54d0*/  HMMA.16816.F32 R8, R44.reuse, R10, R52 ;  /* 0x0000000a2c08723c */ /* 0x044fe20000001834 */
[----:B------:R-:W2:Y:S02]  /*a54e0*/  LDL.LU.64 R54, [R1+0x4868] ;  /* 0x0048680001367983 */ /* 0x000ea40000300a00 */
[----:B------:R-:W2:Y:S11]  /*a54f0*/  LDL.LU.64 R52, [R1+0x4860] ;  /* 0x0048600001347983 */ /* 0x000eb60000300a00 */
[----:B------:R-:W-:Y:S09]  /*a5500*/  @!UPT UIADD3 URZ, URZ, URZ, URZ ;  /* 0x0000003f3f3ff290 */ /* 0x000ff2000fffe03f */
[----:B------:R-:W-:Y:S01]  /*a5510*/  STL.64 [R1+0x730], R8 ;  /* 0x0007300801007387 */ /* 0x000fe20000100a00 */
[----:B------:R0:W-:Y:S03]  /*a5520*/  STL.64 [R1+0x738], R10 ;  /* 0x0007380a01007387 */ /* 0x0001e60000100a00 */
[----:B0-----:R-:W2:Y:S01]  /*a5530*/  LDL.LU.64 R10, [R1+0x4858] ;  /* 0x00485800010a7983 */ /* 0x001ea20000300a00 */
[C---:B------:R-:W-:Y:S01]  /*a5540*/  HMMA.16816.F32 R48, R44.reuse, R50, R16 ;  /* 0x000000322c30723c */ /* 0x040fe20000001810 */
[----:B------:R-:W3:Y:S02]  /*a5550*/  LDL.LU.64 R18, [R1+0x4850] ;  /* 0x0048500001127983 */ /* 0x000ee40000300a00 */
[----:B------:R-:W3:Y:S11]  /*a5560*/  LDL.LU.64 R16, [R1+0x4848] ;  /* 0x0048480001107983 */ /* 0x000ef60000300a00 */
[----:B------:R-:W-:Y:S09]  /*a5570*/  @!UPT UIADD3 URZ, URZ, URZ, URZ ;  /* 0x0000003f3f3ff290 */ /* 0x000ff2000fffe03f */
        /* <DEDUP_REMOVED lines=10> */
[----:B--2---:R-:W-:Y:S01]  /*a5620*/  HMMA.16816.F32 R8, R44, R10, R52 ;  /* 0x0000000a2c08723c */ /* 0x004fe20000001834 */
[----:B------:R-:W2:Y:S02]  /*a5630*/  LDL.LU.64 R54, [R1+0x4820] ;  /* 0x0048200001367983 */ /* 0x000ea40000300a00 */
[----:B------:R-:W-:Y:S02]  /*a5640*/  IMAD.MOV.U32 R42, RZ, RZ, R2 ;  /* 0x000000ffff2a7224 */ /* 0x000fe400078e0002 */
[----:B------:R-:W-:-:S07]  /*a5650*/  IMAD.MOV.U32 R43, RZ, RZ, R0 ;  /* 0x000000ffff2b7224 */ /* 0x000fce00078e0000 */
[C---:B---3--:R-:W-:Y:S11]  /*a5660*/  HMMA.16816.F32 R40, R44.reuse, R42, R16 ;  /* 0x0000002a2c28723c */ /* 0x048ff60000001810 */
[----:B------:R-:W-:Y:S01]  /*a5670*/  STL.64 [R1+0x700], R8 ;  /* 0x0007000801007387 */ /* 0x000fe20000100a00 */
[----:B------:R0:W-:Y:S03]  /*a5680*/  STL.64 [R1+0x708], R10 ;  /* 0x0007080a01007387 */ /* 0x0001e60000100a00 */
[----:B0-----:R-:W3:Y:S01]  /*a5690*/  LDL.LU.64 R10, [R1+0x4818] ;  /* 0x00481800010a7983 */ /* 0x001ee20000300a00 */
[C---:B------:R-:W-:Y:S01]  /*a56a0*/  HMMA.16816.F32 R48, R44.reuse, R50, R12 ;  /* 0x000000322c30723c */ /* 0x040fe2000000180c */
[----:B------:R-:W3:Y:S02]  /*a56b0*/  LDL.LU.64 R8, [R1+0x4810] ;  /* 0x0048100001087983 */ /* 0x000ee40000300a00 */
[----:B------:R-:W3:Y:S04]  /*a56c0*/  LDL.LU.64 R18, [R1+0x4808] ;  /* 0x0048080001127983 */ /* 0x000ee80000300a00 */
[----:B------:R0:W-:Y:S01]  /*a56d0*/  STL.64 [R1+0x6f0], R40 ;  /* 0x0006f02801007387 */ /* 0x0001e20000100a00 */
[----:B------:R1:W-:Y:S03]  /*a56e0*/  STL.64 [R1+0x6f8], R42 ;  /* 0x0006f82a01007387 */ /* 0x0003e60000100a00 */
[----:B0-----:R-:W3:Y:S01]  /*a56f0*/  LDL.LU R40, [R1+0x600] ;  /* 0x0006000001287983 */ /* 0x001ee20000300800 */
[----:B------:R-:W3:Y:S02]  /*a5700*/  LDL.LU R41, [R1+0x604] ;  /* 0x0006040001297983 */ /* 0x000ee40000300800 */
[----:B-1----:R-:W3:Y:S02]  /*a5710*/  LDL.LU R42, [R1+0x608] ;  /* 0x00060800012a7983 */ /* 0x002ee40000300800 */
[----:B------:R-:W3:Y:S01]  /*a5720*/  LDL.LU R43, [R1+0x60c] ;  /* 0x00060c00012b7983 */ /* 0x000ee20000300800 */
[----:B------:R-:W3:Y:S01]  /*a5730*/  LDL.LU.64 R14, [R1+0x4800] ;  /* 0x00480000010e7983 */ /* 0x000ee20000300a00 */
[----:B------:R-:W3:Y:S05]  /*a5740*/  LDL.LU.64 R12, [R1+0x47f8] ;  /* 0x0047f800010c7983 */ /* 0x000eea0000300a00 */
[----:B------:R-:W-:Y:S01]  /*a5750*/  STL.64 [R1+0x6e0], R48 ;  /* 0x0006e03001007387 */ /* 0x000fe20000100a00 */
[----:B------:R0:W-:Y:S03]  /*a5760*/  STL.64 [R1+0x6e8], R50 ;  /* 0x0006e83201007387 */ /* 0x0001e60000100a00 */
[----:B0-----:R-:W3:Y:S01]  /*a5770*/  LDL.LU.64 R50, [R1+0x47f0] ;  /* 0x0047f00001327983 */ /* 0x001ee20000300a00 */
[C---:B----4-:R-:W-:Y:S03]  /*a5780*/  HMMA.16816.F32 R24, R44.reuse, R26, R20 ;  /* 0x0000001a2c18723c */ /* 0x050fe60000001814 */
[----:B------:R-:W4:Y:S01]  /*a5790*/  LDL.LU.64 R22, [R1+0x47e8] ;  /* 0x0047e80001167983 */ /* 0x000f220000300a00 */
[----:B------:R-:W4:Y:S04]  /*a57a0*/  LDL.LU.64 R20, [R1+0x47e0] ;  /* 0x0047e00001147983 */ /* 0x000f280000300a00 */
[C---:B--2---:R-:W-:Y:S11]  /*a57b0*/  HMMA.16816.F32 R52, R44.reuse, R54, R56 ;  /* 0x000000362c34723c */ /* 0x044ff60000001838 */
[----:B------:R-:W-:Y:S04]  /*a57c0*/  @!UPT UIADD3 URZ, URZ, URZ, URZ ;  /* 0x0000003f3f3ff290 */ /* 0x000fe8000fffe03f */
[----:B------:R-:W-:Y:S01]  /*a57d0*/  STL.64 [R1+0x6d0], R24 ;  /* 0x0006d01801007387 */ /* 0x000fe20000100a00 */
[----:B------:R0:W-:Y:S03]  /*a57e0*/  STL.64 [R1+0x6d8], R26 ;  /* 0x0006d81a01007387 */ /* 0x0001e60000100a00 */
[----:B0-----:R-:W4:Y:S01]  /*a57f0*/  LDL.LU.64 R26, [R1+0x47d8] ;  /* 0x0047d800011a7983 */ /* 0x001f220000300a00 */
[----:B------:R-:W2:Y:S01]  /*a5800*/  LDL.LU.64 R58, [R1+0x47d0] ;  /* 0x0047d000013a7983 */ /* 0x000ea20000300a00 */
[C---:B---3--:R-:W-:Y:S02]  /*a5810*/  HMMA.16816.F32 R16, R44.reuse, R18, R8 ;  /* 0x000000122c10723c */ /* 0x048fe40000001808 */
[----:B------:R-:W-:Y:S01]  /*a5820*/  STL.64 [R1+0x6c0], R52 ;  /* 0x0006c03401007387 */ /* 0x000fe20000100a00 */
[----:B------:R0:W-:Y:S03]  /*a5830*/  STL.64 [R1+0x6c8], R54 ;  /* 0x0006c83601007387 */ /* 0x0001e60000100a00 */
[----:B0-----:R-:W3:Y:S01]  /*a5840*/  LDL.LU.64 R54, [R1+0x47c8] ;  /* 0x0047c80001367983 */ /* 0x001ee20000300a00 */
[----:B------:R-:W3:Y:S02]  /*a5850*/  LDL.LU.64 R52, [R1+0x47c0] ;  /* 0x0047c00001347983 */ /* 0x000ee40000300a00 */
[----:B------:R-:W3:Y:S02]  /*a5860*/  LDL.LU.64 R10, [R1+0x47b8] ;  /* 0x0047b800010a7983 */ /* 0x000ee40000300a00 */
[----:B------:R-:W3:Y:S01]  /*a5870*/  LDL.LU.64 R8, [R1+0x47b0] ;  /* 0x0047b00001087983 */ /* 0x000ee20000300a00 */
[C---:B------:R-:W-:Y:S11]  /*a5880*/  HMMA.16816.F32 R48, R44.reuse, R50, R12 ;  /* 0x000000322c30723c */ /* 0x040ff6000000180c */
[----:B------:R-:W-:Y:S01]  /*a5890*/  STL.64 [R1+0x6b0], R16 ;  /* 0x0006b01001007387 */ /* 0x000fe20000100a00 */
[----:B------:R0:W-:Y:S03]  /*a58a0*/  STL.64 [R1+0x6b8], R18 ;  /* 0x0006b81201007387 */ /* 0x0001e60000100a00 */
[----:B0-----:R-:W3:Y:S01]  /*a58b0*/  LDL.LU.64 R18, [R1+0x47a8] ;  /* 0x0047a80001127983 */ /* 0x001ee20000300a00 */
[----:B------:R-:W3:Y:S02]  /*a58c0*/  LDL.LU.64 R16, [R1+0x47a0] ;  /* 0x0047a00001107983 */ /* 0x000ee40000300a00 */
[----:B------:R-:W3:Y:S02]  /*a58d0*/  LDL.LU.64 R14, [R1+0x4798] ;  /* 0x00479800010e7983 */ /* 0x000ee40000300a00 */
[----:B------:R-:W3:Y:S03]  /*a58e0*/  LDL.LU.64 R12, [R1+0x4790] ;  /* 0x00479000010c7983 */ /* 0x000ee60000300a00 */
[----:B------:R-:W-:Y:S01]  /*a58f0*/  STL.64 [R1+0x6a0], R48 ;  /* 0x0006a03001007387 */ /* 0x000fe20000100a00 */
[----:B------:R0:W-:Y:S03]  /*a5900*/  STL.64 [R1+0x6a8], R50 ;  /* 0x0006a83201007387 */ /* 0x0001e60000100a00 */
[----:B0-----:R-:W3:Y:S01]  /*a5910*/  LDL.LU.64 R50, [R1+0x4788] ;  /* 0x0047880001327983 */ /* 0x001ee20000300a00 */
[C---:B----4-:R-:W-:Y:S08]  /*a5920*/  HMMA.16816.F32 R24, R44.reuse, R26, R20 ;  /* 0x0000001a2c18723c */ /* 0x050ff00000001814 */
[C---:B--2---:R-:W-:Y:S01]  /*a5930*/  HMMA.16816.F32 R56, R44.reuse, R58, R28 ;  /* 0x0000003a2c38723c */ /* 0x044fe2000000181c */
[----:B------:R-:W2:Y:S11]  /*a5940*/  LDL.LU.64 R22, [R1+0x4780] ;  /* 0x0047800001167983 */ /* 0x000eb60000300a00 */
[----:B------:R-:W-:Y:S03]  /*a5950*/  @!UPT UIADD3 URZ, URZ, URZ, URZ ;  /* 0x0000003f3f3ff290 */ /* 0x000fe6000fffe03f */
[----:B------:R-:W-:Y:S01]  /*a5960*/  STL.64 [R1+0x690], R24 ;  /* 0x0006901801007387 */ /* 0x000fe20000100a00 */
[----:B------:R0:W-:Y:S03]  /*a5970*/  STL.64 [R1+0x698], R26 ;  /* 0x0006981a01007387 */ /* 0x0001e60000100a00 */
[----:B0-----:R-:W4:Y:S01]  /*a5980*/  LDL.LU.64 R26, [R1+0x4778] ;  /* 0x00477800011a7983 */ /* 0x001f220000300a00 */
[----:B------:R-:W2:Y:S03]  /*a5990*/  LDL.LU.64 R30, [R1+0x4770] ;  /* 0x00477000011e7983 */ /* 0x000ea60000300a00 */
[----:B------:R-:W-:Y:S02]  /*a59a0*/  STL.64 [R1+0x680], R56 ;  /* 0x0006803801007387 */ /* 0x000fe40000100a00 */
[----:B------:R0:W-:Y:S02]  /*a59b0*/  STL.64 [R1+0x688], R58 ;  /* 0x0006883a01007387 */ /* 0x0001e40000100a00 */
[----:B0-----:R-:W3:Y:S02]  /*a59c0*/  LDL.LU.64 R58, [R1+0x4768] ;  /* 0x00476800013a7983 */ /* 0x001ee40000300a00 */
[C---:B---3--:R-:W-:Y:S11]  /*a59d0*/  HMMA.16816.F32 R52, R44.reuse, R58, R52 ;  /* 0x0000003a2c34723c */ /* 0x048ff60000001834 */
[----:B------:R-:W-:Y:S11]  /*a59e0*/  @!UPT UIADD3 URZ, URZ, URZ, URZ ;  /* 0x0000003f3f3ff290 */ /* 0x000ff6000fffe03f */
[----:B------:R-:W-:Y:S01]  /*a59f0*/  @!UPT UIADD3 URZ, URZ, URZ, URZ ;  /* 0x0000003f3f3ff290 */ /* 0x000fe2000fffe03f */
[----:B------:R-:W-:Y:S01]  /*a5a00*/  STL.64 [R1+0x670], R52 ;  /* 0x0006703401007387 */ /* 0x000fe20000100a00 */
[----:B------:R0:W-:Y:S03]  /*a5a10*/  STL.64 [R1+0x678], R54 ;  /* 0x0006783601007387 */ /* 0x0001e60000100a00 */
[----:B0-----:R-:W3:Y:S01]  /*a5a20*/  LDL.LU.64 R54, [R1+0x4760] ;  /* 0x0047600001367983 */ /* 0x001ee20000300a00 */
[C---:B------:R-:W-:Y:S01]  /*a5a30*/  HMMA.16816.F32 R36, R44.reuse, R50, R36 ;  /* 0x000000322c24723c */ /* 0x040fe20000001824 */
[----:B------:R0:W-:Y:S02]  /*a5a40*/  STL.64 [R1+0x46f8], R58 ;  /* 0x0046f83a01007387 */ /* 0x0001e40000100a00 */
[----:B------:R-:W2:Y:S01]  /*a5a50*/  LDL.LU R56, [R1+0x5f0] ;  /* 0x0005f00001387983 */ /* 0x000ea20000300800 */
[----:B------:R-:W2:Y:S04]  /*a5a60*/  LDL.LU R57, [R1+0x5f4] ;  /* 0x0005f40001397983 */ /* 0x000ea80000300800 */
[----:B0-----:R-:W2:Y:S01]  /*a5a70*/  LDL.LU R58, [R1+0x5f8] ;  /* 0x0005f800013a7983 */ /* 0x001ea20000300800 */
[----:B------:R-:W2:Y:S01]  /*a5a80*/  LDL.LU R59, [R1+0x5fc] ;  /* 0x0005fc00013b7983 */ /* 0x000ea20000300800 */
[C---:B---3--:R-:W-:Y:S11]  /*a5a90*/  HMMA.16816.F32 R32, R44.reuse, R54, R32 ;  /* 0x000000362c20723c */ /* 0x048ff60000001820 */
[----:B------:R-:W-:Y:S11]  /*a5aa0*/  @!UPT UIADD3 URZ, URZ, URZ, URZ ;  /* 0x0000003f3f3ff290 */ /* 0x000ff6000fffe03f */
[----:B------:R-:W-:Y:S01]  /*a5ab0*/  @!UPT UIADD3 URZ, URZ, URZ, URZ ;  /* 0x0000003f3f3ff290 */ /* 0x000fe2000fffe03f */
[----:B------:R-:W-:Y:S01]  /*a5ac0*/  STL.64 [R1+0x660], R32 ;  /* 0x0006602001007387 */ /* 0x000fe20000100a00 */
[----:B------:R0:W-:Y:S03]  /*a5ad0*/  STL.64 [R1+0x668], R34 ;  /* 0x0006682201007387 */ /* 0x0001e60000100a00 */
[----:B0-----:R-:W3:Y:S01]  /*a5ae0*/  LDL.LU.64 R34, [R1+0x4758] ;  /* 0x0047580001227983 */ /* 0x001ee20000300a00 */
[----:B------:R0:W-:Y:S02]  /*a5af0*/  STL.64 [R1+0x46d8], R54 ;  /* 0x0046d83601007387 */ /* 0x0001e40000100a00 */
[----:B------:R-:W3:Y:S02]  /*a5b00*/  LDL.LU R52, [R1+0x630] ;  /* 0x0006300001347983 */ /* 0x000ee40000300800 */
[----:B------:R-:W3:Y:S01]  /*a5b10*/  LDL.LU R53, [R1+0x634] ;  /* 0x0006340001357983 */ /* 0x000ee20000300800 */
[----:B0-----:R-:W3:Y:S01]  /*a5b20*/  LDL.LU R54, [R1+0x638] ;  /* 0x0006380001367983 */ /* 0x001ee20000300800 */
[----:B------:R-:W3:Y:S02]  /*a5b30*/  LDL.LU R55, [R1+0x63c] ;  /* 0x00063c0001377983 */ /* 0x000ee40000300800 */
[----:B------:R-:W-:Y:S02]  /*a5b40*/  STL.64 [R1+0x650], R36 ;  /* 0x0006502401007387 */ /* 0x000fe40000100a00 */
[----:B------:R0:W-:Y:S02]  /*a5b50*/  STL.64 [R1+0x658], R38 ;  /* 0x0006582601007387 */ /* 0x0001e40000100a00 */
[----:B0-----:R-:W2:Y:S01]  /*a5b60*/  LDL.LU.64 R38, [R1+0x4750] ;  /* 0x0047500001267983 */ /* 0x001ea20000300a00 */
[----:B------:R0:W-:Y:S02]  /*a5b70*/  STL.64 [R1+0x4698], R50 ;  /* 0x0046983201007387 */ /* 0x0001e40000100a00 */
[----:B------:R-:W2:Y:S02]  /*a5b80*/  LDL.LU R48, [R1+0x640] ;  /* 0x0006400001307983 */ /* 0x000ea40000300800 */
[----:B------:R-:W2:Y:S01]  /*a5b90*/  LDL.LU R49, [R1+0x644] ;  /* 0x0006440001317983 */ /* 0x000ea20000300800 */
[----:B0-----:R-:W2:Y:S01]  /*a5ba0*/  LDL.LU R50, [R1+0x648] ;  /* 0x0006480001327983 */ /* 0x001ea20000300800 */
[----:B------:R-:W2:Y:S01]  /*a5bb0*/  LDL.LU R51, [R1+0x64c] ;  /* 0x00064c0001337983 */ /* 0x000ea20000300800 */
[C---:B---3--:R-:W-:Y:S08]  /*a5bc0*/  HMMA.16816.F32 R52, R44.reuse, R34, R52 ;  /* 0x000000222c34723c */ /* 0x048ff00000001834 */
[C---:B--2---:R-:W-:Y:S11]  /*a5bd0*/  HMMA.16816.F32 R48, R44.reuse, R38, R48 ;  /* 0x000000262c30723c */ /* 0x044ff60000001830 */
[----:B------:R-:W-:Y:S11]  /*a5be0*/  @!UPT UIADD3 URZ, URZ, URZ, URZ ;  /* 0x0000003f3f3ff290 */ /* 0x000ff6000fffe03f */
[----:B------:R-:W-:Y:S01]  /*a5bf0*/  @!UPT UIADD3 URZ, URZ, URZ, URZ ;  /* 0x0000003f3f3ff290 */ /* 0x000fe2000fffe03f */
[----:B------:R-:W-:Y:S01]  /*a5c00*/  STL.64 [R1+0x640], R48 ;  /* 0x0006403001007387 */ /* 0x000fe20000100a00 */
[----:B------:R0:W-:Y:S02]  /*a5c10*/  STL.64 [R1+0x648], R50 ;  /* 0x0006483201007387 */ /* 0x0001e40000100a00 */
[C---:B0-----:R-:W-:Y:S08]  /*a5c20*/  HMMA.16816.F32 R48, R44.reuse, R30, R4 ;  /* 0x0000001e2c30723c */ /* 0x041ff00000001804 */
[C---:B----4-:R-:W-:Y:S01]  /*a5c30*/  HMMA.16816.F32 R4, R44.reuse, R26, R8 ;  /* 0x0000001a2c04723c */ /* 0x050fe20000001808 */
[----:B------:R-:W-:Y:S01]  /*a5c40*/  STL.64 [R1+0x630], R52 ;  /* 0x0006303401007387 */ /* 0x000fe20000100a00 */
[----:B------:R-:W-:Y:S02]  /*a5c50*/  STL.64 [R1+0x638], R54 ;  /* 0x0006383601007387 */ /* 0x000fe40000100a00 */
[----:B------:R-:W2:Y:S11]  /*a5c60*/  LDL.LU R8, [R1+0x5e0] ;  /* 0x0005e00001087983 */ /* 0x000eb60000300800 */
[----:B------:R-:W-:Y:S01]  /*a5c70*/  STL.64 [R1+0x620], R48 ;  /* 0x0006203001007387 */ /* 0x000fe20000100a00 */
[----:B------:R-:W-:Y:S07]  /*a5c80*/  STL.64 [R1+0x628], R50 ;  /* 0x0006283201007387 */ /* 0x000fee0000100a00 */
[----:B------:R0:W-:Y:S02]  /*a5c90*/  STL.64 [R1+0x610], R4 ;  /* 0x0006100401007387 */ /* 0x0001e40000100a00 */
[----:B------:R1:W-:Y:S01]  /*a5ca0*/  STL.64 [R1+0x618], R6 ;  /* 0x0006180601007387 */ /* 0x0003e20000100a00 */
[----:B------:R-:W2:Y:S01]  /*a5cb0*/  LDL.LU R9, [R1+0x5e4] ;  /* 0x0005e40001097983 */ /* 0x000ea20000300800 */
[----:B------:R-:W2:Y:S02]  /*a5cc0*/  LDL.LU R10, [R1+0x5e8] ;  /* 0x0005e800010a7983 */ /* 0x000ea40000300800 */
[----:B------:R-:W2:Y:S01]  /*a5cd0*/  LDL.LU R11, [R1+0x5ec] ;  /* 0x0005ec00010b7983 */ /* 0x000ea20000300800 */
[----:B0-----:R-:W3:Y:S01]  /*a5ce0*/  LDL.LU R4, [R1+0x5d0] ;  /* 0x0005d00001047983 */ /* 0x001ee20000300800 */
[----:B------:R-:W3:Y:S02]  /*a5cf0*/  LDL.LU R5, [R1+0x5d4] ;  /* 0x0005d40001057983 */ /* 0x000ee40000300800 */
[----:B-1----:R-:W3:Y:S02]  /*a5d00*/  LDL.LU R6, [R1+0x5d8] ;  /* 0x0005d80001067983 */ /* 0x002ee40000300800 */
[----:B------:R-:W3:Y:S01]  /*a5d10*/  LDL.LU R7, [R1+0x5dc] ;  /* 0x0005dc0001077983 */ /* 0x000ee20000300800 */
[----:B------:R0:W-:Y:S01]  /*a5d20*/  STL.64 [R1+0x4708], R26 ;  /* 0x0047081a01007387 */ /* 0x0001e20000100a00 */
[C---:B------:R-:W-:Y:S08]  /*a5d30*/  HMMA.16816.F32 R48, R44.reuse, R18, R56 ;  /* 0x000000122c30723c */ /* 0x040ff00000001838 */
[C---:B0-----:R-:W-:Y:S01]  /*a5d40*/  HMMA.16816.F32 R24, R44.reuse, R22, R40 ;  /* 0x000000162c18723c */ /* 0x041fe20000001828 */
[----:B------:R-:W4:Y:S11]  /*a5d50*/  LDL.LU R40, [R1+0x350] ;  /* 0x0003500001287983 */ /* 0x000f360000300800 */
[----:B------:R-:W-:Y:S11]  /*a5d60*/  @!UPT UIADD3 URZ, URZ, URZ, URZ ;  /* 0x0000003f3f3ff290 */ /* 0x000ff6000fffe03f */
[----:B------:R-:W-:Y:S01]  /*a5d70*/  STL.64 [R1+0x600], R24 ;  /* 0x0006001801007387 */ /* 0x000fe20000100a00 */
[----:B------:R-:W-:Y:S02]  /*a5d80*/  STL.64 [R1+0x608], R26 ;  /* 0x0006081a01007387 */ /* 0x000fe40000100a00 */
[----:B------:R-:W4:Y:S02]  /*a5d90*/  LDL.LU R41, [R1+0x354] ;  /* 0x0003540001297983 */ /* 0x000f240000300800 */
[----:B------:R-:W4:Y:S01]  /*a5da0*/  LDL.LU R42, [R1+0x358] ;  /* 0x00035800012a7983 */ /* 0x000f220000300800 */
[----:B------:R-:W4:Y:S01]  /*a5db0*/  LDL.LU R43, [R1+0x35c] ;  /* 0x00035c00012b7983 */ /* 0x000f220000300800 */
[----:B------:R-:W3:Y:S02]  /*a5dc0*/  LDL R37, [R1+0x1454] ;  /* 0x0014540001257983 */ /* 0x000ee40000100800 */
[----:B------:R0:W-:Y:S02]  /*a5dd0*/  STL.64 [R1+0x4720], R22 ;  /* 0x0047201601007387 */ /* 0x0001e40000100a00 */
[----:B0-----:R-:W3:Y:S01]  /*a5de0*/  LDL.LU.64 R22, [R1+0x128] ;  /* 0x0001280001167983 */ /* 0x001ee20000300a00 */
[----:B------:R-:W3:Y:S02]  /*a5df0*/  LDL.LU R24, [R1+0x5a0] ;  /* 0x0005a00001187983 */ /* 0x000ee40000300800 */
[----:B------:R-:W-:Y:S02]  /*a5e00*/  STL.64 [R1+0x5f0], R48 ;  /* 0x0005f03001007387 */ /* 0x000fe40000100a00 */
[----:B------:R0:W-:Y:S01]  /*a5e10*/  STL.64 [R1+0x5f8], R50 ;  /* 0x0005f83201007387 */ /* 0x0001e20000100a00 */
[----:B------:R-:W3:Y:S01]  /*a5e20*/  LDL.LU R25, [R1+0x5a4] ;  /* 0x0005a40001197983 */ /* 0x000ee20000300800 */
[----:B------:R-:W3:Y:S02]  /*a5e30*/  LDL.LU R26, [R1+0x5a8] ;  /* 0x0005a800011a7983 */ /* 0x000ee40000300800 */
[----:B------:R-:W3:Y:S01]  /*a5e40*/  LDL.LU R27, [R1+0x5ac] ;  /* 0x0005ac00011b7983 */ /* 0x000ee20000300800 */
[----:B0-----:R-:W3:Y:S01]  /*a5e50*/  LDL.LU.64 R50, [R1+0x118] ;  /* 0x0001180001327983 */ /* 0x001ee20000300a00 */
[----:B------:R-:W3:Y:S02]  /*a5e60*/  LDL.LU R52, [R1+0x590] ;  /* 0x0005900001347983 */ /* 0x000ee40000300800 */
[----:B------:R-:W3:Y:S02]  /*a5e70*/  LDL.LU R53, [R1+0x594] ;  /* 0x0005940001357983 */ /* 0x000ee40000300800 */
[----:B------:R-:W3:Y:S01]  /*a5e80*/  LDL.LU R54, [R1+0x598] ;  /* 0x0005980001367983 */ /* 0x000ee20000300800 */
[----:B------:R-:W3:Y:S01]  /*a5e90*/  LDL.LU R55, [R1+0x59c] ;  /* 0x00059c0001377983 */ /* 0x000ee20000300800 */
        /* <DEDUP_REMOVED lines=12> */
[----:B0-----:R-:W3:Y:S01]  /*a5f60*/  LDL.LU.64 R10, [R1+0x4748] ;  /* 0x00474800010a7983 */ /* 0x001ee20000300a00 */
[----:B------:R-:W2:Y:S02]  /*a5f70*/  LDL.LU.64 R8, [R1+0x4740] ;  /* 0x0047400001087983 */ /* 0x000ea40000300a00 */
[----:B------:R0:W-:Y:S02]  /*a5f80*/  STL.64 [R1+0x4630], R14 ;  /* 0x0046300e01007387 */ /* 0x0001e40000100a00 */
[----:B------:R-:W-:Y:S01]  /*a5f90*/  STL.64 [R1+0x4628], R12 ;  /* 0x0046280c01007387 */ /* 0x000fe20000100a00 */
[----:B0-----:R-:W2:Y:S01]  /*a5fa0*/  LDL.LU.64 R14, [R1+0x138] ;  /* 0x00013800010e7983 */ /* 0x001ea20000300a00 */
[C---:B---3--:R-:W-:Y:S11]  /*a5fb0*/  HMMA.16816.F32 R4, R44.reuse, R10, R4 ;  /* 0x0000000a2c04723c */ /* 0x048ff60000001804 */
[----:B------:R-:W-:Y:S11]  /*a5fc0*/  @!UPT UIADD3 URZ, URZ, URZ, URZ ;  /* 0x0000003f3f3ff290 */ /* 0x000ff6000fffe03f */
[----:B------:R-:W-:Y:S01]  /*a5fd0*/  @!UPT UIADD3 URZ, URZ, URZ, URZ ;  /* 0x0000003f3f3ff290 */ /* 0x000fe2000fffe03f */
[----:B------:R-:W-:Y:S01]  /*a5fe0*/  STL.64 [R1+0x5d0], R4 ;  /* 0x0005d00401007387 */ /* 0x000fe20000100a00 */
[----:B------:R0:W-:Y:S03]  /*a5ff0*/  STL.64 [R1+0x5d8], R6 ;  /* 0x0005d80601007387 */ /* 0x0001e60000100a00 */
[----:B0-----:R-:W4:Y:S01]  /*a6000*/  LDL.LU.64 R6, [R1+0x4738] ;  /* 0x0047380001067983 */ /* 0x001f220000300a00 */
[----:B------:R-:W-:Y:S02]  /*a6010*/  STL.64 [R1+0x4620], R10 ;  /* 0x0046200a01007387 */ /* 0x000fe40000100a00 */
[----:B--2---:R0:W-:Y:S02]  /*a6020*/  STL.64 [R1+0x4618], R8 ;  /* 0x0046180801007387 */ /* 0x0041e40000100a00 */
[----:B0-----:R-:W2:Y:S01]  /*a6030*/  LDL.LU R8, [R1+0x5c0] ;  /* 0x0005c00001087983 */ /* 0x001ea20000300800 */
[----:B------:R-:W2:Y:S02]  /*a6040*/  LDL.LU R9, [R1+0x5c4] ;  /* 0x0005c40001097983 */ /* 0x000ea40000300800 */
[----:B------:R-:W2:Y:S02]  /*a6050*/  LDL.LU R10, [R1+0x5c8] ;  /* 0x0005c800010a7983 */ /* 0x000ea40000300800 */
[----:B------:R-:W2:Y:S01]  /*a6060*/  LDL.LU R11, [R1+0x5cc] ;  /* 0x0005cc00010b7983 */ /* 0x000ea20000300800 */
[----:B----4-:R-:W-:Y:S01]  /*a6070*/  HMMA.16816.F32 R44, R44, R6, R40 ;  /* 0x000000062c2c723c */ /* 0x010fe20000001828 */
[----:B------:R-:W2:Y:S01]  /*a6080*/  LDL.LU.64 R42, [R1+0x4730] ;  /* 0x00473000012a7983 */ /* 0x000ea20000300a00 */
[----:B------:R-:W2:Y:S02]  /*a6090*/  LDL.LU.64 R40, [R1+0x4728] ;  /* 0x0047280001287983 */ /* 0x000ea40000300a00 */
[----:B------:R-:W-:Y:S11]  /*a60a0*/  STL.64 [R1+0x4700], R6 ;  /* 0x0047000601007387 */ /* 0x000ff60000100a00 */
[----:B------:R-:W-:Y:S08]  /*a60b0*/  @!UPT UIADD3 URZ, URZ, URZ, URZ ;  /* 0x0000003f3f3ff290 */ /* 0x000ff0000fffe03f */
[----:B------:R-:W-:Y:S01]  /*a60c0*/  STL.64 [R1+0xa60], R44 ;  /* 0x000a602c01007387 */ /* 0x000fe20000100a00 */
[----:B------:R-:W-:Y:S02]  /*a60d0*/  STL.64 [R1+0xa68], R46 ;  /* 0x000a682e01007387 */ /* 0x000fe40000100a00 */
[----:B------:R-:W0:Y:S02]  /*a60e0*/  LDSM.16.MT88.4 R44, [R37+0x13800] ;  /* 0x01380000252c783b */ /* 0x000e240000004200 */
[----:B0-----:R-:W-:Y:S02]  /*a60f0*/  STL.64 [R1+0x4600], R46 ;  /* 0x0046002e01007387 */ /* 0x001fe40000100a00 */
[----:B------:R-:W-:Y:S02]  /*a6100*/  STL.64 [R1+0x45f8], R44 ;  /* 0x0045f82c01007387 */ /* 0x000fe40000100a00 */
[----:B------:R-:W-:Y:S02]  /*a6110*/  IMAD.MOV.U32 R29, RZ, RZ, R22 ;  /* 0x000000ffff1d7224 */ /* 0x000fe400078e0016 */
[----:B------:R-:W-:-:S02]  /*a6120*/  IMAD.MOV.U32 R28, RZ, RZ, R23 ;  /* 0x000000ffff1c7224 */ /* 0x000fc400078e0017 */
[----:B------:R-:W-:Y:S02]  /*a6130*/  IMAD.MOV.U32 R33, RZ, RZ, R50 ;  /* 0x000000ffff217224 */ /* 0x000fe400078e0032 */
[----:B------:R-:W-:Y:S01]  /*a6140*/  IMAD.MOV.U32 R32, RZ, RZ, R51 ;  /* 0x000000ffff207224 */ /* 0x000fe200078e0033 */
[C---:B--2---:R-:W-:Y:S11]  /*a6150*/  HMMA.16816.F32 R4, R40.reuse, R14, R8 ;  /* 0x0000000e2804723c */ /* 0x044ff60000001808 */
[----:B------:R-:W-:Y:S11]  /*a6160*/  @!UPT UIADD3 URZ, URZ, URZ, URZ ;  /* 0x0000003f3f3ff290 */ /* 0x000ff6000fffe03f */
[----:B------:R-:W-:Y:S01]  /*a6170*/  @!UPT UIADD3 URZ, URZ, URZ, URZ ;  /* 0x0000003f3f3ff290 */ /* 0x000fe2000fffe03f */
[----:B------:R-:W-:Y:S01]  /*a6180*/  STL.64 [R1+0x5c0], R4 ;  /* 0x0005c00401007387 */ /* 0x000fe20000100a00 */
[----:B------:R0:W-:Y:S02]  /*a6190*/  STL.64 [R1+0x5c8], R6 ;  /* 0x0005c80601007387 */ /* 0x0001e40000100a00 */
[----:B------:R-:W-:Y:S02]  /*a61a0*/  IMAD.MOV.U32 R36, RZ, RZ, R6 ;  /* 0x000000ffff247224 */ /* 0x000fe400078e0006 */
[C---:B0-----:R-:W-:Y:S11]  /*a61b0*/  HMMA.16816.F32 R4, R40.reuse, R22, R16 ;  /* 0x000000162804723c */ /* 0x041ff60000001810 */
[----:B------:R-:W-:Y:S11]  /*a61c0*/  @!UPT UIADD3 URZ, URZ, URZ, URZ ;  /* 0x0000003f3f3ff290 */ /* 0x000ff6000fffe03f */
[----:B------:R-:W-:Y:S01]  /*a61d0*/  @!UPT UIADD3 URZ, URZ, URZ, URZ ;  /* 0x0000003f3f3ff290 */ /* 0x000fe2000fffe03f */
[----:B------:R-:W-:Y:S01]  /*a61e0*/  STL.64 [R1+0x5b0], R4 ;  /* 0x0005b00401007387 */ /* 0x000fe20000100a00 */
[----:B------:R0:W-:Y:S02]  /*a61f0*/  STL.64 [R1+0x5b8], R6 ;  /* 0x0005b80601007387 */ /* 0x0001e40000100a00 */
[----:B------:R-:W-:Y:S02]  /*a6200*/  IMAD.MOV.U32 R37, RZ, RZ, R6 ;  /* 0x000000ffff257224 */ /* 0x000fe400078e0006 */
[C---:B0-----:R-:W-:Y:S01]  /*a6210*/  HMMA.16816.F32 R4, R40.reuse, R50, R24 ;  /* 0x000000322804723c */ /* 0x041fe20000001818 */
[----:B------:R-:W-:Y:S02]  /*a6220*/  STL.64 [R1+0x4670], R38 ;  /* 0x0046702601007387 */ /* 0x000fe40000100a00 */
[----:B------:R-:W-:Y:S02]  /*a6230*/  STL.64 [R1+0x4668], R36 ;  /* 0x0046682401007387 */ /* 0x000fe40000100a00 */
[----:B------:R-:W-:Y:S02]  /*a6240*/  STL.64 [R1+0x4660], R30 ;  /* 0x0046601e01007387 */ /* 0x000fe40000100a00 */
[----:B------:R-:W-:Y:S11]  /*a6250*/  STL.64 [R1+0x4658], R28 ;  /* 0x0046581c01007387 */ /* 0x000ff60000100a00 */
[----:B------:R-:W-:Y:S05]  /*a6260*/  @!UPT UIADD3 URZ, URZ, URZ, URZ ;  /* 0x0000003f3f3ff290 */ /* 0x000fea000fffe03f */
[----:B------:R-:W-:Y:S01]  /*a6270*/  STL.64 [R1+0x5a0], R4 ;  /* 0x0005a00401007387 */ /* 0x000fe20000100a00 */
[----:B------:R0:W-:Y:S02]  /*a6280*/  STL.64 [R1+0x5a8], R6 ;  /* 0x0005a80601007387 */ /* 0x0001e40000100a00 */
[----:B0-----:R-:W-:Y:S01]  /*a6290*/  HMMA.16816.F32 R4, R40, R58, R52 ;  /* 0x0000003a2804723c */ /* 0x001fe20000001834 */
[----:B------:R-:W-:Y:S01]  /*a62a0*/  STL.64 [R1+0x4680], R34 ;  /* 0x0046802201007387 */ /* 0x000fe20000100a00 */
[----:B------:R-:W-:Y:S11]  /*a62b0*/  STL.64 [R1+0x4678], R32 ;  /* 0x0046782001007387 */ /* 0x000ff60000100a00 */
[----:B------:R-:W-:Y:S10]  /*a62c0*/  @!UPT UIADD3 URZ, URZ, URZ, URZ ;  /* 0x0000003f3f3ff290 */ /* 0x000ff4000fffe03f */
[----:B------:R-:W-:Y:S01]  /*a62d0*/  STL.64 [R1+0x590], R4 ;  /* 0x0005900401007387 */ /* 0x000fe20000100a00 */
[----:B------:R-:W-:Y:S02]  /*a62e0*/  STL.64 [R1+0x598], R6 ;  /* 0x0005980601007387 */ /* 0x000fe40000100a00 */
[----:B------:R-:W2:Y:S02]  /*a62f0*/  LDL.LU R24, [R1+0x570] ;  /* 0x0005700001187983 */ /* 0x000ea40000300800 */
[----:B------:R-:W2:Y:S01]  /*a6300*/  LDL.LU R25, [R1+0x574] ;  /* 0x0005740001197983 */ /* 0x000ea20000300800 */
[----:B------:R-:W3:Y:S01]  /*a6310*/  LDL.LU R26, [R1+0x578] ;  /* 0x00057800011a7983 */ /* 0x000ee20000300800 */
[----:B------:R-:W3:Y:S02]  /*a6320*/  LDL.LU R27, [R1+0x57c] ;  /* 0x00057c00011b7983 */ /* 0x000ee40000300800 */
[----:B------:R-:W4:Y:S02]  /*a6330*/  LDL.LU R20, [R1+0x580] ;  /* 0x0005800001147983 */ /* 0x000f240000300800 */
[----:B------:R-:W4:Y:S01]  /*a6340*/  LDL.LU R21, [R1+0x584] ;  /* 0x0005840001157983 */ /* 0x000f220000300800 */
[----:B------:R-:W4:Y:S01]  /*a6350*/  LDL.LU R22, [R1+0x588] ;  /* 0x0005880001167983 */ /* 0x000f220000300800 */
[----:B------:R-:W4:Y:S03]  /*a6360*/  LDL.LU R23, [R1+0x58c] ;  /* 0x00058c0001177983 */ /* 0x000f260000300800 */
[----:B---3--:R0:W-:Y:S01]  /*a6370*/  STL.64 [R1+0x4718], R26 ;  /* 0x0047181a01007387 */ /* 0x0081e20000100a00 */
[----:B--2---:R-:W-:Y:S03]  /*a6380*/  STL.64 [R1+0x4710], R24 ;  /* 0x0047101801007387 */ /* 0x004fe60000100a00 */
[----:B0-----:R-:W4:Y:S01]  /*a6390*/  LDL.LU.64 R26, [R1+0xf8] ;  /* 0x0000f800011a7983 */ /* 0x001f220000300a00 */
[----:B------:R-:W2:Y:S02]  /*a63a0*/  LDL.LU.64 R6, [R1+0xe8] ;  /* 0x0000e80001067983 */ /* 0x000ea40000300a00 */
[----:B------:R-:W3:Y:S02]  /*a63b0*/  LDL.LU R56, [R1+0x560] ;  /* 0x0005600001387983 */ /* 0x000ee40000300800 */
[----:B------:R-:W-:Y:S01]  /*a63c0*/  IMAD.MOV.U32 R47, RZ, RZ, R58 ;  /* 0x000000ffff2f7224 */ /* 0x000fe200078e003a */
[----:B------:R-:W3:Y:S01]  /*a63d0*/  LDL.LU R57, [R1+0x564] ;  /* 0x0005640001397983 */ /* 0x000ee20000300800 */
[----:B------:R-:W-:-:S02]  /*a63e0*/  IMAD.MOV.U32 R46, RZ, RZ, R59 ;  /* 0x000000ffff2e7224 */ /* 0x000fc400078e003b */
[----:B------:R-:W3:Y:S02]  /*a63f0*/  LDL.LU R58, [R1+0x568] ;  /* 0x00056800013a7983 */ /* 0x000ee40000300800 */
[----:B------:R-:W3:Y:S01]  /*a6400*/  LDL.LU R59, [R1+0x56c] ;  /* 0x00056c00013b7983 */ /* 0x000ee20000300800 */
[----:B------:R-:W2:Y:S01]  /*a6410*/  LDL.LU R32, [R1+0x550] ;  /* 0x0005500001207983 */ /* 0x000ea20000300800 */
[----:B------:R-:W2:Y:S02]  /*a6420*/  LDL.LU R33, [R1+0x554] ;  /* 0x0005540001217983 */ /* 0x000ea40000300800 */
[----:B------:R-:W2:Y:S02]  /*a6430*/  LDL.LU R34, [R1+0x558] ;  /* 0x0005580001227983 */ /* 0x000ea40000300800 */
[----:B------:R-:W2:Y:S01]  /*a6440*/  LDL.LU R35, [R1+0x55c] ;  /* 0x00055c0001237983 */ /* 0x000ea20000300800 */
[----:B------:R-:W2:Y:S01]  /*a6450*/  LDL.LU.64 R30, [R1+0xc8] ;  /* 0x0000c800011e7983 */ /* 0x000ea20000300a00 */
[----:B------:R-:W2:Y:S02]  /*a6460*/  LDL.LU R36, [R1+0x540] ;  /* 0x0005400001247983 */ /* 0x000ea40000300800 */
[----:B------:R-:W2:Y:S02]  /*a6470*/  LDL.LU R37, [R1+0x544] ;  /* 0x0005440001257983 */ /* 0x000ea40000300800 */
[----:B------:R-:W2:Y:S01]  /*a6480*/  LDL.LU R38, [R1+0x548] ;  /* 0x0005480001267983 */ /* 0x000ea20000300800 */
[----:B------:R-:W2:Y:S01]  /*a6490*/  LDL.LU R39, [R1+0x54c] ;  /* 0x00054c0001277983 */ /* 0x000ea20000300800 */
[----:B------:R-:W2:Y:S02]  /*a64a0*/  LDL.LU.64 R10, [R1+0xb8] ;  /* 0x0000b800010a7983 */ /* 0x000ea40000300a00 */
[----:B------:R-:W2:Y:S02]  /*a64b0*/  LDL.LU R12, [R1+0x530] ;  /* 0x00053000010c7983 */ /* 0x000ea40000300800 */
[----:B------:R-:W-:Y:S01]  /*a64c0*/  IMAD.MOV.U32 R45, RZ, RZ, R14 ;  /* 0x000000ffff2d7224 */ /* 0x000fe200078e000e */
[----:B------:R-:W2:Y:S01]  /*a64d0*/  LDL.LU R13, [R1+0x534] ;  /* 0x00053400010d7983 */ /* 0x000ea20000300800 */
[----:B------:R-:W-:-:S02]  /*a64e0*/  IMAD.MOV.U32 R44, RZ, RZ, R15 ;  /* 0x000000ffff2c7224 */ /* 0x000fc400078e000f */
        /* <DEDUP_REMOVED lines=8> */
[----:B------:R0:W-:Y:S02]  /*a6570*/  STL.64 [R1+0x4690], R46 ;  /* 0x0046902e01007387 */ /* 0x0001e40000100a00 */
[----:B------:R-:W-:Y:S01]  /*a6580*/  STL.64 [R1+0x4688], R44 ;  /* 0x0046882c01007387 */ /* 0x000fe20000100a00 */
[----:B0-----:R-:W3:Y:S01]  /*a6590*/  LDL.LU.64 R46, [R1+0xd8] ;  /* 0x0000d800012e7983 */ /* 0x001ee20000300a00 */
[C---:B----4-:R-:W-:Y:S11]  /*a65a0*/  HMMA.16816.F32 R20, R40.reuse, R26, R20 ;  /* 0x0000001a2814723c */ /* 0x050ff60000001814 */
[----:B------:R-:W-:Y:S11]  /*a65b0*/  @!UPT UIADD3 URZ, URZ, URZ, URZ ;  /* 0x0000003f3f3ff290 */ /* 0x000ff6000fffe03f */
[----:B------:R-:W-:Y:S01]  /*a65c0*/  @!UPT UIADD3 URZ, URZ, URZ, URZ ;  /* 0x0000003f3f3ff290 */ /* 0x000fe2000fffe03f */
[----:B------:R0:W-:Y:S01]  /*a65d0*/  STL.64 [R1+0x580], R20 ;  /* 0x0005801401007387 */ /* 0x0001e20000100a00 */
[----:B------:R1:W-:Y:S02]  /*a65e0*/  STL.64 [R1+0x588], R22 ;  /* 0x0005881601007387 */ /* 0x0003e40000100a00 */
[----:B0-----:R-:W-:Y:S01]  /*a65f0*/  IMAD.MOV.U32 R21, RZ, RZ, R26 ;  /* 0x000000ffff157224 */ /* 0x001fe200078e001a */
[----:B-1----:R-:W4:Y:S01]  /*a6600*/  LDL.LU.64 R22, [R1+0x4720] ;  /* 0x0047200001167983 */ /* 0x002f220000300a00 */
[----:B------:R-:W-:Y:S02]  /*a6610*/  IMAD.MOV.U32 R20, RZ, RZ, R27 ;  /* 0x000000ffff147224 */ /* 0x000fe400078e001b */
[----:B------:R-:W2:Y:S02]  /*a6620*/  LDL.LU.64 R26, [R1+0x4718] ;  /* 0x00471800011a7983 */ /* 0x000ea40000300a00 */
[----:B------:R-:W2:Y:S01]  /*a6630*/  LDL.LU.64 R24, [R1+0x4710] ;  /* 0x0047100001187983 */ /* 0x000ea20000300a00 */
[C---:B---3--:R-:W-:Y:S01]  /*a6640*/  HMMA.16816.F32 R56, R40.reuse, R46, R56 ;  /* 0x0000002e2838723c */ /* 0x048fe20000001838 */
[----:B------:R-:W-:Y:S01]  /*a6650*/  STL [R1+0x45a8], R20 ;  /* 0x0045a81401007387 */ /* 0x000fe20000100800 */
[----:B------:R-:W-:Y:S06]  /*a6660*/  STL [R1+0x45a4], R21 ;  /* 0x0045a41501007387 */ /* 0x000fec0000100800 */
[C---:B--2---:R-:W-:Y:S11]  /*a6670*/  HMMA.16816.F32 R24, R40.reuse, R6, R24 ;  /* 0x000000062818723c */ /* 0x044ff60000001818 */
[----:B------:R-:W-:Y:S11]  /*a6680*/  @!UPT UIADD3 URZ, URZ, URZ, URZ ;  /* 0x0000003f3f3ff290 */ /* 0x000ff6000fffe03f */
[----:B------:R-:W-:Y:S01]  /*a6690*/  @!UPT UIADD3 URZ, URZ, URZ, URZ ;  /* 0x0000003f3f3ff290 */ /* 0x000fe2000fffe03f */
[----:B------:R0:W-:Y:S01]  /*a66a0*/  STL.64 [R1+0x570], R24 ;  /* 0x0005701801007387 */ /* 0x0001e20000100a00 */
[----:B------:R1:W-:Y:S02]  /*a66b0*/  STL.64 [R1+0x578], R26 ;  /* 0x0005781a01007387 */ /* 0x0003e40000100a00 */
[----:B0-----:R-:W-:Y:S02]  /*a66c0*/  IMAD.MOV.U32 R24, RZ, RZ, R7 ;  /* 0x000000ffff187224 */ /* 0x001fe400078e0007 */
[----:B------:R-:W-:Y:S01]  /*a66d0*/  IMAD.MOV.U32 R25, RZ, RZ, R6 ;  /* 0x000000ffff197224 */ /* 0x000fe200078e0006 */
[----:B-1----:R-:W2:Y:S01]  /*a66e0*/  LDL.LU.64 R26, [R1+0x4708] ;  /* 0x00470800011a7983 */ /* 0x002ea20000300a00 */
[----:B------:R-:W3:Y:S02]  /*a66f0*/  LDL.LU.64 R6, [R1+0x4700] ;  /* 0x0047000001067983 */ /* 0x000ee40000300a00 */
[----:B------:R-:W-:Y:S01]  /*a6700*/  STL [R1+0x45b0], R24 ;  /* 0x0045b01801007387 */ /* 0x000fe20000100800 */
[----:B------:R-:W-:Y:S01]  /*a6710*/  STL [R1+0x45ac], R25 ;  /* 0x0045ac1901007387 */ /* 0x000fe20000100800 */
[----:B------:R-:W-:Y:S02]  /*a6720*/  STL.64 [R1+0x560], R56 ;  /* 0x0005603801007387 */ /* 0x000fe40000100a00 */
[----:B------:R0:W-:Y:S02]  /*a6730*/  STL.64 [R1+0x568], R58 ;  /* 0x0005683a01007387 */ /* 0x0001e40000100a00 */
[----:B0-----:R-:W2:Y:S01]  /*a6740*/  LDL.LU.64 R58, [R1+0x46f8] ;  /* 0x0046f800013a7983 */ /* 0x001ea20000300a00 */
[----:B------:R-:W-:Y:S01]  /*a6750*/  HMMA.16816.F32 R32, R40, R30, R32 ;  /* 0x0000001e2820723c */ /* 0x000fe20000001820 */
[----:B------:R-:W-:-:S02]  /*a6760*/  IMAD.MOV.U32 R57, RZ, RZ, R30 ;  /* 0x000000ffff397224 */ /* 0x000fc400078e001e */
[----:B------:R-:W-:-:S05]  /*a6770*/  IMAD.MOV.U32 R56, RZ, RZ, R31 ;  /* 0x000000ffff387224 */ /* 0x000fca00078e001f */
[----:B------:R-:W-:Y:S01]  /*a6780*/  HMMA.16816.F32 R28, R40, R10, R36 ;  /* 0x0000000a281c723c */ /* 0x000fe20000001824 */
[----:B------:R-:W-:Y:S02]  /*a6790*/  IMAD.MOV.U32 R60, RZ, RZ, R10 ;  /* 0x000000ffff3c7224 */ /* 0x000fe400078e000a */
[----:B------:R-:W-:-:S05]  /*a67a0*/  IMAD.MOV.U32 R61, RZ, RZ, R11 ;  /* 0x000000ffff3d7224 */ /* 0x000fca00078e000b */
[----:B------:R-:W-:Y:S01]  /*a67b0*/  HMMA.16816.F32 R8, R40, R18, R12 ;  /* 0x000000122808723c */ /* 0x000fe2000000180c */
[----:B------:R-:W-:Y:S02]  /*a67c0*/  IMAD.MOV.U32 R4, RZ, RZ, R47 ;  /* 0x000000ffff047224 */ /* 0x000fe400078e002f */
[----:B------:R-:W-:-:S03]  /*a67d0*/  IMAD.MOV.U32 R5, RZ, RZ, R46 ;  /* 0x000000ffff057224 */ /* 0x000fc600078e002e */
[----:B------:R-:W-:Y:S02]  /*a67e0*/  STL [R1+0x45b8], R4 ;  /* 0x0045b80401007387 */ /* 0x000fe40000100800 */
[----:B------:R-:W-:Y:S02]  /*a67f0*/  STL [R1+0x45b4], R5 ;  /* 0x0045b40501007387 */ /* 0x000fe40000100800 */
[----:B------:R-:W-:Y:S01]  /*a6800*/  STL.64 [R1+0x550], R32 ;  /* 0x0005502001007387 */ /* 0x000fe20000100a00 */
[----:B------:R-:W-:Y:S02]  /*a6810*/  STL.64 [R1+0x558], R34 ;  /* 0x0005582201007387 */ /* 0x000fe40000100a00 */
[----:B------:R-:W-:Y:S02]  /*a6820*/  STL [R1+0x45c0], R56 ;  /* 0x0045c03801007387 */ /* 0x000fe40000100800 */
[----:B------:R-:W-:Y:S02]  /*a6830*/  STL [R1+0x45bc], R57 ;  /* 0x0045bc3901007387 */ /* 0x000fe40000100800 */
[----:B------:R-:W-:-:S02]  /*a6840*/  IMAD.MOV.U32 R0, RZ, RZ, R19 ;  /* 0x000000ffff007224 */ /* 0x000fc400078e0013 */
[----:B------:R-:W-:Y:S01]  /*a6850*/  IMAD.MOV.U32 R21, RZ, RZ, R18 ;  /* 0x000000ffff157224 */ /* 0x000fe200078e0012 */
[----:B--2---:R-:W-:Y:S01]  /*a6860*/  STL.64 [R1+0x46f0], R58 ;  /* 0x0046f03a01007387 */ /* 0x004fe20000100a00 */
[----:B------:R-:W-:Y:S02]  /*a6870*/  STL.64 [R1+0x540], R28 ;  /* 0x0005401c01007387 */ /* 0x000fe40000100a00 */
[----:B------:R-:W-:Y:S02]  /*a6880*/  STL.64 [R1+0x548], R30 ;  /* 0x0005481e01007387 */ /* 0x000fe40000100a00 */
[----:B------:R-:W-:Y:S01]  /*a6890*/  STL [R1+0x45c8], R61 ;  /* 0x0045c83d01007387 */ /* 0x000fe20000100800 */
[----:B------:R-:W-:Y:S01]  /*a68a0*/  STL [R1+0x45c4], R60 ;  /* 0x0045c43c01007387 */ /* 0x000fe20000100800 */
[----:B------:R-:W-:Y:S02]  /*a68b0*/  STL.64 [R1+0x530], R8 ;  /* 0x0005300801007387 */ /* 0x000fe40000100a00 */
[----:B------:R0:W-:Y:S02]  /*a68c0*/  STL.64 [R1+0x538], R10 ;  /* 0x0005380a01007387 */ /* 0x0001e40000100a00 */
[----:B0-----:R-:W-:Y:S01]  /*a68d0*/  HMMA.16816.F32 R8, R40, R54, R48 ;  /* 0x000000362808723c */ /* 0x001fe20000001830 */
[----:B------:R-:W-:Y:S01]  /*a68e0*/  STL [R1+0x45d0], R0 ;  /* 0x0045d00001007387 */ /* 0x000fe20000100800 */
[----:B------:R-:W-:Y:S11]  /*a68f0*/  STL [R1+0x45cc], R21 ;  /* 0x0045cc1501007387 */ /* 0x000ff60000100800 */
[----:B------:R-:W-:Y:S10]  /*a6900*/  @!UPT UIADD3 URZ, URZ, URZ, URZ ;  /* 0x0000003f3f3ff290 */ /* 0x000ff4000fffe03f */
[----:B------:R0:W-:Y:S01]  /*a6910*/  STL.64 [R1+0x520], R8 ;  /* 0x0005200801007387 */ /* 0x0001e20000100a00 */
[----:B------:R1:W-:Y:S02]  /*a6920*/  STL.64 [R1+0x528], R10 ;  /* 0x0005280a01007387 */ /* 0x0003e40000100a00 */
[----:B------:R-:W2:Y:S02]  /*a6930*/  LDL.LU R12, [R1+0x4c0] ;  /* 0x0004c000010c7983 */ /* 0x000ea40000300800 */
[----:B------:R-:W2:Y:S01]  /*a6940*/  LDL.LU R13, [R1+0x4c4] ;  /* 0x0004c400010d7983 */ /* 0x000ea20000300800 */
[----:B------:R-:W2:Y:S01]  /*a6950*/  LDL.LU R14, [R1+0x4c8] ;  /* 0x0004c800010e7983 */ /* 0x000ea20000300800 */
[----:B------:R-:W2:Y:S03]  /*a6960*/  LDL.LU R15, [R1+0x4cc] ;  /* 0x0004cc00010f7983 */ /* 0x000ea60000300800 */
[----:B0-----:R-:W3:Y:S01]  /*a6970*/  LDL.LU R8, [R1+0x510] ;  /* 0x0005100001087983 */ /* 0x001ee20000300800 */
[----:B------:R-:W3:Y:S02]  /*a6980*/  LDL.LU R9, [R1+0x514] ;  /* 0x0005140001097983 */ /* 0x000ee40000300800 */
[----:B-1----:R-:W3:Y:S02]  /*a6990*/  LDL.LU R10, [R1+0x518] ;  /* 0x00051800010a7983 */ /* 0x002ee40000300800 */
[----:B------:R-:W3:Y:S01]  /*a69a0*/  LDL.LU R11, [R1+0x51c] ;  /* 0x00051c00010b7983 */ /* 0x000ee20000300800 */
[----:B------:R-:W3:Y:S04]  /*a69b0*/  LDL.LU.64 R50, [R1+0x88] ;  /* 0x0000880001327983 */ /* 0x000ee80000300a00 */
[----:B--2---:R0:W-:Y:S01]  /*a69c0*/  STL.64 [R1+0x46a8], R14 ;  /* 0x0046a80e01007387 */ /* 0x0041e20000100a00 */
[----:B------:R-:W-:Y:S03]  /*a69d0*/  STL.64 [R1+0x46a0], R12 ;  /* 0x0046a00c01007387 */ /* 0x000fe60000100a00 */
[----:B0-----:R-:W2:Y:S04]  /*a69e0*/  LDL.LU.64 R14, [R1+0x48] ;  /* 0x00004800010e7983 */ /* 0x001ea80000300a00 */
[----:B--2---:R0:W-:Y:S04]  /*a69f0*/  STL.64 [R1+0x46b8], R14 ;  /* 0x0046b80e01007387 */ /* 0x0041e80000100a00 */
[----:B0-----:R-:W2:Y:S04]  /*a6a00*/  LDL.LU.64 R14, [R1+0x58] ;  /* 0x00005800010e7983 */ /* 0x001ea80000300a00 */
[----:B--2---:R-:W-:Y:S01]  /*a6a10*/  STL.64 [R1+0x46d0], R14 ;  /* 0x0046d00e01007387 */ /* 0x004fe20000100a00 */
[----:B------:R-:W2:Y:S02]  /*a6a20*/  LDL.LU.64 R18, [R1+0x38] ;  /* 0x0000380001127983 */ /* 0x000ea40000300a00 */
[----:B------:R-:W-:-:S02]  /*a6a30*/  IMAD.MOV.U32 R25, RZ, RZ, R54 ;  /* 0x000000ffff197224 */ /* 0x000fc400078e0036 */
[----:B------:R-:W-:Y:S01]  /*a6a40*/  IMAD.MOV.U32 R20, RZ, RZ, R55 ;  /* 0x000000ffff147224 */ /* 0x000fe200078e0037 */
[----:B--2---:R0:W-:Y:S01]  /*a6a50*/  STL.64 [R1+0x46b0], R18 ;  /* 0x0046b01201007387 */ /* 0x0041e20000100a00 */
[----:B------:R-:W2:Y:S02]  /*a6a60*/  LDL.LU R16, [R1+0x4d0] ;  /* 0x0004d00001107983 */ /* 0x000ea40000300800 */
[----:B------:R-:W2:Y:S01]  /*a6a70*/  LDL.LU R17, [R1+0x4d4] ;  /* 0x0004d40001117983 */ /* 0x000ea20000300800 */
[----:B0-----:R-:W2:Y:S01]  /*a6a80*/  LDL.LU R18, [R1+0x4d8] ;  /* 0x0004d80001127983 */ /* 0x001ea20000300800 */
[----:B------:R-:W2:Y:S02]  /*a6a90*/  LDL.LU R19, [R1+0x4dc] ;  /* 0x0004dc0001137983 */ /* 0x000ea40000300800 */
[----:B------:R-:W2:Y:S02]  /*a6aa0*/  LDL.LU R52, [R1+0x4f0] ;  /* 0x0004f00001347983 */ /* 0x000ea40000300800 */
[----:B------:R-:W2:Y:S01]  /*a6ab0*/  LDL.LU R53, [R1+0x4f4] ;  /* 0x0004f40001357983 */ /* 0x000ea20000300800 */
[----:B------:R-:W2:Y:S01]  /*a6ac0*/  LDL.LU R54, [R1+0x4f8] ;  /* 0x0004f80001367983 */ /* 0x000ea20000300800 */
[----:B------:R-:W2:Y:S02]  /*a6ad0*/  LDL.LU R55, [R1+0x4fc] ;  /* 0x0004fc0001377983 */ /* 0x000ea40000300800 */
[----:B------:R-:W4:Y:S02]  /*a6ae0*/  LDL.LU R56, [R1+0x500] ;  /* 0x0005000001387983 */ /* 0x000f240000300800 */
[----:B------:R-:W4:Y:S01]  /*a6af0*/  LDL.LU R57, [R1+0x504] ;  /* 0x0005040001397983 */ /* 0x000f220000300800 */
[----:B------:R-:W4:Y:S01]  /*a6b00*/  LDL.LU R58, [R1+0x508] ;  /* 0x00050800013a7983 */ /* 0x000f220000300800 */
[----:B------:R-:W4:Y:S01]  /*a6b10*/  LDL.LU R59, [R1+0x50c] ;  /* 0x00050c00013b7983 */ /* 0x000f220000300800 */
[----:B---3--:R-:W-:Y:S02]  /*a6b20*/  HMMA.16816.F32 R8, R40, R50, R8 ;  /* 0x000000322808723c */ /* 0x008fe40000001808 */
[----:B--2---:R0:W-:Y:S01]  /*a6b30*/  STL.64 [R1+0x46e8], R54 ;  /* 0x0046e83601007387 */ /* 0x0041e20000100a00 */
[----:B------:R-:W-:Y:S03]  /*a6b40*/  STL.64 [R1+0x46e0], R52 ;  /* 0x0046e03401007387 */ /* 0x000fe60000100a00 */
[----:B0-----:R-:W4:Y:S01]  /*a6b50*/  LDL.LU.64 R54, [R1+0x78] ;  /* 0x0000780001367983 */ /* 0x001f220000300a00 */
[----:B------:R-:W2:Y:S02]  /*a6b60*/  LDL.LU.64 R14, [R1+0x68] ;  /* 0x00006800010e7983 */ /* 0x000ea40000300a00 */
[----:B------:R-:W-:Y:S02]  /*a6b70*/  STL.64 [R1+0x46c8], R18 ;  /* 0x0046c81201007387 */ /* 0x000fe40000100a00 */
[----:B------:R0:W-:Y:S02]  /*a6b80*/  STL.64 [R1+0x46c0], R16 ;  /* 0x0046c01001007387 */ /* 0x0001e40000100a00 */
[----:B0-----:R-:W3:Y:S01]  /*a6b90*/  LDL.LU R16, [R1+0x4e0] ;  /* 0x0004e00001107983 */ /* 0x001ee20000300800 */
[----:B------:R-:W3:Y:S02]  /*a6ba0*/  LDL.LU R17, [R1+0x4e4] ;  /* 0x0004e40001117983 */ /* 0x000ee40000300800 */
[----:B------:R-:W3:Y:S02]  /*a6bb0*/  LDL.LU R18, [R1+0x4e8] ;  /* 0x0004e80001127983 */ /* 0x000ee40000300800 */
[----:B------:R-:W3:Y:S01]  /*a6bc0*/  LDL.LU R19, [R1+0x4ec] ;  /* 0x0004ec0001137983 */ /* 0x000ee20000300800 */
[----:B------:R-:W-:Y:S01]  /*a6bd0*/  STL [R1+0x45d8], R20 ;  /* 0x0045d81401007387 */ /* 0x000fe20000100800 */
[----:B------:R-:W-:Y:S03]  /*a6be0*/  STL [R1+0x45d4], R25 ;  /* 0x0045d41901007387 */ /* 0x000fe60000100800 */
[----:B------:R-:W-:Y:S02]  /*a6bf0*/  STL.64 [R1+0x510], R8 ;  /* 0x0005100801007387 */ /* 0x000fe40000100a00 */
[----:B------:R0:W-:Y:S01]  /*a6c00*/  STL.64 [R1+0x518], R10 ;  /* 0x0005180a01007387 */ /* 0x0001e20000100a00 */
[----:B------:R-:W2:Y:S01]  /*a6c10*/  LDL.LU R32, [R1+0x4a0] ;  /* 0x0004a00001207983 */ /* 0x000ea20000300800 */
[----:B------:R-:W2:Y:S02]  /*a6c20*/  LDL.LU R33, [R1+0x4a4] ;  /* 0x0004a40001217983 */ /* 0x000ea40000300800 */
[----:B------:R-:W2:Y:S02]  /*a6c30*/  LDL.LU R34, [R1+0x4a8] ;  /* 0x0004a80001227983 */ /* 0x000ea40000300800 */
[----:B------:R-:W2:Y:S01]  /*a6c40*/  LDL.LU R35, [R1+0x4ac] ;  /* 0x0004ac0001237983 */ /* 0x000ea20000300800 */
[----:B------:R-:W2:Y:S01]  /*a6c50*/  LDL.LU R48, [R1+0x4b0] ;  /* 0x0004b00001307983 */ /* 0x000ea20000300800 */
[----:B------:R-:W-:-:S02]  /*a6c60*/  IMAD.MOV.U32 R5, RZ, RZ, R50 ;  /* 0x000000ffff057224 */ /* 0x000fc400078e0032 */
[----:B------:R-:W2:Y:S02]  /*a6c70*/  LDL.LU R49, [R1+0x4b4] ;  /* 0x0004b40001317983 */ /* 0x000ea40000300800 */
[----:B------:R-:W-:Y:S01]  /*a6c80*/  IMAD.MOV.U32 R24, RZ, RZ, R51 ;  /* 0x000000ffff187224 */ /* 0x000fe200078e0033 */
[----:B------:R-:W2:Y:S01]  /*a6c90*/  LDL.LU R50, [R1+0x4b8] ;  /* 0x0004b80001327983 */ /* 0x000ea20000300800 */
[----:B------:R-:W2:Y:S02]  /*a6ca0*/  LDL.LU R51, [R1+0x4bc] ;  /* 0x0004bc0001337983 */ /* 0x000ea40000300800 */
[----:B------:R-:W2:Y:S02]  /*a6cb0*/  LDL.LU.64 R46, [R1+0x28] ;  /* 0x00002800012e7983 */ /* 0x000ea40000300a00 */
[----:B------:R-:W2:Y:S01]  /*a6cc0*/  LDL.LU.64 R38, [R1+0x18] ;  /* 0x0000180001267983 */ /* 0x000ea20000300a00 */
[----:B------:R-:W2:Y:S01]  /*a6cd0*/  LDL.LU R28, [R1+0x490] ;  /* 0x00049000011c7983 */ /* 0x000ea20000300800 */
[----:B------:R-:W2:Y:S02]  /*a6ce0*/  LDL.LU R29, [R1+0x494] ;  /* 0x00049400011d7983 */ /* 0x000ea40000300800 */
[----:B------:R-:W2:Y:S02]  /*a6cf0*/  LDL.LU R30, [R1+0x498] ;  /* 0x00049800011e7983 */ /* 0x000ea40000300800 */
[----:B------:R-:W2:Y:S01]  /*a6d00*/  LDL.LU R31, [R1+0x49c] ;  /* 0x00049c00011f7983 */ /* 0x000ea20000300800 */
[----:B0-----:R-:W2:Y:S01]  /*a6d10*/  LDL.LU.64 R10, [R1+0x8] ;  /* 0x00000800010a7983 */ /* 0x001ea20000300a00 */
[----:B------:R-:W-:Y:S01]  /*a6d20*/  STL [R1+0x45dc], R5 ;  /* 0x0045dc0501007387 */ /* 0x000fe20000100800 */
[C---:B----4-:R-:W-:Y:S01]  /*a6d30*/  HMMA.16816.F32 R56, R40.reuse, R54, R56 ;  /* 0x000000362838723c */ /* 0x050fe20000001838 */
[----:B------:R-:W-:Y:S11]  /*a6d40*/  IMAD.MOV.U32 R4, RZ, RZ, R55 ;  /* 0x000000ffff047224 */ /* 0x000ff600078e0037 */
[----:B------:R-:W-:Y:S11]  /*a6d50*/  @!UPT UIADD3 URZ, URZ, URZ, URZ ;  /* 0x0000003f3f3ff290 */ /* 0x000ff6000fffe03f */
[----:B------:R0:W-:Y:S01]  /*a6d60*/  STL.64 [R1+0x500], R56 ;  /* 0x0005003801007387 */ /* 0x0001e20000100a00 */
[----:B------:R1:W-:Y:S02]  /*a6d70*/  STL.64 [R1+0x508], R58 ;  /* 0x0005083a01007387 */ /* 0x0003e40000100a00 */
[----:B0-----:R-:W-:Y:S01]  /*a6d80*/  IMAD.MOV.U32 R57, RZ, RZ, R54 ;  /* 0x000000ffff397224 */ /* 0x001fe200078e0036 */
[----:B-1----:R-:W4:Y:S01]  /*a6d90*/  LDL.LU.64 R58, [R1+0x46f0] ;  /* 0x0046f000013a7983 */ /* 0x002f220000300a00 */
[----:B------:R-:W2:Y:S02]  /*a6da0*/  LDL.LU.64 R54, [R1+0x46e8] ;  /* 0x0046e80001367983 */ /* 0x000ea40000300a00 */
[----:B------:R-:W2:Y:S02]  /*a6db0*/  LDL.LU.64 R52, [R1+0x46e0] ;  /* 0x0046e00001347983 */ /* 0x000ea40000300a00 */
[C---:B--2---:R-:W-:Y:S11]  /*a6dc0*/  HMMA.16816.F32 R52, R40.reuse, R14, R52 ;  /* 0x0000000e2834723c */ /* 0x044ff60000001834 */
[----:B------:R-:W-:Y:S11]  /*a6dd0*/  @!UPT UIADD3 URZ, URZ, URZ, URZ ;  /* 0x0000003f3f3ff290 */ /* 0x000ff6000fffe03f */
[----:B------:R-:W-:Y:S01]  /*a6de0*/  @!UPT UIADD3 URZ, URZ, URZ, URZ ;  /* 0x0000003f3f3ff290 */ /* 0x000fe2000fffe03f */
[----:B------:R0:W-:Y:S01]  /*a6df0*/  STL.64 [R1+0x4f0], R52 ;  /* 0x0004f03401007387 */ /* 0x0001e20000100a00 */
[----:B------:R1:W-:Y:S02]  /*a6e00*/  STL.64 [R1+0x4f8], R54 ;  /* 0x0004f83601007387 */ /* 0x0003e40000100a00 */
[----:B0-----:R-:W-:Y:S01]  /*a6e10*/  IMAD.MOV.U32 R53, RZ, RZ, R14 ;  /* 0x000000ffff357224 */ /* 0x001fe200078e000e */
[----:B-1----:R-:W2:Y:S01]  /*a6e20*/  LDL.LU.64 R54, [R1+0x46d8] ;  /* 0x0046d80001367983 */ /* 0x002ea20000300a00 */
[----:B------:R-:W-:Y:S02]  /*a6e30*/  IMAD.MOV.U32 R52, RZ, RZ, R15 ;  /* 0x000000ffff347224 */ /* 0x000fe400078e000f */
[----:B------:R-:W3:Y:S02]  /*a6e40*/  LDL.LU.64 R14, [R1+0x46d0] ;  /* 0x0046d000010e7983 */ /* 0x000ee40000300a00 */
[----:B---3--:R-:W-:Y:S01]  /*a6e50*/  HMMA.16816.F32 R16, R40, R14, R16 ;  /* 0x0000000e2810723c */ /* 0x008fe20000001810 */
[----:B------:R-:W-:-:S02]  /*a6e60*/  IMAD.MOV.U32 R60, RZ, RZ, R14 ;  /* 0x000000ffff3c7224 */ /* 0x000fc400078e000e */
[----:B------:R-:W-:Y:S11]  /*a6e70*/  IMAD.MOV.U32 R56, RZ, RZ, R15 ;  /* 0x000000ffff387224 */ /* 0x000ff600078e000f */
[----:B------:R-:W-:Y:S09]  /*a6e80*/  @!UPT UIADD3 URZ, URZ, URZ, URZ ;  /* 0x0000003f3f3ff290 */ /* 0x000ff2000fffe03f */
[----:B------:R-:W-:Y:S01]  /*a6e90*/  STL.64 [R1+0x4e0], R16 ;  /* 0x0004e01001007387 */ /* 0x000fe20000100a00 */
[----:B------:R0:W-:Y:S03]  /*a6ea0*/  STL.64 [R1+0x4e8], R18 ;  /* 0x0004e81201007387 */ /* 0x0001e60000100a00 */
[----:B0-----:R-:W3:Y:S01]  /*a6eb0*/  LDL.LU.64 R18, [R1+0x46c8] ;  /* 0x0046c80001127983 */ /* 0x001ee20000300a00 */
[----:B------:R-:W3:Y:S02]  /*a6ec0*/  LDL.LU.64 R16, [R1+0x46c0] ;  /* 0x0046c00001107983 */ /* 0x000ee40000300a00 */
        /* <DEDUP_REMOVED lines=9> */
[----:B------:R-:W3:Y:S01]  /*a6f60*/  LDL.LU.64 R12, [R1+0x46a0] ;  /* 0x0046a000010c7983 */ /* 0x000ee20000300a00 */
[C---:B------:R-:W-:Y:S08]  /*a6f70*/  HMMA.16816.F32 R48, R40.reuse, R46, R48 ;  /* 0x0000002e2830723c */ /* 0x040ff00000001830 */
[C---:B------:R-:W-:Y:S08]  /*a6f80*/  HMMA.16816.F32 R32, R40.reuse, R38, R32 ;  /* 0x000000262820723c */ /* 0x040ff00000001820 */
[----:B------:R-:W-:Y:S01]  /*a6f90*/  HMMA.16816.F32 R28, R40, R10, R28 ;  /* 0x0000000a281c723c */ /* 0x000fe2000000181c */
[----:B------:R-:W-:-:S02]  /*a6fa0*/  IMAD.MOV.U32 R3, RZ, RZ, R38 ;  /* 0x000000ffff037224 */ /* 0x000fc400078e0026 */
[----:B------:R-:W-:Y:S02]  /*a6fb0*/  IMAD.MOV.U32 R2, RZ, RZ, R39 ;  /* 0x000000ffff027224 */ /* 0x000fe400078e0027 */
[----:B------:R-:W-:Y:S02]  /*a6fc0*/  IMAD.MOV.U32 R20, RZ, RZ, R11 ;  /* 0x000000ffff147224 */ /* 0x000fe400078e000b */
[----:B------:R-:W-:Y:S01]  /*a6fd0*/  IMAD.MOV.U32 R5, RZ, RZ, R10 ;  /* 0x000000ffff057224 */ /* 0x000fe200078e000a */
[----:B---3--:R-:W-:Y:S01]  /*a6fe0*/  HMMA.16816.F32 R12, R40, R18, R12 ;  /* 0x00000012280c723c */ /* 0x008fe2000000180c */
[----:B------:R-:W-:Y:S02]  /*a6ff0*/  IMAD.MOV.U32 R25, RZ, RZ, R18 ;  /* 0x000000ffff197224 */ /* 0x000fe400078e0012 */
[----:B------:R-:W-:Y:S11]  /*a7000*/  IMAD.MOV.U32 R0, RZ, RZ, R19 ;  /* 0x000000ffff007224 */ /* 0x000ff600078e0013 */
[----:B------:R-:W-:Y:S09]  /*a7010*/  @!UPT UIADD3 URZ, URZ, URZ, URZ ;  /* 0x0000003f3f3ff290 */ /* 0x000ff2000fffe03f */
[----:B------:R0:W-:Y:S01]  /*a7020*/  STL.64 [R1+0x4c0], R12 ;  /* 0x0004c00c01007387 */ /* 0x0001e20000100a00 */
[----:B------:R1:W-:Y:S03]  /*a7030*/  STL.64 [R1+0x4c8], R14 ;  /* 0x0004c80e01007387 */ /* 0x0003e60000100a00 */
[----:B0-----:R-:W3:Y:S01]  /*a7040*/  LDL.LU R12, [R1+0x460] ;  /* 0x00046000010c7983 */ /* 0x001ee20000300800 */
[----:B------:R-:W3:Y:S02]  /*a7050*/  LDL.LU R13, [R1+0x464] ;  /* 0x00046400010d7983 */ /* 0x000ee40000300800 */
[----:B-1----:R-:W3:Y:S02]  /*a7060*/  LDL.LU R14, [R1+0x468] ;  /* 0x00046800010e7983 */ /* 0x002ee40000300800 */
[----:B------:R-:W3:Y:S01]  /*a7070*/  LDL.LU R15, [R1+0x46c] ;  /* 0x00046c00010f7983 */ /* 0x000ee20000300800 */
[----:B------:R-:W2:Y:S01]  /*a7080*/  LDL.LU R16, [R1+0x450] ;  /* 0x0004500001107983 */ /* 0x000ea20000300800 */
[----:B------:R-:W2:Y:S02]  /*a7090*/  LDL.LU R17, [R1+0x454] ;  /* 0x0004540001117983 */ /* 0x000ea40000300800 */
[----:B------:R-:W2:Y:S02]  /*a70a0*/  LDL.LU R18, [R1+0x458] ;  /* 0x0004580001127983 */ /* 0x000ea40000300800 */
[----:B------:R-:W2:Y:S01]  /*a70b0*/  LDL.LU R19, [R1+0x45c] ;  /* 0x00045c0001137983 */ /* 0x000ea20000300800 */
[----:B------:R0:W-:Y:S01]  /*a70c0*/  STL.64 [R1+0x4b0], R48 ;  /* 0x0004b03001007387 */ /* 0x0001e20000100a00 */
[----:B------:R1:W-:Y:S02]  /*a70d0*/  STL.64 [R1+0x4b8], R50 ;  /* 0x0004b83201007387 */ /* 0x0003e40000100a00 */
[----:B0-----:R-:W-:Y:S01]  /*a70e0*/  IMAD.MOV.U32 R49, RZ, RZ, R46 ;  /* 0x000000ffff317224 */ /* 0x001fe200078e002e */
[----:B-1----:R-:W3:Y:S01]  /*a70f0*/  LDL.LU.64 R50, [R1+0x4698] ;  /* 0x0046980001327983 */ /* 0x002ee20000300a00 */
[----:B------:R-:W-:-:S02]  /*a7100*/  IMAD.MOV.U32 R48, RZ, RZ, R47 ;  /* 0x000000ffff307224 */ /* 0x000fc400078e002f */
[----:B------:R-:W2:Y:S02]  /*a7110*/  LDL.LU.64 R46, [R1+0x4690] ;  /* 0x00469000012e7983 */ /* 0x000ea40000300a00 */
[----:B------:R-:W2:Y:S01]  /*a7120*/  LDL.LU.64 R44, [R1+0x4688] ;  /* 0x00468800012c7983 */ /* 0x000ea20000300a00 */
[----:B------:R-:W-:Y:S01]  /*a7130*/  STL.64 [R1+0xb90], R32 ;  /* 0x000b902001007387 */ /* 0x000fe20000100a00 */
[----:B------:R0:W-:Y:S03]  /*a7140*/  STL.64 [R1+0xb98], R34 ;  /* 0x000b982201007387 */ /* 0x0001e60000100a00 */
[----:B0-----:R-:W2:Y:S01]  /*a7150*/  LDL.LU.64 R34, [R1+0x4680] ;  /* 0x0046800001227983 */ /* 0x001ea20000300a00 */
[----:B------:R-:W2:Y:S02]  /*a7160*/  LDL.LU.64 R32, [R1+0x4678] ;  /* 0x0046780001207983 */ /* 0x000ea40000300a00 */
[----:B------:R-:W2:Y:S02]  /*a7170*/  LDL.LU.64 R38, [R1+0x4670] ;  /* 0x0046700001267983 */ /* 0x000ea40000300a00 */
[----:B------:R-:W4:Y:S01]  /*a7180*/  LDL.LU.64 R36, [R1+0x4668] ;  /* 0x0046680001247983 */ /* 0x000f220000300a00 */
[----:B------:R-:W-:Y:S01]  /*a7190*/  STL.64 [R1+0xb80], R28 ;  /* 0x000b801c01007387 */ /* 0x000fe20000100a00 */
[----:B------:R0:W-:Y:S03]  /*a71a0*/  STL.64 [R1+0xb88], R30 ;  /* 0x000b881e01007387 */ /* 0x0001e60000100a00 */
[----:B0-----:R-:W4:Y:S01]  /*a71b0*/  LDL.LU.64 R30, [R1+0x4660] ;  /* 0x00466000011e7983 */ /* 0x001f220000300a00 */
[----:B------:R-:W4:Y:S02]  /*a71c0*/  LDL.LU.64 R28, [R1+0x4658] ;  /* 0x00465800011c7983 */ /* 0x000f240000300a00 */
[----:B------:R-:W4:Y:S02]  /*a71d0*/  LDL.LU R8, [R1+0x440] ;  /* 0x0004400001087983 */ /* 0x000f240000300800 */
[----:B------:R-:W4:Y:S01]  /*a71e0*/  LDL.LU R9, [R1+0x444] ;  /* 0x0004440001097983 */ /* 0x000f220000300800 */
[----:B------:R-:W4:Y:S01]  /*a71f0*/  LDL.LU R10, [R1+0x448] ;  /* 0x00044800010a7983 */ /* 0x000f220000300800 */
[----:B------:R-:W4:Y:S02]  /*a7200*/  LDL.LU R11, [R1+0x44c] ;  /* 0x00044c00010b7983 */ /* 0x000f240000300800 */
[----:B------:R-:W-:Y:S02]  /*a7210*/  STL.64 [R1+0x4650], R22 ;  /* 0x0046501601007387 */ /* 0x000fe40000100a00 */
[----:B------:R0:W-:Y:S02]  /*a7220*/  STL.64 [R1+0x4648], R20 ;  /* 0x0046481401007387 */ /* 0x0001e40000100a00 */
[----:B0-----:R-:W4:Y:S01]  /*a7230*/  LDL.LU R20, [R1+0x470] ;  /* 0x0004700001147983 */ /* 0x001f220000300800 */
[----:B------:R-:W4:Y:S02]  /*a7240*/  LDL.LU R21, [R1+0x474] ;  /* 0x0004740001157983 */ /* 0x000f240000300800 */
[----:B------:R-:W4:Y:S02]  /*a7250*/  LDL.LU R22, [R1+0x478] ;  /* 0x0004780001167983 */ /* 0x000f240000300800 */
[----:B------:R-:W4:Y:S01]  /*a7260*/  LDL.LU R23, [R1+0x47c] ;  /* 0x00047c0001177983 */ /* 0x000f220000300800 */
[----:B------:R-:W-:Y:S01]  /*a7270*/  STL.64 [R1+0x4610], R6 ;  /* 0x0046100601007387 */ /* 0x000fe20000100a00 */
[----:B------:R0:W-:Y:S03]  /*a7280*/  STL.64 [R1+0x4608], R4 ;  /* 0x0046080401007387 */ /* 0x0001e60000100a00 */
[----:B0-----:R-:W4:Y:S01]  /*a7290*/  LDL.LU R4, [R1+0x480] ;  /* 0x0004800001047983 */ /* 0x001f220000300800 */
[----:B------:R-:W4:Y:S02]  /*a72a0*/  LDL.LU R5, [R1+0x484] ;  /* 0x0004840001057983 */ /* 0x000f240000300800 */
[----:B------:R-:W4:Y:S02]  /*a72b0*/  LDL.LU R6, [R1+0x488] ;  /* 0x0004880001067983 */ /* 0x000f240000300800 */
[----:B------:R-:W4:Y:S01]  /*a72c0*/  LDL.LU R7, [R1+0x48c] ;  /* 0x00048c0001077983 */ /* 0x000f220000300800 */
[C---:B---3--:R-:W-:Y:S08]  /*a72d0*/  HMMA.16816.F32 R12, R40.reuse, R50, R12 ;  /* 0x00000032280c723c */ /* 0x048ff0000000180c */
[C---:B--2---:R-:W-:Y:S08]  /*a72e0*/  HMMA.16816.F32 R16, R40.reuse, R38, R16 ;  /* 0x000000262810723c */ /* 0x044ff00000001810 */
[C---:B----4-:R-:W-:Y:S08]  /*a72f0*/  HMMA.16816.F32 R20, R40.reuse, R54, R20 ;  /* 0x000000362814723c */ /* 0x050ff00000001814 */
[C---:B------:R-:W-:Y:S11]  /*a7300*/  HMMA.16816.F32 R4, R40.reuse, R58, R4 ;  /* 0x0000003a2804723c */ /* 0x040ff60000001804 */
        /* <DEDUP_REMOVED lines=8> */
[----:B------:R-:W-:Y:S01]  /*a7390*/  STL.64 [R1+0x4440], R58 ;  /* 0x0044403a01007387 */ /* 0x000fe20000100a00 */
[----:B------:R-:W-:Y:S02]  /*a73a0*/  STL.64 [R1+0x45e0], R56 ;  /* 0x0045e03801007387 */ /* 0x000fe40000100a00 */
[----:B------:R-:W-:Y:S02]  /*a73b0*/  STL.64 [R1+0x4448], R54 ;  /* 0x0044483601007387 */ /* 0x000fe40000100a00 */
[----:B------:R-:W-:Y:S01]  /*a73c0*/  STL.64 [R1+0x45e8], R52 ;  /* 0x0045e83401007387 */ /* 0x000fe20000100a00 */
[----:B------:R-:W-:Y:S01]  /*a73d0*/  STL.64 [R1+0xb50], R20 ;  /* 0x000b501401007387 */ /* 0x000fe20000100a00 */
[----:B------:R-:W-:Y:S02]  /*a73e0*/  STL.64 [R1+0xb58], R22 ;  /* 0x000b581601007387 */ /* 0x000fe40000100a00 */
[----:B------:R-:W-:Y:S02]  /*a73f0*/  STL.64 [R1+0x4450], R50 ;  /* 0x0044503201007387 */ /* 0x000fe40000100a00 */
[----:B------:R-:W-:Y:S01]  /*a7400*/  STL.64 [R1+0x45f0], R48 ;  /* 0x0045f03001007387 */ /* 0x000fe20000100a00 */
[----:B------:R0:W-:Y:S01]  /*a7410*/  STL.64 [R1+0xb40], R12 ;  /* 0x000b400c01007387 */ /* 0x0001e20000100a00 */
[----:B------:R1:W-:Y:S03]  /*a7420*/  STL.64 [R1+0xb48], R14 ;  /* 0x000b480e01007387 */ /* 0x0003e60000100a00 */
[----:B0-----:R-:W3:Y:S01]  /*a7430*/  LDL.LU R12, [R1+0x400] ;  /* 0x00040000010c7983 */ /* 0x001ee20000300800 */
[----:B------:R0:W-:Y:S02]  /*a7440*/  STL.64 [R1+0xb30], R16 ;  /* 0x000b301001007387 */ /* 0x0001e40000100a00 */
[----:B------:R4:W-:Y:S02]  /*a7450*/  STL.64 [R1+0xb38], R18 ;  /* 0x000b381201007387 */ /* 0x0009e40000100a00 */
[----:B------:R-:W3:Y:S01]  /*a7460*/  LDL.LU R13, [R1+0x404] ;  /* 0x00040400010d7983 */ /* 0x000ee20000300800 */
[----:B-1----:R-:W3:Y:S01]  /*a7470*/  LDL.LU R14, [R1+0x408] ;  /* 0x00040800010e7983 */ /* 0x002ee20000300800 */
[----:B------:R-:W3:Y:S02]  /*a7480*/  LDL.LU R15, [R1+0x40c] ;  /* 0x00040c00010f7983 */ /* 0x000ee40000300800 */
[----:B------:R-:W3:Y:S02]  /*a7490*/  LDL.LU R20, [R1+0x420] ;  /* 0x0004200001147983 */ /* 0x000ee40000300800 */
[----:B------:R-:W3:Y:S01]  /*a74a0*/  LDL.LU R21, [R1+0x424] ;  /* 0x0004240001157983 */ /* 0x000ee20000300800 */
[----:B------:R-:W3:Y:S01]  /*a74b0*/  LDL.LU R22, [R1+0x428] ;  /* 0x0004280001167983 */ /* 0x000ee20000300800 */
[----:B------:R-:W3:Y:S01]  /*a74c0*/  LDL.LU R23, [R1+0x42c] ;  /* 0x00042c0001177983 */ /* 0x000ee20000300800 */
[----:B------:R-:W-:Y:S02]  /*a74d0*/  HMMA.16816.F32 R48, R40, R34, R8 ;  /* 0x000000222830723c */ /* 0x000fe40000001808 */
[----:B0-----:R-:W3:Y:S01]  /*a74e0*/  LDL.LU R16, [R1+0x410] ;  /* 0x0004100001107983 */ /* 0x001ee20000300800 */
[----:B------:R-:W3:Y:S02]  /*a74f0*/  LDL.LU R17, [R1+0x414] ;  /* 0x0004140001117983 */ /* 0x000ee40000300800 */
[----:B----4-:R-:W4:Y:S02]  /*a7500*/  LDL.LU R18, [R1+0x418] ;  /* 0x0004180001127983 */ /* 0x010f240000300800 */
[----:B------:R-:W4:Y:S01]  /*a7510*/  LDL.LU R19, [R1+0x41c] ;  /* 0x00041c0001137983 */ /* 0x000f220000300800 */
[----:B------:R0:W-:Y:S01]  /*a7520*/  STL.64 [R1+0x4460], R38 ;  /* 0x0044602601007387 */ /* 0x0001e20000100a00 */
[----:B------:R-:W-:Y:S02]  /*a7530*/  STL.64 [R1+0x4458], R36 ;  /* 0x0044582401007387 */ /* 0x000fe40000100a00 */
[----:B------:R-:W4:Y:S11]  /*a7540*/  LDL.LU R8, [R1+0x3f0] ;  /* 0x0003f00001087983 */ /* 0x000f360000300800 */
[----:B------:R-:W-:Y:S01]  /*a7550*/  @!UPT UIADD3 URZ, URZ, URZ, URZ ;  /* 0x0000003f3f3ff290 */ /* 0x000fe2000fffe03f */
[----:B------:R-:W-:Y:S01]  /*a7560*/  STL.64 [R1+0xaf0], R48 ;  /* 0x000af03001007387 */ /* 0x000fe20000100a00 */
[----:B------:R2:W-:Y:S02]  /*a7570*/  STL.64 [R1+0xaf8], R50 ;  /* 0x000af83201007387 */ /* 0x0005e40000100a00 */
[----:B------:R-:W4:Y:S02]  /*a7580*/  LDL.LU R9, [R1+0x3f4] ;  /* 0x0003f40001097983 */ /* 0x000f240000300800 */
[----:B------:R-:W4:Y:S01]  /*a7590*/  LDL.LU R10, [R1+0x3f8] ;  /* 0x0003f800010a7983 */ /* 0x000f220000300800 */
[----:B------:R-:W4:Y:S01]  /*a75a0*/  LDL.LU R11, [R1+0x3fc] ;  /* 0x0003fc00010b7983 */ /* 0x000f220000300800 */
[----:B------:R-:W-:Y:S02]  /*a75b0*/  IMAD.MOV.U32 R55, RZ, RZ, R44 ;  /* 0x000000ffff377224 */ /* 0x000fe400078e002c */
[----:B------:R-:W-:Y:S02]  /*a75c0*/  IMAD.MOV.U32 R54, RZ, RZ, R45 ;  /* 0x000000ffff367224 */ /* 0x000fe400078e002d */
[----:B0-----:R-:W-:-:S02]  /*a75d0*/  IMAD.MOV.U32 R39, RZ, RZ, R46 ;  /* 0x000000ffff277224 */ /* 0x001fc400078e002e */
[----:B------:R-:W-:Y:S01]  /*a75e0*/  IMAD.MOV.U32 R38, RZ, RZ, R47 ;  /* 0x000000ffff267224 */ /* 0x000fe200078e002f */
[C---:B--2---:R-:W-:Y:S01]  /*a75f0*/  HMMA.16816.F32 R48, R40.reuse, R30, R4 ;  /* 0x0000001e2830723c */ /* 0x044fe20000001804 */
[----:B------:R-:W2:Y:S11]  /*a7600*/  LDL.LU R4, [R1+0x3e0] ;  /* 0x0003e00001047983 */ /* 0x000eb60000300800 */
[----:B------:R-:W-:Y:S11]  /*a7610*/  @!UPT UIADD3 URZ, URZ, URZ, URZ ;  /* 0x0000003f3f3ff290 */ /* 0x000ff6000fffe03f */
[----:B------:R0:W-:Y:S01]  /*a7620*/  STL.64 [R1+0xae0], R48 ;  /* 0x000ae03001007387 */ /* 0x0001e20000100a00 */
[C---:B---3--:R-:W-:Y:S03]  /*a7630*/  HMMA.16816.F32 R20, R40.reuse, R26, R20 ;  /* 0x0000001a2814723c */ /* 0x048fe60000001814 */
[----:B------:R1:W-:Y:S01]  /*a7640*/  STL.64 [R1+0xae8], R50 ;  /* 0x000ae83201007387 */ /* 0x0003e20000100a00 */
[----:B------:R-:W2:Y:S02]  /*a7650*/  LDL.LU R5, [R1+0x3e4] ;  /* 0x0003e40001057983 */ /* 0x000ea40000300800 */
[----:B------:R-:W2:Y:S02]  /*a7660*/  LDL.LU R6, [R1+0x3e8] ;  /* 0x0003e80001067983 */ /* 0x000ea40000300800 */
[----:B------:R-:W2:Y:S01]  /*a7670*/  LDL.LU R7, [R1+0x3ec] ;  /* 0x0003ec0001077983 */ /* 0x000ea20000300800 */
[----:B------:R-:W3:Y:S01]  /*a7680*/  LDL.LU R44, [R1+0x340] ;  /* 0x00034000012c7983 */ /* 0x000ee20000300800 */
[----:B------:R-:W3:Y:S02]  /*a7690*/  LDL.LU R45, [R1+0x344] ;  /* 0x00034400012d7983 */ /* 0x000ee40000300800 */
[----:B------:R-:W3:Y:S02]  /*a76a0*/  LDL.LU R46, [R1+0x348] ;  /* 0x00034800012e7983 */ /* 0x000ee40000300800 */
[----:B------:R-:W3:Y:S01]  /*a76b0*/  LDL.LU R47, [R1+0x34c] ;  /* 0x00034c00012f7983 */ /* 0x000ee20000300800 */
[----:B0-----:R-:W2:Y:S01]  /*a76c0*/  LDL.LU R48, [R1+0x330] ;  /* 0x0003300001307983 */ /* 0x001ea20000300800 */
[----:B------:R-:W2:Y:S03]  /*a76d0*/  LDL.LU R49, [R1+0x334] ;  /* 0x0003340001317983 */ /* 0x000ea60000300800 */
[----:B-1----:R-:W2:Y:S01]  /*a76e0*/  LDL.LU R50, [R1+0x338] ;  /* 0x0003380001327983 */ /* 0x002ea20000300800 */
[----:B------:R-:W2:Y:S02]  /*a76f0*/  LDL.LU R51, [R1+0x33c] ;  /* 0x00033c0001337983 */ /* 0x000ea40000300800 */
[----:B------:R-:W2:Y:S02]  /*a7700*/  LDL.LU R56, [R1+0x320] ;  /* 0x0003200001387983 */ /* 0x000ea40000300800 */
[----:B------:R-:W2:Y:S01]  /*a7710*/  LDL.LU R57, [R1+0x324] ;  /* 0x0003240001397983 */ /* 0x000ea20000300800 */
[----:B------:R-:W2:Y:S01]  /*a7720*/  LDL.LU R58, [R1+0x328] ;  /* 0x00032800013a7983 */ /* 0x000ea20000300800 */
[----:B------:R-:W2:Y:S03]  /*a7730*/  LDL.LU R59, [R1+0x32c] ;  /* 0x00032c00013b7983 */ /* 0x000ea60000300800 */
[----:B------:R-:W-:Y:S01]  /*a7740*/  STL.64 [R1+0xad0], R20 ;  /* 0x000ad01401007387 */ /* 0x000fe20000100a00 */
[----:B------:R0:W-:Y:S03]  /*a7750*/  STL.64 [R1+0xad8], R22 ;  /* 0x000ad81601007387 */ /* 0x0001e60000100a00 */
[----:B0-----:R-:W4:Y:S01]  /*a7760*/  LDL.LU.64 R22, [R1+0x4650] ;  /* 0x0046500001167983 */ /* 0x001f220000300a00 */
[----:B------:R-:W2:Y:S02]  /*a7770*/  LDL.LU.64 R20, [R1+0x4648] ;  /* 0x0046480001147983 */ /* 0x000ea40000300a00 */
[----:B------:R-:W-:Y:S01]  /*a7780*/  STL.64 [R1+0x4418], R26 ;  /* 0x0044181a01007387 */ /* 0x000fe20000100a00 */
[C---:B----4-:R-:W-:Y:S11]  /*a7790*/  HMMA.16816.F32 R16, R40.reuse, R22, R16 ;  /* 0x000000162810723c */ /* 0x050ff60000001810 */
[----:B------:R-:W-:Y:S11]  /*a77a0*/  @!UPT UIADD3 URZ, URZ, URZ, URZ ;  /* 0x0000003f3f3ff290 */ /* 0x000ff6000fffe03f */
[----:B------:R-:W-:Y:S01]  /*a77b0*/  @!UPT UIADD3 URZ, URZ, URZ, URZ ;  /* 0x0000003f3f3ff290 */ /* 0x000fe2000fffe03f */
        /* <DEDUP_REMOVED lines=26> */
[----:B---3--:R-:W-:Y:S01]  /*a7960*/  STL.64 [R1+0x43f0], R12 ;  /* 0x0043f00c01007387 */ /* 0x008fe20000100a00 */
[C---:B----4-:R-:W-:Y:S11]  /*a7970*/  HMMA.16816.F32 R4, R40.reuse, R10, R4 ;  /* 0x0000000a2804723c */ /* 0x050ff60000001804 */
[----:B------:R-:W-:Y:S11]  /*a7980*/  @!UPT UIADD3 URZ, URZ, URZ, URZ ;  /* 0x0000003f3f3ff290 */ /* 0x000ff6000fffe03f */
[----:B------:R-:W-:Y:S01]  /*a7990*/  @!UPT UIADD3 URZ, URZ, URZ, URZ ;  /* 0x0000003f3f3ff290 */ /* 0x000fe2000fffe03f */
[----:B------:R-:W-:Y:S01]  /*a79a0*/  STL.64 [R1+0xa30], R4 ;  /* 0x000a300401007387 */ /* 0x000fe20000100a00 */
[----:B------:R0:W-:Y:S03]  /*a79b0*/  STL.64 [R1+0xa38], R6 ;  /* 0x000a380601007387 */ /* 0x0001e60000100a00 */
[----:B0-----:R-:W3:Y:S01]  /*a79c0*/  LDL.LU.64 R6, [R1+0x4610] ;  /* 0x0046100001067983 */ /* 0x001ee20000300a00 */
[----:B------:R-:W4:Y:S02]  /*a79d0*/  LDL.LU.64 R4, [R1+0x4608] ;  /* 0x0046080001047983 */ /* 0x000f240000300a00 */
[----:B------:R-:W-:Y:S02]  /*a79e0*/  STL.64 [R1+0x4470], R10 ;  /* 0x0044700a01007387 */ /* 0x000fe40000100a00 */
[----:B--2---:R0:W-:Y:S02]  /*a79f0*/  STL.64 [R1+0x4468], R8 ;  /* 0x0044680801007387 */ /* 0x0041e40000100a00 */
[----:B0-----:R-:W2:Y:S01]  /*a7a00*/  LDL.LU R8, [R1+0x310] ;  /* 0x0003100001087983 */ /* 0x001ea20000300800 */
[----:B------:R-:W2:Y:S02]  /*a7a10*/  LDL.LU R9, [R1+0x314] ;  /* 0x0003140001097983 */ /* 0x000ea40000300800 */
[----:B------:R-:W2:Y:S02]  /*a7a20*/  LDL.LU R10, [R1+0x318] ;  /* 0x00031800010a7983 */ /* 0x000ea40000300800 */
[----:B------:R-:W2:Y:S01]  /*a7a30*/  LDL.LU R11, [R1+0x31c] ;  /* 0x00031c00010b7983 */ /* 0x000ea20000300800 */
[----:B---3--:R-:W-:Y:S01]  /*a7a40*/  HMMA.16816.F32 R40, R40, R6, R44 ;  /* 0x000000062828723c */ /* 0x008fe2000000182c */
[----:B------:R-:W3:Y:S01]  /*a7a50*/  LDL.LU.64 R46, [R1+0x4600] ;  /* 0x00460000012e7983 */ /* 0x000ee20000300a00 */
[----:B------:R-:W3:Y:S02]  /*a7a60*/  LDL.LU.64 R44, [R1+0x45f8] ;  /* 0x0045f800012c7983 */ /* 0x000ee40000300a00 */
[----:B------:R-:W-:-:S02]  /*a7a70*/  IMAD.MOV.U32 R14, RZ, RZ, R33 ;  /* 0x000000ffff0e7224 */ /* 0x000fc400078e0021 */
[----:B------:R-:W-:Y:S11]  /*a7a80*/  IMAD.MOV.U32 R15, RZ, RZ, R32 ;  /* 0x000000ffff0f7224 */ /* 0x000ff600078e0020 */
[----:B------:R-:W-:Y:S06]  /*a7a90*/  @!UPT UIADD3 URZ, URZ, URZ, URZ ;  /* 0x0000003f3f3ff290 */ /* 0x000fec000fffe03f */
[----:B------:R-:W-:Y:S01]  /*a7aa0*/  STL.64 [R1+0xa20], R40 ;  /* 0x000a202801007387 */ /* 0x000fe20000100a00 */
[----:B------:R0:W-:Y:S02]  /*a7ab0*/  STL.64 [R1+0xa28], R42 ;  /* 0x000a282a01007387 */ /* 0x0001e40000100a00 */
[----:B0-----:R-:W-:Y:S02]  /*a7ac0*/  IMAD.MOV.U32 R42, RZ, RZ, R29 ;  /* 0x000000ffff2a7224 */ /* 0x001fe400078e001d */
[----:B------:R-:W-:Y:S01]  /*a7ad0*/  IMAD.MOV.U32 R43, RZ, RZ, R28 ;  /* 0x000000ffff2b7224 */ /* 0x000fe200078e001c */
[----:B------:R-:W-:Y:S01]  /*a7ae0*/  STL.64 [R1+0x43d8], R6 ;  /* 0x0043d80601007387 */ /* 0x000fe20000100a00 */
[C---:B---3--:R-:W-:Y:S08]  /*a7af0*/  HMMA.16816.F32 R52, R44.reuse, R54, R48 ;  /* 0x000000362c34723c */ /* 0x048ff00000001830 */
[C---:B------:R-:W-:Y:S08]  /*a7b00*/  HMMA.16816.F32 R40, R44.reuse, R42, R56 ;  /* 0x0000002a2c28723c */ /* 0x040ff00000001838 */
[C---:B--2---:R-:W-:Y:S08]  /*a7b10*/  HMMA.16816.F32 R12, R44.reuse, R14, R8 ;  /* 0x0000000e2c0c723c */ /* 0x044ff00000001808 */
[----:B------:R-:W-:Y:S01]  /*a7b20*/  HMMA.16816.F32 R8, R44, R38, R16 ;  /* 0x000000262c08723c */ /* 0x000fe20000001810 */
[----:B------:R-:W2:Y:S04]  /*a7b30*/  LDL.LU.64 R48, [R1+0x45f0] ;  /* 0x0045f00001307983 */ /* 0x000ea80000300a00 */
[----:B------:R0:W-:Y:S01]  /*a7b40*/  STL.64 [R1+0xc80], R52 ;  /* 0x000c803401007387 */ /* 0x0001e20000100a00 */
[----:B------:R-:W-:Y:S02]  /*a7b50*/  STL.64 [R1+0xc88], R54 ;  /* 0x000c883601007387 */ /* 0x000fe40000100a00 */
[----:B------:R-:W-:-:S02]  /*a7b60*/  IMAD.MOV.U32 R32, RZ, RZ, R52 ;  /* 0x000000ffff207224 */ /* 0x000fc400078e0034 */
[----:B------:R-:W-:Y:S02]  /*a7b70*/  IMAD.MOV.U32 R33, RZ, RZ, R40 ;  /* 0x000000ffff217224 */ /* 0x000fe400078e0028 */
[----:B------:R-:W-:Y:S02]  /*a7b80*/  IMAD.MOV.U32 R28, RZ, RZ, R54 ;  /* 0x000000ffff1c7224 */ /* 0x000fe400078e0036 */
[----:B------:R-:W-:Y:S01]  /*a7b90*/  IMAD.MOV.U32 R29, RZ, RZ, R42 ;  /* 0x000000ffff1d7224 */ /* 0x000fe200078e002a */
[----:B0-----:R-:W3:Y:S01]  /*a7ba0*/  LDL.LU.64 R52, [R1+0x45e8] ;  /* 0x0045e80001347983 */ /* 0x001ee20000300a00 */
        /* <DEDUP_REMOVED lines=8> */
[----:B------:R1:W-:Y:S02]  /*a7c30*/  STL.64 [R1+0xc50], R12 ;  /* 0x000c500c01007387 */ /* 0x0003e40000100a00 */
[----:B------:R0:W-:Y:S02]  /*a7c40*/  STL.64 [R1+0xc58], R14 ;  /* 0x000c580e01007387 */ /* 0x0001e40000100a00 */
[----:B------:R0:W-:Y:S01]  /*a7c50*/  STL.64 [R1+0xc20], R8 ;  /* 0x000c200801007387 */ /* 0x0001e20000100a00 */
[----:B------:R0:W-:Y:S01]  /*a7c60*/  STL.64 [R1+0xc28], R10 ;  /* 0x000c280a01007387 */ /* 0x0001e20000100a00 */
[----:B------:R-:W2:Y:S02]  /*a7c70*/  LDL.LU R17, [R1+0x1e4] ;  /* 0x0001e40001117983 */ /* 0x000ea40000300800 */
[----:B------:R-:W2:Y:S02]  /*a7c80*/  LDL.LU R18, [R1+0x1e8] ;  /* 0x0001e80001127983 */ /* 0x000ea40000300800 */
[----:B------:R-:W2:Y:S02]  /*a7c90*/  LDL.LU R19, [R1+0x1ec] ;  /* 0x0001ec0001137983 */ /* 0x000ea40000300800 */
[----:B----4-:R-:W-:-:S02]  /*a7ca0*/  IMAD.MOV.U32 R6, RZ, RZ, R5 ;  /* 0x000000ffff067224 */ /* 0x010fc400078e0005 */
[----:B------:R-:W-:Y:S01]  /*a7cb0*/  IMAD.MOV.U32 R7, RZ, RZ, R20 ;  /* 0x000000ffff077224 */ /* 0x000fe200078e0014 */
[----:B--2---:R-:W-:Y:S01]  /*a7cc0*/  STL.64 [R1+0x4490], R18 ;  /* 0x0044901201007387 */ /* 0x004fe20000100a00 */
[----:B------:R2:W-:Y:S02]  /*a7cd0*/  STL.64 [R1+0x4488], R16 ;  /* 0x0044881001007387 */ /* 0x0005e40000100a00 */
[----:B------:R-:W4:Y:S02]  /*a7ce0*/  LDL.LU R5, [R1+0x45dc] ;  /* 0x0045dc0001057983 */ /* 0x000f240000300800 */
[----:B------:R-:W2:Y:S01]  /*a7cf0*/  LDL.LU R20, [R1+0x45d8] ;  /* 0x0045d80001147983 */ /* 0x000ea20000300800 */
[----:B------:R1:W-:Y:S01]  /*a7d00*/  STL.64 [R1+0x4498], R6 ;  /* 0x0044980601007387 */ /* 0x0003e20000100a00 */
[----:B0-----:R-:W2:Y:S02]  /*a7d10*/  LDL.LU R28, [R1+0x200] ;  /* 0x00020000011c7983 */ /* 0x001ea40000300800 */
[----:B------:R-:W2:Y:S02]  /*a7d20*/  LDL.LU R29, [R1+0x204] ;  /* 0x00020400011d7983 */ /* 0x000ea40000300800 */
[----:B------:R-:W2:Y:S01]  /*a7d30*/  LDL.LU R30, [R1+0x208] ;  /* 0x00020800011e7983 */ /* 0x000ea20000300800 */
[----:B------:R-:W2:Y:S04]  /*a7d40*/  LDL.LU R31, [R1+0x20c] ;  /* 0x00020c00011f7983 */ /* 0x000ea80000300800 */
[----:B--2---:R-:W-:Y:S01]  /*a7d50*/  STL.64 [R1+0x44a8], R30 ;  /* 0x0044a81e01007387 */ /* 0x004fe20000100a00 */
[----:B------:R-:W-:Y:S02]  /*a7d60*/  STL.64 [R1+0x44a0], R28 ;  /* 0x0044a01c01007387 */ /* 0x000fe40000100a00 */
[----:B-1----:R-:W2:Y:S02]  /*a7d70*/  LDL.LU R12, [R1+0x1f0] ;  /* 0x0001f000010c7983 */ /* 0x002ea40000300800 */
[----:B------:R-:W2:Y:S01]  /*a7d80*/  LDL.LU R13, [R1+0x1f4] ;  /* 0x0001f400010d7983 */ /* 0x000ea20000300800 */
[----:B------:R-:W2:Y:S01]  /*a7d90*/  LDL.LU R14, [R1+0x1f8] ;  /* 0x0001f800010e7983 */ /* 0x000ea20000300800 */
[----:B------:R-:W2:Y:S02]  /*a7da0*/  LDL.LU R15, [R1+0x1fc] ;  /* 0x0001fc00010f7983 */ /* 0x000ea40000300800 */
[----:B------:R-:W-:-:S02]  /*a7db0*/  IMAD.MOV.U32 R54, RZ, RZ, R49 ;  /* 0x000000ffff367224 */ /* 0x000fc400078e0031 */
[----:B------:R-:W-:Y:S01]  /*a7dc0*/  IMAD.MOV.U32 R55, RZ, RZ, R48 ;  /* 0x000000ffff377224 */ /* 0x000fe200078e0030 */
[----:B--2---:R3:W-:Y:S01]  /*a7dd0*/  STL.64 [R1+0x44b8], R14 ;  /* 0x0044b80e01007387 */ /* 0x0047e20000100a00 */
[----:B------:R-:W-:Y:S03]  /*a7de0*/  STL.64 [R1+0x44b0], R12 ;  /* 0x0044b00c01007387 */ /* 0x000fe60000100a00 */
[----:B------:R0:W-:Y:S02]  /*a7df0*/  STL.64 [R1+0x44c0], R54 ;  /* 0x0044c03601007387 */ /* 0x0001e40000100a00 */
[----:B------:R-:W2:Y:S01]  /*a7e00*/  LDL.LU R48, [R1+0x220] ;  /* 0x0002200001307983 */ /* 0x000ea20000300800 */
[----:B------:R-:W2:Y:S01]  /*a7e10*/  LDL.LU R49, [R1+0x224] ;  /* 0x0002240001317983 */ /* 0x000ea20000300800 */
[----:B------:R-:W2:Y:S02]  /*a7e20*/  LDL.LU R50, [R1+0x228] ;  /* 0x0002280001327983 */ /* 0x000ea40000300800 */
[----:B------:R-:W2:Y:S02]  /*a7e30*/  LDL.LU R51, [R1+0x22c] ;  /* 0x00022c0001337983 */ /* 0x000ea40000300800 */
[----:B------:R-:W-:-:S02]  /*a7e40*/  IMAD.MOV.U32 R38, RZ, RZ, R25 ;  /* 0x000000ffff267224 */ /* 0x000fc400078e0019 */
[----:B------:R-:W-:Y:S01]  /*a7e50*/  IMAD.MOV.U32 R39, RZ, RZ, R0 ;  /* 0x000000ffff277224 */ /* 0x000fe200078e0000 */
[----:B--2---:R1:W-:Y:S01]  /*a7e60*/  STL.64 [R1+0x44d0], R50 ;  /* 0x0044d03201007387 */ /* 0x0043e20000100a00 */
        /* <DEDUP_REMOVED lines=20> */
[----:B------:R-:W-:Y:S02]  /*a7fb0*/  IMAD.MOV.U32 R7, RZ, RZ, R56 ;  /* 0x000000ffff077224 */ /* 0x000fe400078e0038 */
[----:B---3--:R-:W-:Y:S02]  /*a7fc0*/  IMAD.MOV.U32 R14, RZ, RZ, R53 ;  /* 0x000000ffff0e7224 */ /* 0x008fe400078e0035 */
[----:B------:R-:W-:Y:S01]  /*a7fd0*/  IMAD.MOV.U32 R15, RZ, RZ, R52 ;  /* 0x000000ffff0f7224 */ /* 0x000fe200078e0034 */
[----:B--2---:R2:W-:Y:S01]  /*a7fe0*/  STL.64 [R1+0x4500], R18 ;  /* 0x0045001201007387 */ /* 0x0045e20000100a00 */
[----:B------:R-:W-:Y:S02]  /*a7ff0*/  STL.64 [R1+0x44f8], R16 ;  /* 0x0044f81001007387 */ /* 0x000fe40000100a00 */
[----:B------:R-:W3:Y:S02]  /*a8000*/  LDL.LU R60, [R1+0x45c4] ;  /* 0x0045c400013c7983 */ /* 0x000ee40000300800 */
[----:B------:R-:W2:Y:S01]  /*a8010*/  LDL.LU R56, [R1+0x45c0] ;  /* 0x0045c00001387983 */ /* 0x000ea20000300800 */
[----:B------:R-:W-:Y:S01]  /*a8020*/  STL.64 [R1+0x4508], R6 ;  /* 0x0045080601007387 */ /* 0x000fe20000100a00 */
[----:B------:R2:W-:Y:S02]  /*a8030*/  STL.64 [R1+0x4510], R14 ;  /* 0x0045100e01007387 */ /* 0x0005e40000100a00 */
[----:B------:R-:W2:Y:S02]  /*a8040*/  LDL.LU R52, [R1+0x260] ;  /* 0x0002600001347983 */ /* 0x000ea40000300800 */
[----:B------:R-:W2:Y:S01]  /*a8050*/  LDL.LU R53, [R1+0x264] ;  /* 0x0002640001357983 */ /* 0x000ea20000300800 */
[----:B0-----:R-:W2:Y:S01]  /*a8060*/  LDL.LU R54, [R1+0x268] ;  /* 0x0002680001367983 */ /* 0x001ea20000300800 */
[----:B------:R-:W2:Y:S02]  /*a8070*/  LDL.LU R55, [R1+0x26c] ;  /* 0x00026c0001377983 */ /* 0x000ea40000300800 */
[----:B-1----:R-:W-:-:S02]  /*a8080*/  IMAD.MOV.U32 R50, RZ, RZ, R57 ;  /* 0x000000ffff327224 */ /* 0x002fc400078e0039 */
        /* <DEDUP_REMOVED lines=10> */
[----:B----4-:R-:W-:-:S02]  /*a8130*/  IMAD.MOV.U32 R10, RZ, RZ, R5 ;  /* 0x000000ffff0a7224 */ /* 0x010fc400078e0005 */
[----:B------:R-:W-:Y:S01]  /*a8140*/  IMAD.MOV.U32 R11, RZ, RZ, R24 ;  /* 0x000000ffff0b7224 */ /* 0x000fe200078e0018 */
[----:B--2---:R-:W-:Y:S01]  /*a8150*/  STL.64 [R1+0x4538], R38 ;  /* 0x0045382601007387 */ /* 0x004fe20000100a00 */
[----:B------:R1:W-:Y:S02]  /*a8160*/  STL.64 [R1+0x4530], R36 ;  /* 0x0045302401007387 */ /* 0x0003e40000100a00 */
[----:B------:R-:W2:Y:S02]  /*a8170*/  LDL.LU R5, [R1+0x45b4] ;  /* 0x0045b40001057983 */ /* 0x000ea40000300800 */
[----:B------:R-:W4:Y:S01]  /*a8180*/  LDL.LU R24, [R1+0x45b0] ;  /* 0x0045b00001187983 */ /* 0x000f220000300800 */
[----:B------:R-:W-:Y:S01]  /*a8190*/  STL.64 [R1+0x4540], R10 ;  /* 0x0045400a01007387 */ /* 0x000fe20000100a00 */
[----:B------:R-:W2:Y:S02]  /*a81a0*/  LDL.LU R32, [R1+0x280] ;  /* 0x0002800001207983 */ /* 0x000ea40000300800 */
[----:B------:R-:W2:Y:S02]  /*a81b0*/  LDL.LU R33, [R1+0x284] ;  /* 0x0002840001217983 */ /* 0x000ea40000300800 */
[----:B------:R-:W2:Y:S01]  /*a81c0*/  LDL.LU R34, [R1+0x288] ;  /* 0x0002880001227983 */ /* 0x000ea20000300800 */
[----:B------:R-:W2:Y:S01]  /*a81d0*/  LDL.LU R35, [R1+0x28c] ;  /* 0x00028c0001237983 */ /* 0x000ea20000300800 */
[----:B------:R-:W-:-:S02]  /*a81e0*/  IMAD.MOV.U32 R18, RZ, RZ, R25 ;  /* 0x000000ffff127224 */ /* 0x000fc400078e0019 */
[----:B------:R-:W-:Y:S02]  /*a81f0*/  IMAD.MOV.U32 R19, RZ, RZ, R20 ;  /* 0x000000ffff137224 */ /* 0x000fe400078e0014 */
[----:B------:R-:W-:Y:S02]  /*a8200*/  IMAD.MOV.U32 R14, RZ, RZ, R21 ;  /* 0x000000ffff0e7224 */ /* 0x000fe400078e0015 */
        /* <DEDUP_REMOVED lines=8> */
[----:B------:R-:W-:Y:S01]  /*a8290*/  STL.64 [R1+0x4560], R14 ;  /* 0x0045600e01007387 */ /* 0x000fe20000100a00 */
[----:B0-----:R-:W2:Y:S01]  /*a82a0*/  LDL.LU R52, [R1+0x2a0] ;  /* 0x0002a00001347983 */ /* 0x001ea20000300800 */
[----:B------:R-:W2:Y:S02]  /*a82b0*/  LDL.LU R53, [R1+0x2a4] ;  /* 0x0002a40001357983 */ /* 0x000ea40000300800 */
[----:B------:R-:W2:Y:S02]  /*a82c0*/  LDL.LU R54, [R1+0x2a8] ;  /* 0x0002a80001367983 */ /* 0x000ea40000300800 */
[----:B------:R-:W2:Y:S02]  /*a82d0*/  LDL.LU R55, [R1+0x2ac] ;  /* 0x0002ac0001377983 */ /* 0x000ea40000300800 */
[----:B---3--:R-:W-:-:S02]  /*a82e0*/  IMAD.MOV.U32 R50, RZ, RZ, R60 ;  /* 0x000000ffff327224 */ /* 0x008fc400078e003c */
[----:B------:R-:W-:Y:S01]  /*a82f0*/  IMAD.MOV.U32 R51, RZ, RZ, R61 ;  /* 0x000000ffff337224 */ /* 0x000fe200078e003d */
[----:B--2---:R-:W-:Y:S01]  /*a8300*/  STL.64 [R1+0x4578], R54 ;  /* 0x0045783601007387 */ /* 0x004fe20000100a00 */
[----:B------:R-:W-:Y:S02]  /*a8310*/  STL.64 [R1+0x4570], R52 ;  /* 0x0045703401007387 */ /* 0x000fe40000100a00 */
[----:B------:R-:W2:Y:S02]  /*a8320*/  LDL.LU R60, [R1+0x459c] ;  /* 0x00459c00013c7983 */ /* 0x000ea40000300800 */
[----:B------:R-:W3:Y:S01]  /*a8330*/  LDL.LU R61, [R1+0x4598] ;  /* 0x00459800013d7983 */ /* 0x000ee20000300800 */
[----:B------:R0:W-:Y:S01]  /*a8340*/  STL.64 [R1+0x4580], R50 ;  /* 0x0045803201007387 */ /* 0x0001e20000100a00 */
        /* <DEDUP_REMOVED lines=23> */
[----:B------:R-:W-:Y:S02]  /*a84c0*/  IMAD.MOV.U32 R43, RZ, RZ, R20 ;  /* 0x000000ffff2b7224 */ /* 0x000fe400078e0014 */
[----:B------:R-:W-:Y:S02]  /*a84d0*/  IMAD.MOV.U32 R19, RZ, RZ, R4 ;  /* 0x000000ffff137224 */ /* 0x000fe400078e0004 */
        /* <DEDUP_REMOVED lines=10> */
[----:B------:R-:W-:-:S02]  /*a8580*/  IMAD.MOV.U32 R10, RZ, RZ, R57 ;  /* 0x000000ffff0a7224 */ /* 0x000fc400078e0039 */
[----:B------:R-:W3:Y:S02]  /*a8590*/  LDL.LU R56, [R1+0x210] ;  /* 0x0002100001387983 */ /* 0x000ee40000300800 */
[----:B------:R-:W3:Y:S02]  /*a85a0*/  LDL.LU R57, [R1+0x214] ;  /* 0x0002140001397983 */ /* 0x000ee40000300800 */
[----:B------:R-:W-:Y:S02]  /*a85b0*/  IMAD.MOV.U32 R54, RZ, RZ, R25 ;  /* 0x000000ffff367224 */ /* 0x000fe400078e0019 */
[----:B----4-:R-:W-:Y:S01]  /*a85c0*/  IMAD.MOV.U32 R55, RZ, RZ, R24 ;  /* 0x000000ffff377224 */ /* 0x010fe200078e0018 */
        /* <DEDUP_REMOVED lines=9> */
[----:B------:R-:W3:Y:S01]  /*a8660*/  LDL.LU R27, [R1+0x1cc] ;  /* 0x0001cc00011b7983 */ /* 0x000ee20000300800 */
[C---:B--2---:R-:W-:Y:S08]  /*a8670*/  HMMA.16816.F32 R36, R44.reuse, R42, R36 ;  /* 0x0000002a2c24723c */ /* 0x044ff00000001824 */
[----:B------:R-:W-:Y:S11]  /*a8680*/  HMMA.16816.F32 R52, R44, R54, R48 ;  /* 0x000000362c34723c */ /* 0x000ff60000001830 */
[----:B------:R-:W-:Y:S04]  /*a8690*/  @!UPT UIADD3 URZ, URZ, URZ, URZ ;  /* 0x0000003f3f3ff290 */ /* 0x000fe8000fffe03f */
[----:B------:R-:W-:Y:S01]  /*a86a0*/  STL.64 [R1+0xc10], R36 ;  /* 0x000c102401007387 */ /* 0x000fe20000100a00 */
[----:B------:R0:W-:Y:S02]  /*a86b0*/  STL.64 [R1+0xc18], R38 ;  /* 0x000c182601007387 */ /* 0x0001e40000100a00 */
[----:B------:R-:W-:Y:S02]  /*a86c0*/  IMAD.MOV.U32 R41, RZ, RZ, R37 ;  /* 0x000000ffff297224 */ /* 0x000fe400078e0025 */
[----:B------:R-:W-:Y:S01]  /*a86d0*/  IMAD.MOV.U32 R40, RZ, RZ, R36 ;  /* 0x000000ffff287224 */ /* 0x000fe200078e0024 */
[----:B0-----:R-:W2:Y:S01]  /*a86e0*/  LDL.LU.64 R38, [R1+0x4590] ;  /* 0x0045900001267983 */ /* 0x001ea20000300a00 */
[----:B------:R-:W2:Y:S02]  /*a86f0*/  LDL.LU.64 R36, [R1+0x4588] ;  /* 0x0045880001247983 */ /* 0x000ea40000300a00 */
[----:B------:R-:W2:Y:S02]  /*a8700*/  LDL.LU.64 R50, [R1+0x4580] ;  /* 0x0045800001327983 */ /* 0x000ea40000300a00 */
[----:B------:R-:W-:-:S02]  /*a8710*/  IMAD.MOV.U32 R43, RZ, RZ, R53 ;  /* 0x000000ffff2b7224 */ /* 0x000fc400078e0035 */
[----:B------:R-:W-:Y:S01]  /*a8720*/  IMAD.MOV.U32 R42, RZ, RZ, R52 ;  /* 0x000000ffff2a7224 */ /* 0x000fe200078e0034 */
[----:B------:R-:W-:Y:S01]  /*a8730*/  STL.64 [R1+0xc00], R52 ;  /* 0x000c003401007387 */ /* 0x000fe20000100a00 */
[----:B------:R0:W-:Y:S01]  /*a8740*/  STL.64 [R1+0xc08], R54 ;  /* 0x000c083601007387 */ /* 0x0001e20000100a00 */
[----:B---3--:R-:W-:Y:S02]  /*a8750*/  HMMA.16816.F32 R16, R44, R18, R12 ;  /* 0x000000122c10723c */ /* 0x008fe4000000180c */
[----:B0-----:R-:W3:Y:S01]  /*a8760*/  LDL.LU.64 R54, [R1+0x4578] ;  /* 0x0045780001367983 */ /* 0x001ee20000300a00 */
[----:B------:R-:W3:Y:S02]  /*a8770*/  LDL.LU.64 R52, [R1+0x4570] ;  /* 0x0045700001347983 */ /* 0x000ee40000300a00 */
[----:B------:R0:W-:Y:S02]  /*a8780*/  STL.64 [R1+0x43d0], R42 ;  /* 0x0043d02a01007387 */ /* 0x0001e40000100a00 */
[----:B------:R-:W-:Y:S02]  /*a8790*/  STL.64 [R1+0x43c8], R40 ;  /* 0x0043c82801007387 */ /* 0x000fe40000100a00 */
[----:B0-----:R-:W-:-:S02]  /*a87a0*/  IMAD.MOV.U32 R42, RZ, RZ, R3 ;  /* 0x000000ffff2a7224 */ /* 0x001fc400078e0003 */
[----:B------:R-:W-:Y:S01]  /*a87b0*/  IMAD.MOV.U32 R43, RZ, RZ, R2 ;  /* 0x000000ffff2b7224 */ /* 0x000fe200078e0002 */
[----:B------:R-:W3:Y:S01]  /*a87c0*/  LDL.LU R3, [R1+0x456c] ;  /* 0x00456c0001037983 */ /* 0x000ee20000300800 */
[----:B------:R-:W3:Y:S02]  /*a87d0*/  LDL.LU R2, [R1+0x4568] ;  /* 0x0045680001027983 */ /* 0x000ee40000300800 */
[----:B------:R-:W3:Y:S01]  /*a87e0*/  LDL.LU.64 R14, [R1+0x4560] ;  /* 0x00456000010e7983 */ /* 0x000ee20000300a00 */
[C---:B------:R-:W-:Y:S07]  /*a87f0*/  HMMA.16816.F32 R8, R44.reuse, R10, R32 ;  /* 0x0000000a2c08723c */ /* 0x040fee0000001820 */
[----:B------:R-:W-:Y:S01]  /*a8800*/  STL.64 [R1+0xbf0], R16 ;  /* 0x000bf01001007387 */ /* 0x000fe20000100a00 */
[----:B------:R0:W-:Y:S03]  /*a8810*/  STL.64 [R1+0xbf8], R18 ;  /* 0x000bf81201007387 */ /* 0x0001e60000100a00 */
[----:B0-----:R-:W4:Y:S01]  /*a8820*/  LDL.LU.64 R18, [R1+0x4558] ;  /* 0x0045580001127983 */ /* 0x001f220000300a00 */
[----:B------:R-:W4:Y:S02]  /*a8830*/  LDL.LU.64 R34, [R1+0x4550] ;  /* 0x0045500001227983 */ /* 0x000f240000300a00 */
[----:B------:R-:W4:Y:S09]  /*a8840*/  LDL.LU.64 R32, [R1+0x4548] ;  /* 0x0045480001207983 */ /* 0x000f320000300a00 */
[----:B------:R-:W-:Y:S01]  /*a8850*/  STL.64 [R1+0xbe0], R8 ;  /* 0x000be00801007387 */ /* 0x000fe20000100a00 */
[----:B------:R0:W-:Y:S03]  /*a8860*/  STL.64 [R1+0xbe8], R10 ;  /* 0x000be80a01007387 */ /* 0x0001e60000100a00 */
[----:B0-----:R-:W4:Y:S01]  /*a8870*/  LDL.LU.64 R10, [R1+0x4540] ;  /* 0x00454000010a7983 */ /* 0x001f220000300a00 */
[C---:B--2---:R-:W-:Y:S03]  /*a8880*/  HMMA.16816.F32 R48, R44.reuse, R50, R36 ;  /* 0x000000322c30723c */ /* 0x044fe60000001824 */
[----:B------:R-:W2:Y:S01]  /*a8890*/  LDL.LU.64 R38, [R1+0x4538] ;  /* 0x0045380001267983 */ /* 0x000ea20000300a00 */
[----:B------:R-:W2:Y:S11]  /*a88a0*/  LDL.LU.64 R36, [R1+0x4530] ;  /* 0x0045300001247983 */ /* 0x000eb60000300a00 */
[----:B------:R-:W-:Y:S08]  /*a88b0*/  @!UPT UIADD3 URZ, URZ, URZ, URZ ;  /* 0x0000003f3f3ff290 */ /* 0x000ff0000fffe03f */
[----:B------:R-:W-:Y:S01]  /*a88c0*/  STL.64 [R1+0xbd0], R48 ;  /* 0x000bd03001007387 */ /* 0x000fe20000100a00 */
[----:B------:R0:W-:Y:S01]  /*a88d0*/  STL.64 [R1+0xbd8], R50 ;  /* 0x000bd83201007387 */ /* 0x0001e20000100a00 */
[C---:B---3--:R-:W-:Y:S02]  /*a88e0*/  HMMA.16816.F32 R12, R44.reuse, R14, R52 ;  /* 0x0000000e2c0c723c */ /* 0x048fe40000001834 */
[----:B0-----:R-:W2:Y:S01]  /*a88f0*/  LDL.LU.64 R50, [R1+0x4528] ;  /* 0x0045280001327983 */ /* 0x001ea20000300a00 */
[----:B------:R-:W3:Y:S02]  /*a8900*/  LDL.LU.64 R54, [R1+0x4520] ;  /* 0x0045200001367983 */ /* 0x000ee40000300a00 */
[----:B------:R-:W3:Y:S11]  /*a8910*/  LDL.LU.64 R52, [R1+0x4518] ;  /* 0x0045180001347983 */ /* 0x000ef60000300a00 */
[----:B------:R-:W-:Y:S07]  /*a8920*/  @!UPT UIADD3 URZ, URZ, URZ, URZ ;  /* 0x0000003f3f3ff290 */ /* 0x000fee000fffe03f */
[----:B------:R-:W-:Y:S01]  /*a8930*/  STL.64 [R1+0xbc0], R12 ;  /* 0x000bc00c01007387 */ /* 0x000fe20000100a00 */
[----:B------:R0:W-:Y:S03]  /*a8940*/  STL.64 [R1+0xbc8], R14 ;  /* 0x000bc80e01007387 */ /* 0x0001e60000100a00 */
[----:B0-----:R-:W3:Y:S01]  /*a8950*/  LDL.LU.64 R14, [R1+0x4510] ;  /* 0x00451000010e7983 */ /* 0x001ee20000300a00 */
[C---:B----4-:R-:W-:Y:S08]  /*a8960*/  HMMA.16816.F32 R16, R44.reuse, R18, R4 ;  /* 0x000000122c10723c */ /* 0x050ff00000001804 */
[C---:B------:R-:W-:Y:S01]  /*a8970*/  HMMA.16816.F32 R8, R44.reuse, R10, R32 ;  /* 0x0000000a2c08723c */ /* 0x040fe20000001820 */
[----:B------:R-:W4:Y:S11]  /*a8980*/  LDL.LU.64 R6, [R1+0x4508] ;  /* 0x0045080001067983 */ /* 0x000f360000300a00 */
[----:B------:R-:W-:Y:S03]  /*a8990*/  @!UPT UIADD3 URZ, URZ, URZ, URZ ;  /* 0x0000003f3f3ff290 */ /* 0x000fe6000fffe03f */
[----:B------:R-:W-:Y:S01]  /*a89a0*/  STL.64 [R1+0xbb0], R16 ;  /* 0x000bb01001007387 */ /* 0x000fe20000100a00 */
[----:B------:R0:W-:Y:S03]  /*a89b0*/  STL.64 [R1+0xbb8], R18 ;  /* 0x000bb81201007387 */ /* 0x0001e60000100a00 */
[----:B0-----:R-:W4:Y:S01]  /*a89c0*/  LDL.LU.64 R18, [R1+0x4500] ;  /* 0x0045000001127983 */ /* 0x001f220000300a00 */
[----:B------:R-:W4:Y:S02]  /*a89d0*/  LDL.LU.64 R16, [R1+0x44f8] ;  /* 0x0044f80001107983 */ /* 0x000f240000300a00 */
[----:B------:R-:W4:Y:S02]  /*a89e0*/  LDL.LU.64 R34, [R1+0x44f0] ;  /* 0x0044f00001227983 */ /* 0x000f240000300a00 */
[----:B------:R-:W-:Y:S01]  /*a89f0*/  STL.64 [R1+0xba0], R8 ;  /* 0x000ba00801007387 */ /* 0x000fe20000100a00 */
[----:B------:R0:W-:Y:S04]  /*a8a00*/  STL.64 [R1+0xba8], R10 ;  /* 0x000ba80a01007387 */ /* 0x0001e80000100a00 */
[----:B0-----:R-:W4:Y:S01]  /*a8a10*/  LDL.LU.64 R10, [R1+0x44e8] ;  /* 0x0044e800010a7983 */ /* 0x001f220000300a00 */
[----:B------:R-:W4:Y:S01]  /*a8a20*/  LDL.LU.64 R8, [R1+0x44e0] ;  /* 0x0044e00001087983 */ /* 0x000f220000300a00 */
[C---:B--2---:R-:W-:Y:S02]  /*a8a30*/  HMMA.16816.F32 R48, R44.reuse, R50, R36 ;  /* 0x000000322c30723c */ /* 0x044fe40000001824 */
[----:B------:R-:W2:Y:S11]  /*a8a40*/  LDL.LU.64 R38, [R1+0x44d8] ;  /* 0x0044d80001267983 */ /* 0x000eb60000300a00 */
[----:B------:R-:W-:Y:S10]  /*a8a50*/  @!UPT UIADD3 URZ, URZ, URZ, URZ ;  /* 0x0000003f3f3ff290 */ /* 0x000ff4000fffe03f */
[----:B------:R-:W-:Y:S01]  /*a8a60*/  STL.64 [R1+0xb70], R48 ;  /* 0x000b703001007387 */ /* 0x000fe20000100a00 */
[----:B------:R0:W-:Y:S01]  /*a8a70*/  STL.64 [R1+0xb78], R50 ;  /* 0x000b783201007387 */ /* 0x0001e20000100a00 */
[C---:B---3--:R-:W-:Y:S02]  /*a8a80*/  HMMA.16816.F32 R12, R44.reuse, R14, R52 ;  /* 0x0000000e2c0c723c */ /* 0x048fe40000001834 */
[----:B0-----:R-:W3:Y:S01]  /*a8a90*/  LDL.LU.64 R50, [R1+0x44d0] ;  /* 0x0044d00001327983 */ /* 0x001ee20000300a00 */
[----:B------:R-:W3:Y:S02]  /*a8aa0*/  LDL.LU.64 R48, [R1+0x44c8] ;  /* 0x0044c80001307983 */ /* 0x000ee40000300a00 */
[----:B------:R-:W3:Y:S03]  /*a8ab0*/  LDL.LU.64 R54, [R1+0x44c0] ;  /* 0x0044c00001367983 */ /* 0x000ee60000300a00 */
[C---:B----4-:R-:W-:Y:S11]  /*a8ac0*/  HMMA.16816.F32 R4, R44.reuse, R6, R28 ;  /* 0x000000062c04723c */ /* 0x050ff6000000181c */
[----:B------:R-:W-:Y:S04]  /*a8ad0*/  @!UPT UIADD3 URZ, URZ, URZ, URZ ;  /* 0x0000003f3f3ff290 */ /* 0x000fe8000fffe03f */
[----:B------:R-:W-:Y:S01]  /*a8ae0*/  STL.64 [R1+0xb20], R12 ;  /* 0x000b200c01007387 */ /* 0x000fe20000100a00 */
[----:B------:R0:W-:Y:S03]  /*a8af0*/  STL.64 [R1+0xb28], R14 ;  /* 0x000b280e01007387 */ /* 0x0001e60000100a00 */
[----:B0-----:R-:W4:Y:S01]  /*a8b00*/  LDL.LU.64 R14, [R1+0x44b8] ;  /* 0x0044b800010e7983 */ /* 0x001f220000300a00 */
[----:B------:R-:W4:Y:S02]  /*a8b10*/  LDL.LU.64 R12, [R1+0x44b0] ;  /* 0x0044b000010c7983 */ /* 0x000f240000300a00 */
[----:B------:R-:W4:Y:S01]  /*a8b20*/  LDL.LU.64 R30, [R1+0x44a8] ;  /* 0x0044a800011e7983 */ /* 0x000f220000300a00 */
[C---:B------:R-:W-:Y:S01]  /*a8b30*/  HMMA.16816.F32 R32, R44.reuse, R34, R16 ;  /* 0x000000222c20723c */ /* 0x040fe20000001810 */
[----:B------:R-:W4:Y:S04]  /*a8b40*/  LDL.LU.64 R28, [R1+0x44a0] ;  /* 0x0044a000011c7983 */ /* 0x000f280000300a00 */
[----:B------:R-:W-:Y:S01]  /*a8b50*/  STL.64 [R1+0xb10], R4 ;  /* 0x000b100401007387 */ /* 0x000fe20000100a00 */
[----:B------:R0:W-:Y:S03]  /*a8b60*/  STL.64 [R1+0xb18], R6 ;  /* 0x000b180601007387 */ /* 0x0001e60000100a00 */
[----:B0-----:R-:W4:Y:S01]  /*a8b70*/  LDL.LU.64 R6, [R1+0x4498] ;  /* 0x0044980001067983 */ /* 0x001f220000300a00 */
[----:B------:R-:W4:Y:S02]  /*a8b80*/  LDL.LU.64 R18, [R1+0x4490] ;  /* 0x0044900001127983 */ /* 0x000f240000300a00 */
[----:B------:R-:W4:Y:S11]  /*a8b90*/  LDL.LU.64 R16, [R1+0x4488] ;  /* 0x0044880001107983 */ /* 0x000f360000300a00 */
[----:B------:R-:W-:Y:S01]  /*a8ba0*/  STL.64 [R1+0xb00], R32 ;  /* 0x000b002001007387 */ /* 0x000fe20000100a00 */
[----:B------:R0:W-:Y:S01]  /*a8bb0*/  STL.64 [R1+0xb08], R34 ;  /* 0x000b082201007387 */ /* 0x0001e20000100a00 */
[C---:B------:R-:W-:Y:S02]  /*a8bc0*/  HMMA.16816.F32 R40, R44.reuse, R42, R56 ;  /* 0x0000002a2c28723c */ /* 0x040fe40000001838 */
[----:B0-----:R-:W4:Y:S01]  /*a8bd0*/  LDL.LU.64 R34, [R1+0x4480] ;  /* 0x0044800001227983 */ /* 0x001f220000300a00 */
[----:B------:R0:W5:Y:S05]  /*a8be0*/  LDL.LU.64 R32, [R1+0x4478] ;  /* 0x0044780001207983 */ /* 0x00016a0000300a00 */
[C---:B--2---:R-:W-:Y:S01]  /*a8bf0*/  HMMA.16816.F32 R36, R44.reuse, R38, R8 ;  /* 0x000000262c24723c */ /* 0x044fe20000001808 */
[----:B------:R-:W2:Y:S01]  /*a8c00*/  LDL.LU.64 R10, [R1+0x4470] ;  /* 0x00447000010a7983 */ /* 0x000ea20000300a00 */
[----:B------:R-:W2:Y:S06]  /*a8c10*/  LDL.LU.64 R8, [R1+0x4468] ;  /* 0x0044680001087983 */ /* 0x000eac0000300a00 */
[C---:B---3--:R-:W-:Y:S11]  /*a8c20*/  HMMA.16816.F32 R52, R44.reuse, R54, R48 ;  /* 0x000000362c34723c */ /* 0x048ff60000001830 */
[----:B------:R-:W-:Y:S04]  /*a8c30*/  @!UPT UIADD3 URZ, URZ, URZ, URZ ;  /* 0x0000003f3f3ff290 */ /* 0x000fe8000fffe03f */
[----:B------:R-:W-:Y:S01]  /*a8c40*/  STL.64 [R1+0xab0], R36 ;  /* 0x000ab02401007387 */ /* 0x000fe20000100a00 */
[----:B------:R1:W-:Y:S03]  /*a8c50*/  STL.64 [R1+0xab8], R38 ;  /* 0x000ab82601007387 */ /* 0x0003e60000100a00 */
[----:B-1----:R-:W3:Y:S01]  /*a8c60*/  LDL.LU.64 R38, [R1+0x4460] ;  /* 0x0044600001267983 */ /* 0x002ee20000300a00 */
[----:B------:R-:W2:Y:S02]  /*a8c70*/  LDL.LU.64 R36, [R1+0x4458] ;  /* 0x0044580001247983 */ /* 0x000ea40000300a00 */
[----:B------:R-:W2:Y:S01]  /*a8c80*/  LDL.LU.64 R50, [R1+0x4450] ;  /* 0x0044500001327983 */ /* 0x000ea20000300a00 */
[----:B------:R-:W-:Y:S01]  /*a8c90*/  STL.64 [R1+0xaa0], R52 ;  /* 0x000aa03401007387 */ /* 0x000fe20000100a00 */
[----:B------:R1:W-:Y:S03]  /*a8ca0*/  STL.64 [R1+0xaa8], R54 ;  /* 0x000aa83601007387 */ /* 0x0003e60000100a00 */
[----:B-1----:R-:W2:Y:S01]  /*a8cb0*/  LDL.LU.64 R54, [R1+0x4448] ;  /* 0x0044480001367983 */ /* 0x002ea20000300a00 */
[----:B------:R-:W2:Y:S01]  /*a8cc0*/  LDL.LU.64 R58, [R1+0x4440] ;  /* 0x00444000013a7983 */ /* 0x000ea20000300a00 */
[C---:B----4-:R-:W-:Y:S02]  /*a8cd0*/  HMMA.16816.F32 R28, R44.reuse, R6, R28 ;  /* 0x000000062c1c723c */ /* 0x050fe4000000181c */
[----:B------:R-:W-:Y:S01]  /*a8ce0*/  STL.64 [R1+0xa80], R40 ;  /* 0x000a802801007387 */ /* 0x000fe20000100a00 */
[----:B------:R-:W-:Y:S11]  /*a8cf0*/  STL.64 [R1+0xa88], R42 ;  /* 0x000a882a01007387 */ /* 0x000ff60000100a00 */
[----:B------:R-:W-:Y:S09]  /*a8d00*/  @!UPT UIADD3 URZ, URZ, URZ, URZ ;  /* 0x0000003f3f3ff290 */ /* 0x000ff2000fffe03f */
[----:B------:R-:W-:Y:S01]  /*a8d10*/  STL.64 [R1+0xa70], R28 ;  /* 0x000a701c01007387 */ /* 0x000fe20000100a00 */
[----:B------:R-:W-:Y:S01]  /*a8d20*/  STL.64 [R1+0xa78], R30 ;  /* 0x000a781e01007387 */ /* 0x000fe20000100a00 */
[C---:B--2---:R-:W-:Y:S11]  /*a8d30*/  HMMA.16816.F32 R4, R44.reuse, R58, R12 ;  /* 0x0000003a2c04723c */ /* 0x044ff6000000180c */
[----:B------:R-:W-:Y:S11]  /*a8d40*/  @!UPT UIADD3 URZ, URZ, URZ, URZ ;  /* 0x0000003f3f3ff290 */ /* 0x000ff6000fffe03f */
[----:B------:R-:W-:Y:S01]  /*a8d50*/  @!UPT UIADD3 URZ, URZ, URZ, URZ ;  /* 0x0000003f3f3ff290 */ /* 0x000fe2000fffe03f */
[----:B------:R-:W-:Y:S01]  /*a8d60*/  STL.64 [R1+0xa10], R4 ;  /* 0x000a100401007387 */ /* 0x000fe20000100a00 */
[----:B------:R-:W-:Y:S02]  /*a8d70*/  IMAD.MOV.U32 R59, RZ, RZ, R5 ;  /* 0x000000ffff3b7224 */ /* 0x000fe400078e0005 */
[----:B------:R1:W-:Y:S02]  /*a8d80*/  STL.64 [R1+0xa18], R6 ;  /* 0x000a180601007387 */ /* 0x0003e40000100a00 */
[----:B------:R-:W-:Y:S02]  /*a8d90*/  IMAD.MOV.U32 R58, RZ, RZ, R4 ;  /* 0x000000ffff3a7224 */ /* 0x000fe400078e0004 */
[C---:B-1----:R-:W-:Y:S11]  /*a8da0*/  HMMA.16816.F32 R4, R44.reuse, R54, R16 ;  /* 0x000000362c04723c */ /* 0x042ff60000001810 */
        /* <DEDUP_REMOVED lines=13> */
[----:B---3--:R-:W-:Y:S11]  /*a8e80*/  HMMA.16816.F32 R4, R44, R38, R24 ;  /* 0x000000262c04723c */ /* 0x008ff60000001818 */
[----:B------:R-:W-:Y:S11]  /*a8e90*/  @!UPT UIADD3 URZ, URZ, URZ, URZ ;  /* 0x0000003f3f3ff290 */ /* 0x000ff6000fffe03f */
[----:B------:R-:W-:Y:S01]  /*a8ea0*/  @!UPT UIADD3 URZ, URZ, URZ, URZ ;  /* 0x0000003f3f3ff290 */ /* 0x000fe2000fffe03f */
[----:B------:R1:W-:Y:S01]  /*a8eb0*/  STL.64 [R1+0x9e0], R4 ;  /* 0x0009e00401007387 */ /* 0x0003e20000100a00 */
[----:B------:R2:W-:Y:S02]  /*a8ec0*/  STL.64 [R1+0x9e8], R6 ;  /* 0x0009e80601007387 */ /* 0x0005e40000100a00 */
        /* <DEDUP_REMOVED lines=11> */
[----:B------:R-:W-:-:S02]  /*a8f80*/  IMAD.MOV.U32 R39, RZ, RZ, R5 ;  /* 0x000000ffff277224 */ /* 0x000fc400078e0005 */
[----:B------:R-:W-:Y:S02]  /*a8f90*/  IMAD.MOV.U32 R38, RZ, RZ, R4 ;  /* 0x000000ffff267224 */ /* 0x000fe400078e0004 */
[----:B------:R-:W4:Y:S01]  /*a8fa0*/  LDL.LU R23, [R1+0x19c] ;  /* 0x00019c0001177983 */ /* 0x000f220000300800 */
[----:B------:R-:W4:Y:S01]  /*a8fb0*/  LDL.LU R16, [R1+0x180] ;  /* 0x0001800001107983 */ /* 0x000f220000300800 */
[----:B------:R-:W4:Y:S02]  /*a8fc0*/  LDL.LU R17, [R1+0x184] ;  /* 0x0001840001117983 */ /* 0x000f240000300800 */
[----:B------:R-:W4:Y:S02]  /*a8fd0*/  LDL.LU R18, [R1+0x188] ;  /* 0x0001880001127983 */ /* 0x000f240000300800 */
[----:B------:R-:W4:Y:S01]  /*a8fe0*/  LDL.LU R19, [R1+0x18c] ;  /* 0x00018c0001137983 */ /* 0x000f220000300800 */
[----:B------:R-:W-:Y:S01]  /*a8ff0*/  STL.64 [R1+0x43e8], R38 ;  /* 0x0043e82601007387 */ /* 0x000fe20000100a00 */
[----:B------:R0:W-:Y:S02]  /*a9000*/  STL.64 [R1+0x43e0], R36 ;  /* 0x0043e02401007387 */ /* 0x0001e40000100a00 */
[----:B-1----:R-:W4:Y:S02]  /*a9010*/  LDL.LU R4, [R1+0x150] ;  /* 0x0001500001047983 */ /* 0x002f240000300800 */
[----:B------:R-:W-:-:S02]  /*a9020*/  IMAD.MOV.U32 R5, RZ, RZ, R2 ;  /* 0x000000ffff057224 */ /* 0x000fc400078e0002 */
[----:B------:R-:W4:Y:S01]  /*a9030*/  LDL.LU R2, [R1+0x4438] ;  /* 0x0044380001027983 */ /* 0x000f220000300800 */
[----:B--2---:R-:W-:-:S03]  /*a9040*/  IMAD.MOV.U32 R6, RZ, RZ, R9 ;  /* 0x000000ffff067224 */ /* 0x004fc600078e0009 */
[----:B0-----:R-:W2:Y:S01]  /*a9050*/  LDL.LU R36, [R1+0x160] ;  /* 0x0001600001247983 */ /* 0x001ea20000300800 */
[----:B------:R-:W2:Y:S02]  /*a9060*/  LDL.LU R37, [R1+0x164] ;  /* 0x0001640001257983 */ /* 0x000ea40000300800 */
[----:B------:R-:W2:Y:S02]  /*a9070*/  LDL.LU R38, [R1+0x168] ;  /* 0x0001680001267983 */ /* 0x000ea40000300800 */
[----:B------:R-:W2:Y:S01]  /*a9080*/  LDL.LU R39, [R1+0x16c] ;  /* 0x00016c0001277983 */ /* 0x000ea20000300800 */
[----:B------:R-:W2:Y:S01]  /*a9090*/  LDL.LU R12, [R1+0x170] ;  /* 0x00017000010c7983 */ /* 0x000ea20000300800 */
[----:B------:R-:W2:Y:S02]  /*a90a0*/  LDL.LU R13, [R1+0x174] ;  /* 0x00017400010d7983 */ /* 0x000ea40000300800 */
[----:B------:R-:W2:Y:S02]  /*a90b0*/  LDL.LU R14, [R1+0x178] ;  /* 0x00017800010e7983 */ /* 0x000ea40000300800 */
[----:B------:R-:W-:-:S02]  /*a90c0*/  IMAD.MOV.U32 R7, RZ, RZ, R8 ;  /* 0x000000ffff077224 */ /* 0x000fc400078e0008 */
[----:B------:R-:W-:Y:S01]  /*a90d0*/  IMAD.MOV.U32 R40, RZ, RZ, R3 ;  /* 0x000000ffff287224 */ /* 0x000fe200078e0003 */
[----:B---3--:R-:W-:Y:S01]  /*a90e0*/  HMMA.16816.F32 R28, R44, R34, R28 ;  /* 0x000000222c1c723c */ /* 0x008fe2000000181c */
[----:B----4-:R-:W-:Y:S02]  /*a90f0*/  IMAD.MOV.U32 R15, RZ, RZ, R2 ;  /* 0x000000ffff0f7224 */ /* 0x010fe400078e0002 */
[----:B------:R-:W3:Y:S01]  /*a9100*/  LDL.LU R2, [R1+0x4434] ;  /* 0x0044340001027983 */ /* 0x000ee20000300800 */
[----:B------:R-:W4:Y:S02]  /*a9110*/  LDL.LU.64 R8, [R1+0x950] ;  /* 0x0009500001087983 */ /* 0x000f240000300a00 */
[----:B------:R-:W2:Y:S11]  /*a9120*/  LDL.LU R3, [R1+0x4430] ;  /* 0x0044300001037983 */ /* 0x000eb60000300800 */
[----:B------:R-:W-:Y:S06]  /*a9130*/  @!UPT UIADD3 URZ, URZ, URZ, URZ ;  /* 0x0000003f3f3ff290 */ /* 0x000fec000fffe03f */
[----:B------:R-:W-:Y:S02]  /*a9140*/  STL.64 [R1+0x9d0], R28 ;  /* 0x0009d01c01007387 */ /* 0x000fe40000100a00 */
[----:B------:R-:W-:Y:S01]  /*a9150*/  IMAD.MOV.U32 R35, RZ, RZ, R31 ;  /* 0x000000ffff237224 */ /* 0x000fe200078e001f */
[----:B------:R0:W-:Y:S01]  /*a9160*/  STL.64 [R1+0x9d8], R30 ;  /* 0x0009d81e01007387 */ /* 0x0001e20000100a00 */
[----:B------:R-:W-:-:S03]  /*a9170*/  IMAD.MOV.U32 R34, RZ, RZ, R30 ;  /* 0x000000ffff227224 */ /* 0x000fc600078e001e */
[----:B0-----:R-:W2:Y:S01]  /*a9180*/  LDL.LU.64 R30, [R1+0x4428] ;  /* 0x00442800011e7983 */ /* 0x001ea20000300a00 */
[----:B------:R0:W5:Y:S02]  /*a9190*/  LDL.LU.64 R28, [R1+0x4420] ;  /* 0x00442000011c7983 */ /* 0x0001640000300a00 */
[----:B------:R-:W3:Y:S01]  /*a91a0*/  LDL.LU R56, [R1+0x3cc0] ;  /* 0x003cc00001387983 */ /* 0x000ee20000300800 */
[----:B--2---:R-:W-:Y:S11]  /*a91b0*/  HMMA.16816.F32 R24, R44, R30, R24 ;  /* 0x0000001e2c18723c */ /* 0x004ff60000001818 */
[----:B------:R-:W-:Y:S11]  /*a91c0*/  @!UPT UIADD3 URZ, URZ, URZ, URZ ;  /* 0x0000003f3f3ff290 */ /* 0x000ff6000fffe03f */
[----:B------:R-:W-:Y:S01]  /*a91d0*/  @!UPT UIADD3 URZ, URZ, URZ, URZ ;  /* 0x0000003f3f3ff290 */ /* 0x000fe2000fffe03f */
[----:B------:R-:W-:Y:S01]  /*a91e0*/  STL.64 [R1+0x9c0], R24 ;  /* 0x0009c01801007387 */ /* 0x000fe20000100a00 */
[----:B------:R-:W-:Y:S02]  /*a91f0*/  IMAD.MOV.U32 R31, RZ, RZ, R27 ;  /* 0x000000ffff1f7224 */ /* 0x000fe400078e001b */
[----:B------:R1:W-:Y:S02]  /*a9200*/  STL.64 [R1+0x9c8], R26 ;  /* 0x0009c81a01007387 */ /* 0x0003e40000100a00 */
[----:B------:R-:W-:Y:S02]  /*a9210*/  IMAD.MOV.U32 R30, RZ, RZ, R26 ;  /* 0x000000ffff1e7224 */ /* 0x000fe400078e001a */
[----:B-1----:R-:W2:Y:S01]  /*a9220*/  LDL.LU.64 R26, [R1+0x4418] ;  /* 0x00441800011a7983 */ /* 0x002ea20000300a00 */
[----:B------:R-:W-:Y:S02]  /*a9230*/  IMAD.MOV.U32 R41, RZ, RZ, R61 ;  /* 0x000000ffff297224 */ /* 0x000fe400078e003d */
[----:B------:R-:W-:-:S02]  /*a9240*/  IMAD.MOV.U32 R43, RZ, RZ, R0 ;  /* 0x000000ffff2b7224 */ /* 0x000fc400078e0000 */
[----:B------:R-:W3:Y:S02]  /*a9250*/  LDL.LU R61, [R1+0x3cb8] ;  /* 0x003cb800013d7983 */ /* 0x000ee40000300800 */
        /* <DEDUP_REMOVED lines=8> */
[----:B-1----:R-:W2:Y:S01]  /*a92e0*/  LDL.LU.64 R22, [R1+0x4410] ;  /* 0x0044100001167983 */ /* 0x002ea20000300a00 */
[----:B------:R-:W-:Y:S02]  /*a92f0*/  IMAD.MOV.U32 R27, RZ, RZ, R20 ;  /* 0x000000ffff1b7224 */ /* 0x000fe400078e0014 */
[----:B------:R-:W3:Y:S02]  /*a9300*/  LDL.LU R25, [R1+0x3ca0] ;  /* 0x003ca00001197983 */ /* 0x000ee40000300800 */
        /* <DEDUP_REMOVED lines=9> */
[----:B------:R-:W-:Y:S02]  /*a93a0*/  IMAD.MOV.U32 R22, RZ, RZ, R16 ;  /* 0x000000ffff167224 */ /* 0x000fe400078e0010 */
[----:B------:R-:W-:Y:S01]  /*a93b0*/  IMAD.MOV.U32 R26, RZ, RZ, R21 ;  /* 0x000000ffff1a7224 */ /* 0x000fe200078e0015 */
[----:B------:R0:W5:Y:S01]  /*a93c0*/  LDL.LU.64 R16, [R1+0x4400] ;  /* 0x0044000001107983 */ /* 0x0001620000300a00 */
        /* <DEDUP_REMOVED lines=8> */
[----:B-1----:R-:W2:Y:S01]  /*a9450*/  LDL.LU.64 R14, [R1+0x43f8] ;  /* 0x0043f800010e7983 */ /* 0x002ea20000300a00 */
[C---:B------:R-:W-:Y:S01]  /*a9460*/  HMMA.16816.F32 R4, R44.reuse, R10, R4 ;  /* 0x0000000a2c04723c */ /* 0x040fe20000001804 */
[----:B------:R0:W5:Y:S02]  /*a9470*/  LDL.LU.64 R12, [R1+0x43f0] ;  /* 0x0043f000010c7983 */ /* 0x0001640000300a00 */
[----:B------:R-:W3:Y:S05]  /*a9480*/  LDL.LU.64 R18, [R1+0x948] ;  /* 0x0009480001127983 */ /* 0x000eea0000300a00 */
[----:B--2---:R-:W-:Y:S11]  /*a9490*/  HMMA.16816.F32 R36, R44, R14, R36 ;  /* 0x0000000e2c24723c */ /* 0x004ff60000001824 */
[----:B------:R-:W-:Y:S11]  /*a94a0*/  @!UPT UIADD3 URZ, URZ, URZ, URZ ;  /* 0x0000003f3f3ff290 */ /* 0x000ff6000fffe03f */
[----:B------:R-:W-:Y:S01]  /*a94b0*/  @!UPT UIADD3 URZ, URZ, URZ, URZ ;  /* 0x0000003f3f3ff290 */ /* 0x000fe2000fffe03f */
[----:B------:R-:W-:Y:S01]  /*a94c0*/  STL.64 [R1+0x980], R36 ;  /* 0x0009802401007387 */ /* 0x000fe20000100a00 */
[----:B------:R1:W-:Y:S03]  /*a94d0*/  STL.64 [R1+0x988], R38 ;  /* 0x0009882601007387 */ /* 0x0003e60000100a00 */
[----:B-1----:R0:W5:Y:S01]  /*a94e0*/  LDL.LU.64 R38, [R1+0x43e8] ;  /* 0x0043e80001267983 */ /* 0x0021620000300a00 */
[----:B------:R0:W5:Y:S02]  /*a94f0*/  LDL.LU.64 R36, [R1+0x43e0] ;  /* 0x0043e00001247983 */ /* 0x0001640000300a00 */
[----:B------:R-:W-:Y:S02]  /*a9500*/  STL.64 [R1+0x970], R4 ;  /* 0x0009700401007387 */ /* 0x000fe40000100a00 */
[----:B------:R1:W-:Y:S02]  /*a9510*/  STL.64 [R1+0x978], R6 ;  /* 0x0009780601007387 */ /* 0x0003e40000100a00 */
[----:B-1----:R-:W2:Y:S01]  /*a9520*/  LDL.LU.64 R6, [R1+0x43d8] ;  /* 0x0043d80001067983 */ /* 0x002ea20000300a00 */
[----:B------:R-:W-:-:S04]  /*a9530*/  IMAD.MOV.U32 R49, RZ, RZ, c[0x0][0x188] ;  /* 0x00006200ff317624 */ /* 0x000fc800078e00ff */
[----:B------:R-:W-:-:S04]  /*a9540*/  IMAD.SHL.U32 R49, R49, 0x80, RZ ;  /* 0x0000008031317824 */ /* 0x000fc800078e00ff */
[----:B------:R-:W-:-:S05]  /*a9550*/  IMAD.SHL.U32 R49, R49, 0x2, RZ ;  /* 0x0000000231317824 */ /* 0x000fca00078e00ff */
[-C--:B----4-:R-:W-:Y:S02]  /*a9560*/  IADD3 R4, P0, R8, R49.reuse, RZ ;  /* 0x0000003108047210 */ /* 0x090fe40007f1e0ff */
[----:B---3--:R-:W-:-:S03]  /*a9570*/  IADD3 R5, P1, R18, R49, RZ ;  /* 0x0000003112057210 */ /* 0x008fc60007f3e0ff */
[--C-:B------:R-:W-:Y:S02]  /*a9580*/  IMAD.X R8, R9, 0x1, R2.reuse, P0 ;  /* 0x0000000109087824 */ /* 0x100fe400000e0602 */
[----:B------:R-:W-:Y:S01]  /*a9590*/  IMAD.X R9, R19, 0x1, R2, P1 ;  /* 0x0000000113097824 */ /* 0x000fe200008e0602 */
[-C--:B------:R-:W-:Y:S02]  /*a95a0*/  IADD3 R56, P1, R56, R49.reuse, RZ ;  /* 0x0000003138387210 */ /* 0x080fe40007f3e0ff */
[-C--:B------:R-:W-:Y:S02]  /*a95b0*/  IADD3 R61, P2, R61, R49.reuse, RZ ;  /* 0x000000313d3d7210 */ /* 0x080fe40007f5e0ff */
[-C--:B------:R-:W-:Y:S02]  /*a95c0*/  IADD3 R0, P3, R0, R49.reuse, RZ ;  /* 0x0000003100007210 */ /* 0x080fe40007f7e0ff */
[-C--:B------:R-:W-:Y:S01]  /*a95d0*/  IADD3 R60, P4, R60, R49.reuse, RZ ;  /* 0x000000313c3c7210 */ /* 0x080fe20007f9e0ff */
[----:B--2---:R-:W-:Y:S01]  /*a95e0*/  HMMA.16816.F32 R44, R44, R6, R40 ;  /* 0x000000062c2c723c */ /* 0x004fe20000001828 */
[----:B------:R0:W5:Y:S01]  /*a95f0*/  LDL.LU.64 R42, [R1+0x43d0] ;  /* 0x0043d000012a7983 */ /* 0x0001620000300a00 */
[----:B------:R0:W5:Y:S11]  /*a9600*/  LDL.LU.64 R40, [R1+0x43c8] ;  /* 0x0043c80001287983 */ /* 0x0001760000300a00 */
[----:B------:R-:W-:Y:S10]  /*a9610*/  @!UPT UIADD3 URZ, URZ, URZ, URZ ;  /* 0x0000003f3f3ff290 */ /* 0x000ff4000fffe03f */
[----:B------:R-:W-:Y:S01]  /*a9620*/  STL.64 [R1+0x960], R44 ;  /* 0x0009602c01007387 */ /* 0x000fe20000100a00 */
[----:B------:R-:W-:Y:S02]  /*a9630*/  STL.64 [R1+0x968], R46 ;  /* 0x0009682e01007387 */ /* 0x000fe40000100a00 */
[----:B------:R-:W2:Y:S02]  /*a9640*/  LDL.LU R52, [R1+0x3c80] ;  /* 0x003c800001347983 */ /* 0x000ea40000300800 */
[----:B------:R1:W-:Y:S02]  /*a9650*/  STL [R1+0x3cc0], R56 ;  /* 0x003cc03801007387 */ /* 0x0003e40000100800 */
[----:B-1----:R-:W3:Y:S01]  /*a9660*/  LDL.LU R56, [R1+0x3cac] ;  /* 0x003cac0001387983 */ /* 0x002ee20000300800 */
[----:B------:R1:W-:Y:S03]  /*a9670*/  STL [R1+0x3cb8], R61 ;  /* 0x003cb83d01007387 */ /* 0x0003e60000100800 */
[----:B-1----:R-:W4:Y:S01]  /*a9680*/  LDL.LU R61, [R1+0x3c78] ;  /* 0x003c7800013d7983 */ /* 0x002f220000300800 */
[----:B------:R1:W-:Y:S03]  /*a9690*/  STL [R1+0x3cb0], R0 ;  /* 0x003cb00001007387 */ /* 0x0003e60000100800 */
[----:B-1----:R-:W4:Y:S01]  /*a96a0*/  LDL.LU R0, [R1+0x3ca4] ;  /* 0x003ca40001007983 */ /* 0x002f220000300800 */
[----:B------:R1:W-:Y:S03]  /*a96b0*/  STL [R1+0x3ca8], R60 ;  /* 0x003ca83c01007387 */ /* 0x0003e60000100800 */
[----:B-1----:R-:W4:Y:S01]  /*a96c0*/  LDL.LU R60, [R1+0x3c70] ;  /* 0x003c7000013c7983 */ /* 0x002f220000300800 */
[----:B------:R-:W-:-:S02]  /*a96d0*/  IADD3 R25, P5, R25, R49, RZ ;  /* 0x0000003119197210 */ /* 0x000fc40007fbe0ff */
[----:B------:R-:W-:-:S03]  /*a96e0*/  IADD3 R20, P6, R20, R49, RZ ;  /* 0x0000003114147210 */ /* 0x000fc60007fde0ff */
[----:B------:R1:W-:Y:S01]  /*a96f0*/  STL [R1+0x3ca0], R25 ;  /* 0x003ca01901007387 */ /* 0x0003e20000100800 */
[----:B------:R-:W-:-:S03]  /*a9700*/  IADD3 R24, P0, R24, R49, RZ ;  /* 0x0000003118187210 */ /* 0x000fc60007f1e0ff */
[----:B-1----:R-:W4:Y:S01]  /*a9710*/  LDL.LU R25, [R1+0x3c9c] ;  /* 0x003c9c0001197983 */ /* 0x002f220000300800 */
[----:B------:R1:W-:Y:S02]  /*a9720*/  STL [R1+0x3c98], R20 ;  /* 0x003c981401007387 */ /* 0x0003e40000100800 */
[--C-:B------:R-:W-:Y:S01]  /*a9730*/  IMAD.X R53, R53, 0x1, R2.reuse, P1 ;  /* 0x0000000135357824 */ /* 0x100fe200008e0602 */
[----:B-1----:R-:W4:Y:S01]  /*a9740*/  LDL.LU R20, [R1+0x3c68] ;  /* 0x003c680001147983 */ /* 0x002f220000300800 */
[----:B------:R1:W-:Y:S01]  /*a9750*/  STL [R1+0x3c90], R24 ;  /* 0x003c901801007387 */ /* 0x0003e20000100800 */
[----:B------:R-:W-:Y:S01]  /*a9760*/  IADD3 R21, P1, R21, R49, RZ ;  /* 0x0000003115157210 */ /* 0x000fe20007f3e0ff */
[----:B------:R-:W-:Y:S01]  /*a9770*/  IMAD.X R57, R57, 0x1, R2, P2 ;  /* 0x0000000139397824 */ /* 0x000fe200010e0602 */
[----:B-1----:R-:W4:Y:S01]  /*a9780*/  LDL.LU R24, [R1+0x3c94] ;  /* 0x003c940001187983 */ /* 0x002f220000300800 */
[----:B------:R1:W-:Y:S02]  /*a9790*/  STL [R1+0x3cbc], R53 ;  /* 0x003cbc3501007387 */ /* 0x0003e40000100800 */
[----:B------:R-:W-:-:S02]  /*a97a0*/  IMAD.MOV.U32 R7, RZ, RZ, R46 ;  /* 0x000000ffff077224 */ /* 0x000fc400078e002e */
[----:B------:R-:W-:Y:S01]  /*a97b0*/  IMAD.MOV.U32 R6, RZ, RZ, R47 ;  /* 0x000000ffff067224 */ /* 0x000fe200078e002f */
[----:B-1----:R-:W4:Y:S01]  /*a97c0*/  LDL.LU R53, [R1+0x3c60] ;  /* 0x003c600001357983 */ /* 0x002f220000300800 */
[----:B------:R-:W4:Y:S02]  /*a97d0*/  LDL.LU R44, [R1+0x3c8c] ;  /* 0x003c8c00012c7983 */ /* 0x000f240000300800 */
[----:B------:R-:W4:Y:S02]  /*a97e0*/  LDL.LU R45, [R1+0x3c58] ;  /* 0x003c5800012d7983 */ /* 0x000f240000300800 */
[----:B------:R-:W-:Y:S01]  /*a97f0*/  STL [R1+0x3c88], R21 ;  /* 0x003c881501007387 */ /* 0x000fe20000100800 */
[----:B------:R-:W4:Y:S01]  /*a9800*/  LDL.LU R46, [R1+0x3c84] ;  /* 0x003c8400012e7983 */ /* 0x000f220000300800 */
[----:B------:R1:W-:Y:S02]  /*a9810*/  STL [R1+0x3cb4], R57 ;  /* 0x003cb43901007387 */ /* 0x0003e40000100800 */
        /* <DEDUP_REMOVED lines=8> */
[----:B-1----:R-:W4:Y:S01]  /*a98a0*/  LDL.LU R57, [R1+0x3c30] ;  /* 0x003c300001397983 */ /* 0x002f220000300800 */
[----:B--2---:R-:W-:-:S05]  /*a98b0*/  IADD3 R52, P2, R52, R49, RZ ;  /* 0x0000003134347210 */ /* 0x004fca0007f5e0ff */
[----:B------:R1:W-:Y:S01]  /*a98c0*/  STL [R1+0x3c80], R52 ;  /* 0x003c803401007387 */ /* 0x0003e20000100800 */
[----:B---3--:R-:W-:-:S03]  /*a98d0*/  IMAD.X R56, R56, 0x1, R2, P3 ;  /* 0x0000000138387824 */ /* 0x008fc600018e0602 */
[----:B-1----:R-:W2:Y:S02]  /*a98e0*/  LDL.LU R52, [R1+0x3c5c] ;  /* 0x003c5c0001347983 */ /* 0x002ea40000300800 */
[----:B------:R1:W-:Y:S01]  /*a98f0*/  STL [R1+0x3cac], R56 ;  /* 0x003cac3801007387 */ /* 0x0003e20000100800 */
[----:B----4-:R-:W-:Y:S01]  /*a9900*/  IADD3 R61, P3, R61, R49, RZ ;  /* 0x000000313d3d7210 */ /* 0x010fe20007f7e0ff */
[----:B-1----:R-:W3:Y:S04]  /*a9910*/  LDL.LU R56, [R1+0x3c28] ;  /* 0x003c280001387983 */ /* 0x002ee80000300800 */
[----:B------:R1:W-:Y:S01]  /*a9920*/  STL [R1+0x3c78], R61 ;  /* 0x003c783d01007387 */ /* 0x0003e20000100800 */
[----:B------:R-:W-:-:S03]  /*a9930*/  IMAD.X R0, R0, 0x1, R2, P4 ;  /* 0x0000000100007824 */ /* 0x000fc600020e0602 */
[----:B-1----:R-:W4:Y:S02]  /*a9940*/  LDL.LU R61, [R1+0x3c54] ;  /* 0x003c5400013d7983 */ /* 0x002f240000300800 */
[----:B------:R1:W-:Y:S01]  /*a9950*/  STL [R1+0x3ca4], R0 ;  /* 0x003ca40001007387 */ /* 0x0003e20000100800 */
[----:B------:R-:W-:Y:S01]  /*a9960*/  IADD3 R60, P4, R60, R49, RZ ;  /* 0x000000313c3c7210 */ /* 0x000fe20007f9e0ff */
[----:B-1----:R-:W4:Y:S04]  /*a9970*/  LDL.LU R0, [R1+0x3c20] ;  /* 0x003c200001007983 */ /* 0x002f280000300800 */
[----:B------:R1:W-:Y:S02]  /*a9980*/  STL [R1+0x3c70], R60 ;  /* 0x003c703c01007387 */ /* 0x0003e40000100800 */
[----:B-1----:R-:W4:Y:S01]  /*a9990*/  LDL.LU R60, [R1+0x3c4c] ;  /* 0x003c4c00013c7983 */ /* 0x002f220000300800 */
[----:B------:R-:W-:-:S05]  /*a99a0*/  IMAD.X R25, R25, 0x1, R2, P5 ;  /* 0x0000000119197824 */ /* 0x000fca00028e0602 */
[----:B------:R1:W-:Y:S01]  /*a99b0*/  STL [R1+0x3c9c], R25 ;  /* 0x003c9c1901007387 */ /* 0x0003e20000100800 */
[----:B------:R-:W-:-:S03]  /*a99c0*/  IADD3 R20, P5, R20, R49, RZ ;  /* 0x0000003114147210 */ /* 0x000fc60007fbe0ff */
[----:B-1----:R-:W4:Y:S02]  /*a99d0*/  LDL.LU R25, [R1+0x3c18] ;  /* 0x003c180001197983 */ /* 0x002f240000300800 */
[----:B------:R1:W-:Y:S02]  /*a99e0*/  STL [R1+0x3c68], R20 ;  /* 0x003c681401007387 */ /* 0x0003e40000100800 */
[--C-:B------:R-:W-:Y:S01]  /*a99f0*/  IMAD.X R24, R24, 0x1, R2.reuse, P6 ;  /* 0x0000000118187824 */ /* 0x100fe200030e0602 */
[----:B-1----:R-:W4:Y:S04]  /*a9a00*/  LDL.LU R20, [R1+0x3c44] ;  /* 0x003c440001147983 */ /* 0x002f280000300800 */
[----:B------:R1:W-:Y:S01]  /*a9a10*/  STL [R1+0x3c94], R24 ;  /* 0x003c941801007387 */ /* 0x0003e20000100800 */
[-C--:B------:R-:W-:Y:S01]  /*a9a20*/  IADD3 R53, P6, R53, R49.reuse, RZ ;  /* 0x0000003135357210 */ /* 0x080fe20007fde0ff */
[----:B-1----:R-:W4:Y:S01]  /*a9a30*/  LDL.LU R24, [R1+0x3c10] ;  /* 0x003c100001187983 */ /* 0x002f220000300800 */
[----:B------:R-:W4:Y:S03]  /*a9a40*/  LDL.LU R21, [R1+0x3c3c] ;  /* 0x003c3c0001157983 */ /* 0x000f260000300800 */
[----:B------:R1:W-:Y:S02]  /*a9a50*/  STL [R1+0x3c60], R53 ;  /* 0x003c603501007387 */ /* 0x0003e40000100800 */
[--C-:B------:R-:W-:Y:S01]  /*a9a60*/  IMAD.X R44, R44, 0x1, R2.reuse, P0 ;  /* 0x000000012c2c7824 */ /* 0x100fe200000e0602 */
[-C--:B------:R-:W-:Y:S01]  /*a9a70*/  IADD3 R45, P0, R45, R49.reuse, RZ ;  /* 0x000000312d2d7210 */ /* 0x080fe20007f1e0ff */
[--C-:B------:R-:W-:Y:S01]  /*a9a80*/  IMAD.X R46, R46, 0x1, R2.reuse, P1 ;  /* 0x000000012e2e7824 */ /* 0x100fe200008e0602 */
[-C--:B------:R-:W-:Y:S01]  /*a9a90*/  IADD3 R47, P1, R47, R49.reuse, RZ ;  /* 0x000000312f2f7210 */ /* 0x080fe20007f3e0ff */
[--C-:B------:R-:W-:Y:S01]  /*a9aa0*/  IMAD.X R10, R10, 0x1, R2.reuse, P2 ;  /* 0x000000010a0a7824 */ /* 0x100fe200010e0602 */
[-C--:B------:R-:W-:Y:S01]  /*a9ab0*/  IADD3 R11, P2, R11, R49.reuse, RZ ;  /* 0x000000310b0b7210 */ /* 0x080fe20007f5e0ff */
[----:B-1----:R-:W4:Y:S01]  /*a9ac0*/  LDL.LU R53, [R1+0x3c08] ;  /* 0x003c080001357983 */ /* 0x002f220000300800 */
[----:B------:R-:W-:Y:S02]  /*a9ad0*/  STL [R1+0x3c8c], R44 ;  /* 0x003c8c2c01007387 */ /* 0x000fe40000100800 */
[----:B------:R-:W-:Y:S02]  /*a9ae0*/  STL [R1+0x3c58], R45 ;  /* 0x003c582d01007387 */ /* 0x000fe40000100800 */
[--C-:B------:R-:W-:Y:S01]  /*a9af0*/  IMAD.X R14, R14, 0x1, R2.reuse, P3 ;  /* 0x000000010e0e7824 */ /* 0x100fe200018e0602 */
[----:B------:R-:W-:Y:S01]  /*a9b00*/  STL [R1+0x3c84], R46 ;  /* 0x003c842e01007387 */ /* 0x000fe20000100800 */
[----:B------:R-:W-:Y:S01]  /*a9b10*/  IADD3 R15, P3, R15, R49, RZ ;  /* 0x000000310f0f7210 */ /* 0x000fe20007f7e0ff */
[----:B------:R-:W-:Y:S02]  /*a9b20*/  STL [R1+0x3c50], R47 ;  /* 0x003c502f01007387 */ /* 0x000fe40000100800 */
[----:B------:R-:W-:-:S02]  /*a9b30*/  IMAD.X R18, R18, 0x1, R2, P4 ;  /* 0x0000000112127824 */ /* 0x000fc400020e0602 */
[--C-:B------:R-:W-:Y:S01]  /*a9b40*/  IMAD.X R48, R48, 0x1, R2.reuse, P5 ;  /* 0x0000000130307824 */ /* 0x100fe200028e0602 */
[----:B------:R-:W-:Y:S01]  /*a9b50*/  STL [R1+0x3c7c], R10 ;  /* 0x003c7c0a01007387 */ /* 0x000fe20000100800 */
[-C--:B------:R-:W-:Y:S01]  /*a9b60*/  IADD3 R57, P5, R57, R49.reuse, RZ ;  /* 0x0000003139397210 */ /* 0x080fe20007fbe0ff */
[----:B------:R-:W-:Y:S01]  /*a9b70*/  STL [R1+0x3c48], R11 ;  /* 0x003c480b01007387 */ /* 0x000fe20000100800 */
[----:B------:R-:W-:Y:S01]  /*a9b80*/  IADD3 R19, P4, R19, R49, RZ ;  /* 0x0000003113137210 */ /* 0x000fe20007f9e0ff */
[----:B------:R-:W-:Y:S01]  /*a9b90*/  STL [R1+0x3c74], R14 ;  /* 0x003c740e01007387 */ /* 0x000fe20000100800 */
[----:B------:R-:W-:Y:S02]  /*a9ba0*/  STL [R1+0x3c40], R15 ;  /* 0x003c400f01007387 */ /* 0x000fe40000100800 */
[----:B------:R-:W-:Y:S02]  /*a9bb0*/  STL [R1+0x3c6c], R18 ;  /* 0x003c6c1201007387 */ /* 0x000fe40000100800 */
[----:B------:R1:W-:Y:S01]  /*a9bc0*/  STL [R1+0x3c30], R57 ;  /* 0x003c303901007387 */ /* 0x0003e20000100800 */
[----:B------:R-:W-:Y:S04]  /*a9bd0*/  STL [R1+0x3c38], R19 ;  /* 0x003c381301007387 */ /* 0x000fe80000100800 */
[----:B-1----:R-:W4:Y:S01]  /*a9be0*/  LDL.LU R57, [R1+0x3c34] ;  /* 0x003c340001397983 */ /* 0x002f220000300800 */
[----:B------:R-:W-:Y:S02]  /*a9bf0*/  STL [R1+0x3c64], R48 ;  /* 0x003c643001007387 */ /* 0x000fe40000100800 */
[----:B--2---:R-:W-:-:S05]  /*a9c00*/  IMAD.X R52, R52, 0x1, R2, P6 ;  /* 0x0000000134347824 */ /* 0x004fca00030e0602 */
[----:B------:R1:W-:Y:S01]  /*a9c10*/  STL [R1+0x3c5c], R52 ;  /* 0x003c5c3401007387 */ /* 0x0003e20000100800 */
[----:B---3--:R-:W-:-:S03]  /*a9c20*/  IADD3 R56, P6, R56, R49, RZ ;  /* 0x0000003138387210 */ /* 0x008fc60007fde0ff */
[----:B-1----:R-:W2:Y:S04]  /*a9c30*/  LDL.LU R52, [R1+0x3c00] ;  /* 0x003c000001347983 */ /* 0x002ea80000300800 */
[----:B------:R1:W-:Y:S01]  /*a9c40*/  STL [R1+0x3c28], R56 ;  /* 0x003c283801007387 */ /* 0x0003e20000100800 */
[----:B----4-:R-:W-:-:S03]  /*a9c50*/  IMAD.X R61, R61, 0x1, R2, P0 ;  /* 0x000000013d3d7824 */ /* 0x010fc600000e0602 */
[----:B-1----:R-:W3:Y:S04]  /*a9c60*/  LDL.LU R56, [R1+0x3c2c] ;  /* 0x003c2c0001387983 */ /* 0x002ee80000300800 */
[----:B------:R1:W-:Y:S01]  /*a9c70*/  STL [R1+0x3c54], R61 ;  /* 0x003c543d01007387 */ /* 0x0003e20000100800 */
[----:B------:R-:W-:-:S03]  /*a9c80*/  IADD3 R0, P0, R0, R49, RZ ;  /* 0x0000003100007210 */ /* 0x000fc60007f1e0ff */
[----:B-1----:R-:W4:Y:S02]  /*a9c90*/  LDL.LU R61, [R1+0x3bf8] ;  /* 0x003bf800013d7983 */ /* 0x002f240000300800 */
[----:B------:R1:W-:Y:S02]  /*a9ca0*/  STL [R1+0x3c20], R0 ;  /* 0x003c200001007387 */ /* 0x0003e40000100800 */
[----:B------:R-:W-:Y:S01]  /*a9cb0*/  IMAD.X R60, R60, 0x1, R2, P1 ;  /* 0x000000013c3c7824 */ /* 0x000fe200008e0602 */
[----:B-1----:R-:W4:Y:S04]  /*a9cc0*/  LDL.LU R0, [R1+0x3c24] ;  /* 0x003c240001007983 */ /* 0x002f280000300800 */
[----:B------:R1:W-:Y:S02]  /*a9cd0*/  STL [R1+0x3c4c], R60 ;  /* 0x003c4c3c01007387 */ /* 0x0003e40000100800 */
[----:B-1----:R-:W4:Y:S01]  /*a9ce0*/  LDL.LU R60, [R1+0x3bf0] ;  /* 0x003bf000013c7983 */ /* 0x002f220000300800 */
[----:B------:R-:W-:-:S05]  /*a9cf0*/  IADD3 R25, P1, R25, R49, RZ ;  /* 0x0000003119197210 */ /* 0x000fca0007f3e0ff */
[----:B------:R1:W-:Y:S01]  /*a9d00*/  STL [R1+0x3c18], R25 ;  /* 0x003c181901007387 */ /* 0x0003e20000100800 */
[----:B------:R-:W-:-:S03]  /*a9d10*/  IMAD.X R20, R20, 0x1, R2, P2 ;  /* 0x0000000114147824 */ /* 0x000fc600010e0602 */
[----:B-1----:R-:W4:Y:S02]  /*a9d20*/  LDL.LU R25, [R1+0x3c1c] ;  /* 0x003c1c0001197983 */ /* 0x002f240000300800 */
[----:B------:R1:W-:Y:S01]  /*a9d30*/  STL [R1+0x3c44], R20 ;  /* 0x003c441401007387 */ /* 0x0003e20000100800 */
[----:B------:R-:W-:Y:S01]  /*a9d40*/  IADD3 R24, P2, R24, R49, RZ ;  /* 0x0000003118187210 */ /* 0x000fe20007f5e0ff */
[----:B-1----:R-:W4:Y:S01]  /*a9d50*/  LDL.LU R20, [R1+0x3be8] ;  /* 0x003be80001147983 */ /* 0x002f220000300800 */
[----:B------:R-:W-:-:S03]  /*a9d60*/  IMAD.X R21, R21, 0x1, R2, P3 ;  /* 0x0000000115157824 */ /* 0x000fc600018e0602 */
[----:B------:R1:W-:Y:S01]  /*a9d70*/  STL [R1+0x3c10], R24 ;  /* 0x003c101801007387 */ /* 0x0003e20000100800 */
[----:B------:R-:W-:Y:S01]  /*a9d80*/  IADD3 R53, P3, R53, R49, RZ ;  /* 0x0000003135357210 */ /* 0x000fe20007f7e0ff */
        /* <DEDUP_REMOVED lines=14> */
[----:B-1----:R-:W4:Y:S02]  /*a9e70*/  LDL.LU R53, [R1+0x3be4] ;  /* 0x003be40001357983 */ /* 0x002f240000300800 */
[----:B------:R-:W-:-:S05]  /*a9e80*/  IMAD.X R57, R57, 0x1, R2, P4 ;  /* 0x0000000139397824 */ /* 0x000fca00020e0602 */
[----:B------:R1:W-:Y:S04]  /*a9e90*/  STL [R1+0x3c34], R57 ;  /* 0x003c343901007387 */ /* 0x0003e80000100800 */
[----:B-1----:R-:W4:Y:S01]  /*a9ea0*/  LDL.LU R57, [R1+0x3bb0] ;  /* 0x003bb00001397983 */ /* 0x002f220000300800 */
[----:B--2---:R-:W-:-:S05]  /*a9eb0*/  IADD3 R52, P4, R52, R49, RZ ;  /* 0x0000003134347210 */ /* 0x004fca0007f9e0ff */
[----:B------:R1:W-:Y:S01]  /*a9ec0*/  STL [R1+0x3c00], R52 ;  /* 0x003c003401007387 */ /* 0x0003e20000100800 */
[----:B---3--:R-:W-:-:S03]  /*a9ed0*/  IMAD.X R56, R56, 0x1, R2, P5 ;  /* 0x0000000138387824 */ /* 0x008fc600028e0602 */
[----:B-1----:R-:W2:Y:S04]  /*a9ee0*/  LDL.LU R52, [R1+0x3bdc] ;  /* 0x003bdc0001347983 */ /* 0x002ea80000300800 */
[----:B------:R1:W-:Y:S01]  /*a9ef0*/  STL [R1+0x3c2c], R56 ;  /* 0x003c2c3801007387 */ /* 0x0003e20000100800 */
[----:B----4-:R-:W-:-:S03]  /*a9f00*/  IADD3 R61, P5, R61, R49, RZ ;  /* 0x000000313d3d7210 */ /* 0x010fc60007fbe0ff */
        /* <DEDUP_REMOVED lines=15> */
[----:B-1----:R-:W4:Y:S01]  /*aa000*/  LDL.LU R20, [R1+0x3bc4] ;  /* 0x003bc40001147983 */ /* 0x002f220000300800 */
[----:B------:R-:W4:Y:S03]  /*aa010*/  LDL.LU R21, [R1+0x3b90] ;  /* 0x003b900001157983 */ /* 0x000f260000300800 */
[----:B------:R1:W-:Y:S01]  /*aa020*/  STL [R1+0x3c14], R24 ;  /* 0x003c141801007387 */ /* 0x0003e20000100800 */
[-C--:B------:R-:W-:Y:S01]  /*aa030*/  IADD3 R44, P1, R44, R49.reuse, RZ ;  /* 0x000000312c2c7210 */ /* 0x080fe20007f3e0ff */
[--C-:B------:R-:W-:Y:S01]  /*aa040*/  IMAD.X R45, R45, 0x1, R2.reuse, P2 ;  /* 0x000000012d2d7824 */ /* 0x100fe200010e0602 */
[-C--:B------:R-:W-:Y:S01]  /*aa050*/  IADD3 R46, P2, R46, R49.reuse, RZ ;  /* 0x000000312e2e7210 */ /* 0x080fe20007f5e0ff */
[--C-:B------:R-:W-:Y:S01]  /*aa060*/  IMAD.X R47, R47, 0x1, R2.reuse, P3 ;  /* 0x000000012f2f7824 */ /* 0x100fe200018e0602 */
[-C--:B------:R-:W-:Y:S01]  /*aa070*/  IADD3 R10, P3, R10, R49.reuse, RZ ;  /* 0x000000310a0a7210 */ /* 0x080fe20007f7e0ff */
[--C-:B------:R-:W-:Y:S01]  /*aa080*/  IMAD.X R11, R11, 0x1, R2.reuse, P4 ;  /* 0x000000010b0b7824 */ /* 0x100fe200020e0602 */
[----:B-1----:R-:W4:Y:S01]  /*aa090*/  LDL.LU R24, [R1+0x3bbc] ;  /* 0x003bbc0001187983 */ /* 0x002f220000300800 */
[----:B------:R-:W-:Y:S02]  /*aa0a0*/  STL [R1+0x3be0], R44 ;  /* 0x003be02c01007387 */ /* 0x000fe40000100800 */
[----:B------:R-:W-:Y:S01]  /*aa0b0*/  STL [R1+0x3c0c], R45 ;  /* 0x003c0c2d01007387 */ /* 0x000fe20000100800 */
[----:B------:R-:W-:Y:S01]  /*aa0c0*/  IADD3 R14, P4, R14, R49, RZ ;  /* 0x000000310e0e7210 */ /* 0x000fe20007f9e0ff */
[----:B------:R-:W-:Y:S01]  /*aa0d0*/  STL [R1+0x3bd8], R46 ;  /* 0x003bd82e01007387 */ /* 0x000fe20000100800 */
[----:B------:R-:W-:-:S02]  /*aa0e0*/  IMAD.X R15, R15, 0x1, R2, P5 ;  /* 0x000000010f0f7824 */ /* 0x000fc400028e0602 */
[----:B------:R-:W-:Y:S01]  /*aa0f0*/  STL [R1+0x3c04], R47 ;  /* 0x003c042f01007387 */ /* 0x000fe20000100800 */
[-C--:B------:R-:W-:Y:S01]  /*aa100*/  IADD3 R18, P5, R18, R49.reuse, RZ ;  /* 0x0000003112127210 */ /* 0x080fe20007fbe0ff */
[----:B------:R-:W-:Y:S01]  /*aa110*/  STL [R1+0x3bd0], R10 ;  /* 0x003bd00a01007387 */ /* 0x000fe20000100800 */
[--C-:B------:R-:W-:Y:S02]  /*aa120*/  IMAD.X R53, R53, 0x1, R2.reuse, P0 ;  /* 0x0000000135357824 */ /* 0x100fe400000e0602 */
[----:B------:R-:W-:Y:S02]  /*aa130*/  STL [R1+0x3bfc], R11 ;  /* 0x003bfc0b01007387 */ /* 0x000fe40000100800 */
[----:B------:R-:W-:Y:S01]  /*aa140*/  IMAD.X R19, R19, 0x1, R2, P6 ;  /* 0x0000000113137824 */ /* 0x000fe200030e0602 */
[----:B------:R-:W-:Y:S01]  /*aa150*/  STL [R1+0x3bc8], R14 ;  /* 0x003bc80e01007387 */ /* 0x000fe20000100800 */
[----:B------:R-:W-:Y:S02]  /*aa160*/  STL [R1+0x3bf4], R15 ;  /* 0x003bf40f01007387 */ /* 0x000fe40000100800 */
[----:B------:R-:W-:Y:S02]  /*aa170*/  STL [R1+0x3bc0], R18 ;  /* 0x003bc01201007387 */ /* 0x000fe40000100800 */
[----:B------:R1:W-:Y:S01]  /*aa180*/  STL [R1+0x3be4], R53 ;  /* 0x003be43501007387 */ /* 0x0003e20000100800 */
[-C--:B------:R-:W-:Y:S01]  /*aa190*/  IADD3 R48, P6, R48, R49.reuse, RZ ;  /* 0x0000003130307210 */ /* 0x080fe20007fde0ff */
[----:B------:R-:W-:Y:S01]  /*aa1a0*/  STL [R1+0x3bec], R19 ;  /* 0x003bec1301007387 */ /* 0x000fe20000100800 */
[----:B------:R-:W-:-:S03]  /*aa1b0*/  IADD3 R57, P0, R57, R49, RZ ;  /* 0x0000003139397210 */ /* 0x000fc60007f1e0ff */
[----:B-1----:R-:W4:Y:S01]  /*aa1c0*/  LDL.LU R53, [R1+0x3b88] ;  /* 0x003b880001357983 */ /* 0x002f220000300800 */
[----:B------:R-:W-:Y:S02]  /*aa1d0*/  STL [R1+0x3bb8], R48 ;  /* 0x003bb83001007387 */ /* 0x000fe40000100800 */
[----:B------:R1:W-:Y:S02]  /*aa1e0*/  STL [R1+0x3bb0], R57 ;  /* 0x003bb03901007387 */ /* 0x0003e40000100800 */
[----:B-1----:R-:W4:Y:S01]  /*aa1f0*/  LDL.LU R57, [R1+0x3bb4] ;  /* 0x003bb40001397983 */ /* 0x002f220000300800 */
        /* <DEDUP_REMOVED lines=17> */
[--C-:B------:R-:W-:Y:S01]  /*aa310*/  IMAD.X R20, R20, 0x1, R2.reuse, P4 ;  /* 0x0000000114147824 */ /* 0x100fe200020e0602 */
[-C--:B------:R-:W-:Y:S02]  /*aa320*/  IADD3 R21, P4, R21, R49.reuse, RZ ;  /* 0x0000003115157210 */ /* 0x080fe40007f9e0ff */
[----:B-1----:R-:W4:Y:S02]  /*aa330*/  LDL.LU R25, [R1+0x3b9c] ;  /* 0x003b9c0001197983 */ /* 0x002f240000300800 */
[----:B------:R1:W-:Y:S02]  /*aa340*/  STL [R1+0x3bc4], R20 ;  /* 0x003bc41401007387 */ /* 0x0003e40000100800 */
[----:B------:R-:W-:Y:S01]  /*aa350*/  IMAD.X R24, R24, 0x1, R2, P5 ;  /* 0x0000000118187824 */ /* 0x000fe200028e0602 */
        /* <DEDUP_REMOVED lines=15> */
[----:B------:R-:W-:-:S05]  /*aa450*/  IADD3 R53, P5, R53, R49, RZ ;  /* 0x0000003135357210 */ /* 0x000fca0007fbe0ff */
[----:B------:R1:W-:Y:S01]  /*aa460*/  STL [R1+0x3b88], R53 ;  /* 0x003b883501007387 */ /* 0x0003e20000100800 */
[----:B------:R-:W-:-:S03]  /*aa470*/  IMAD.X R57, R57, 0x1, R2, P6 ;  /* 0x0000000139397824 */ /* 0x000fc600030e0602 */
[----:B-1----:R-:W4:Y:S02]  /*aa480*/  LDL.LU R53, [R1+0x3b64] ;  /* 0x003b640001357983 */ /* 0x002f240000300800 */
[----:B------:R1:W-:Y:S02]  /*aa490*/  STL [R1+0x3bb4], R57 ;  /* 0x003bb43901007387 */ /* 0x0003e40000100800 */
        /* <DEDUP_REMOVED lines=18> */
[-C--:B------:R-:W-:Y:S01]  /*aa5c0*/  IADD3 R20, P2, R20, R49.reuse, RZ ;  /* 0x0000003114147210 */ /* 0x080fe20007f5e0ff */
[--C-:B------:R-:W-:Y:S02]  /*aa5d0*/  IMAD.X R44, R44, 0x1, R2.reuse, P3 ;  /* 0x000000012c2c7824 */ /* 0x100fe400018e0602 */
[----:B-1----:R-:W4:Y:S01]  /*aa5e0*/  LDL.LU R25, [R1+0x3b18] ;  /* 0x003b180001197983 */ /* 0x002f220000300800 */
[-C--:B------:R-:W-:Y:S01]  /*aa5f0*/  IADD3 R45, P3, R45, R49.reuse, RZ ;  /* 0x000000312d2d7210 */ /* 0x080fe20007f7e0ff */
[----:B------:R-:W4:Y:S02]  /*aa600*/  LDL.LU R21, [R1+0x3b44] ;  /* 0x003b440001157983 */ /* 0x000f240000300800 */
[--C-:B------:R-:W-:Y:S01]  /*aa610*/  IMAD.X R46, R46, 0x1, R2.reuse, P4 ;  /* 0x000000012e2e7824 */ /* 0x100fe200020e0602 */
[----:B------:R1:W-:Y:S01]  /*aa620*/  STL [R1+0x3b68], R20 ;  /* 0x003b681401007387 */ /* 0x0003e20000100800 */
[-C--:B------:R-:W-:Y:S01]  /*aa630*/  IADD3 R47, P4, R47, R49.reuse, RZ ;  /* 0x000000312f2f7210 */ /* 0x080fe20007f9e0ff */
[--C-:B------:R-:W-:Y:S01]  /*aa640*/  IMAD.X R10, R10, 0x1, R2.reuse, P5 ;  /* 0x000000010a0a7824 */ /* 0x100fe200028e0602 */
[-C--:B------:R-:W-:Y:S01]  /*aa650*/  IADD3 R11, P5, R11, R49.reuse, RZ ;  /* 0x000000310b0b7210 */ /* 0x080fe20007fbe0ff */
[--C-:B------:R-:W-:Y:S01]  /*aa660*/  IMAD.X R14, R14, 0x1, R2.reuse, P6 ;  /* 0x000000010e0e7824 */ /* 0x100fe200030e0602 */
[----:B------:R-:W-:Y:S01]  /*aa670*/  IADD3 R15, P6, R15, R49, RZ ;  /* 0x000000310f0f7210 */ /* 0x000fe20007fde0ff */
[--C-:B------:R-:W-:Y:S01]  /*aa680*/  IMAD.X R18, R18, 0x1, R2.reuse, P0 ;  /* 0x0000000112127824 */ /* 0x100fe200000e0602 */
[----:B-1----:R-:W4:Y:S01]  /*aa690*/  LDL.LU R20, [R1+0x3b10] ;  /* 0x003b100001147983 */ /* 0x002f220000300800 */
[----:B------:R-:W-:Y:S02]  /*aa6a0*/  STL [R1+0x3b94], R44 ;  /* 0x003b942c01007387 */ /* 0x000fe40000100800 */
[----:B------:R-:W-:Y:S02]  /*aa6b0*/  STL [R1+0x3b60], R45 ;  /* 0x003b602d01007387 */ /* 0x000fe40000100800 */
[----:B------:R-:W-:Y:S01]  /*aa6c0*/  STL [R1+0x3b8c], R46 ;  /* 0x003b8c2e01007387 */ /* 0x000fe20000100800 */
[----:B------:R-:W-:Y:S01]  /*aa6d0*/  STL [R1+0x3b58], R47 ;  /* 0x003b582f01007387 */ /* 0x000fe20000100800 */
[----:B------:R-:W-:-:S02]  /*aa6e0*/  IMAD.X R48, R48, 0x1, R2, P1 ;  /* 0x0000000130307824 */ /* 0x000fc400008e0602 */
[----:B------:R-:W-:Y:S01]  /*aa6f0*/  STL [R1+0x3b84], R10 ;  /* 0x003b840a01007387 */ /* 0x000fe20000100800 */
[-C--:B------:R-:W-:Y:S01]  /*aa700*/  IADD3 R24, P1, R24, R49.reuse, RZ ;  /* 0x0000003118187210 */ /* 0x080fe20007f3e0ff */
[----:B------:R-:W-:Y:S01]  /*aa710*/  STL [R1+0x3b50], R11 ;  /* 0x003b500b01007387 */ /* 0x000fe20000100800 */
[-C--:B------:R-:W-:Y:S01]  /*aa720*/  IADD3 R19, P0, R19, R49.reuse, RZ ;  /* 0x0000003113137210 */ /* 0x080fe20007f1e0ff */
[----:B------:R-:W-:Y:S02]  /*aa730*/  STL [R1+0x3b7c], R14 ;  /* 0x003b7c0e01007387 */ /* 0x000fe40000100800 */
[----:B------:R-:W-:Y:S01]  /*aa740*/  STL [R1+0x3b48], R15 ;  /* 0x003b480f01007387 */ /* 0x000fe20000100800 */
[----:B------:R-:W-:Y:S01]  /*aa750*/  STL [R1+0x3b74], R18 ;  /* 0x003b741201007387 */ /* 0x000fe20000100800 */
[----:B------:R1:W-:Y:S02]  /*aa760*/  STL [R1+0x3b38], R24 ;  /* 0x003b381801007387 */ /* 0x0003e40000100800 */
[----:B------:R-:W-:Y:S02]  /*aa770*/  STL [R1+0x3b40], R19 ;  /* 0x003b401301007387 */ /* 0x000fe40000100800 */
[--C-:B------:R-:W-:Y:S01]  /*aa780*/  IMAD.X R53, R53, 0x1, R2.reuse, P2 ;  /* 0x0000000135357824 */ /* 0x100fe200010e0602 */
[----:B-1----:R-:W4:Y:S01]  /*aa790*/  LDL.LU R24, [R1+0x3b3c] ;  /* 0x003b3c0001187983 */ /* 0x002f220000300800 */
[----:B------:R-:W-:Y:S03]  /*aa7a0*/  STL [R1+0x3b6c], R48 ;  /* 0x003b6c3001007387 */ /* 0x000fe60000100800 */
[----:B------:R1:W-:Y:S01]  /*aa7b0*/  STL [R1+0x3b64], R53 ;  /* 0x003b643501007387 */ /* 0x0003e20000100800 */
[----:B------:R-:W-:Y:S01]  /*aa7c0*/  IADD3 R57, P2, R57, R49, RZ ;  /* 0x0000003139397210 */ /* 0x000fe20007f5e0ff */
[----:B-1----:R-:W4:Y:S04]  /*aa7d0*/  LDL.LU R53, [R1+0x3b08] ;  /* 0x003b080001357983 */ /* 0x002f280000300800 */
        /* <DEDUP_REMOVED lines=13> */
[--C-:B------:R-:W-:Y:S01]  /*aa8b0*/  IMAD.X R60, R60, 0x1, R2.reuse, P5 ;  /* 0x000000013c3c7824 */ /* 0x100fe200028e0602 */
[----:B-1----:R-:W4:Y:S04]  /*aa8c0*/  LDL.LU R0, [R1+0x3b24] ;  /* 0x003b240001007983 */ /* 0x002f280000300800 */
[----:B------:R1:W-:Y:S02]  /*aa8d0*/  STL [R1+0x3b4c], R60 ;  /* 0x003b4c3c01007387 */ /* 0x0003e40000100800 */
[----:B-1----:R-:W4:Y:S01]  /*aa8e0*/  LDL.LU R60, [R1+0x3af0] ;  /* 0x003af000013c7983 */ /* 0x002f220000300800 */
[----:B------:R-:W-:Y:S01]  /*aa8f0*/  IADD3 R25, P5, R25, R49, RZ ;  /* 0x0000003119197210 */ /* 0x000fe20007fbe0ff */
[----:B------:R-:W-:-:S04]  /*aa900*/  IMAD.X R21, R21, 0x1, R2, P6 ;  /* 0x0000000115157824 */ /* 0x000fc800030e0602 */
[----:B------:R1:W-:Y:S01]  /*aa910*/  STL [R1+0x3b18], R25 ;  /* 0x003b181901007387 */ /* 0x0003e20000100800 */
[----:B------:R-:W-:-:S03]  /*aa920*/  IADD3 R20, P6, R20, R49, RZ ;  /* 0x0000003114147210 */ /* 0x000fc60007fde0ff */
        /* <DEDUP_REMOVED lines=35> */
[-C--:B------:R-:W-:Y:S01]  /*aab60*/  IADD3 R60, P3, R60, R49.reuse, RZ ;  /* 0x000000313c3c7210 */ /* 0x080fe20007f7e0ff */
[----:B-1----:R-:W4:Y:S04]  /*aab70*/  LDL.LU R0, [R1+0x3aa0] ;  /* 0x003aa00001007983 */ /* 0x002f280000300800 */
[----:B------:R1:W-:Y:S02]  /*aab80*/  STL [R1+0x3af0], R60 ;  /* 0x003af03c01007387 */ /* 0x0003e40000100800 */
[----:B-1----:R-:W4:Y:S01]  /*aab90*/  LDL.LU R60, [R1+0x3acc] ;  /* 0x003acc00013c7983 */ /* 0x002f220000300800 */
[--C-:B------:R-:W-:Y:S01]  /*aaba0*/  IMAD.X R25, R25, 0x1, R2.reuse, P4 ;  /* 0x0000000119197824 */ /* 0x100fe200020e0602 */
[-C--:B------:R-:W-:Y:S01]  /*aabb0*/  IADD3 R44, P4, R44, R49.reuse, RZ ;  /* 0x000000312c2c7210 */ /* 0x080fe20007f9e0ff */
[--C-:B------:R-:W-:Y:S01]  /*aabc0*/  IMAD.X R45, R45, 0x1, R2.reuse, P5 ;  /* 0x000000012d2d7824 */ /* 0x100fe200028e0602 */
[----:B------:R-:W4:Y:S01]  /*aabd0*/  LDL.LU R21, [R1+0x3a98] ;  /* 0x003a980001157983 */ /* 0x000f220000300800 */
[-C--:B------:R-:W-:Y:S01]  /*aabe0*/  IADD3 R46, P5, R46, R49.reuse, RZ ;  /* 0x000000312e2e7210 */ /* 0x080fe20007fbe0ff */
[----:B------:R1:W-:Y:S02]  /*aabf0*/  STL [R1+0x3b1c], R25 ;  /* 0x003b1c1901007387 */ /* 0x0003e40000100800 */
[--C-:B------:R-:W-:Y:S01]  /*aac00*/  IMAD.X R47, R47, 0x1, R2.reuse, P6 ;  /* 0x000000012f2f7824 */ /* 0x100fe200030e0602 */
[-C--:B------:R-:W-:Y:S01]  /*aac10*/  IADD3 R10, P6, R10, R49.reuse, RZ ;  /* 0x000000310a0a7210 */ /* 0x080fe20007fde0ff */
[--C-:B------:R-:W-:Y:S01]  /*aac20*/  IMAD.X R11, R11, 0x1, R2.reuse, P0 ;  /* 0x000000010b0b7824 */ /* 0x100fe200000e0602 */
[-C--:B------:R-:W-:Y:S01]  /*aac30*/  IADD3 R14, P0, R14, R49.reuse, RZ ;  /* 0x000000310e0e7210 */ /* 0x080fe20007f1e0ff */
[--C-:B------:R-:W-:Y:S01]  /*aac40*/  IMAD.X R15, R15, 0x1, R2.reuse, P1 ;  /* 0x000000010f0f7824 */ /* 0x100fe200008e0602 */
[----:B------:R-:W-:Y:S01]  /*aac50*/  IADD3 R18, P1, R18, R49, RZ ;  /* 0x0000003112127210 */ /* 0x000fe20007f3e0ff */
[----:B-1----:R-:W4:Y:S01]  /*aac60*/  LDL.LU R25, [R1+0x3ac4] ;  /* 0x003ac40001197983 */ /* 0x002f220000300800 */
[----:B------:R-:W-:Y:S02]  /*aac70*/  STL [R1+0x3ae8], R44 ;  /* 0x003ae82c01007387 */ /* 0x000fe40000100800 */
[----:B------:R-:W-:Y:S02]  /*aac80*/  STL [R1+0x3b14], R45 ;  /* 0x003b142d01007387 */ /* 0x000fe40000100800 */
[----:B------:R-:W-:Y:S01]  /*aac90*/  STL [R1+0x3ae0], R46 ;  /* 0x003ae02e01007387 */ /* 0x000fe20000100800 */
[----:B------:R-:W-:Y:S01]  /*aaca0*/  STL [R1+0x3b0c], R47 ;  /* 0x003b0c2f01007387 */ /* 0x000fe20000100800 */
[----:B------:R-:W-:Y:S02]  /*aacb0*/  STL [R1+0x3ad8], R10 ;  /* 0x003ad80a01007387 */ /* 0x000fe40000100800 */
[----:B------:R-:W-:-:S02]  /*aacc0*/  IMAD.X R20, R20, 0x1, R2, P3 ;  /* 0x0000000114147824 */ /* 0x000fc400018e0602 */
[----:B------:R-:W-:Y:S02]  /*aacd0*/  STL [R1+0x3b04], R11 ;  /* 0x003b040b01007387 */ /* 0x000fe40000100800 */
[----:B------:R-:W-:Y:S01]  /*aace0*/  IMAD.X R19, R19, 0x1, R2, P2 ;  /* 0x0000000113137824 */ /* 0x000fe200010e0602 */
[----:B------:R-:W-:Y:S01]  /*aacf0*/  STL [R1+0x3ad0], R14 ;  /* 0x003ad00e01007387 */ /* 0x000fe20000100800 */
[-C--:B------:R-:W-:Y:S01]  /*aad00*/  IADD3 R48, P2, R48, R49.reuse, RZ ;  /* 0x0000003130307210 */ /* 0x080fe20007f5e0ff */
[----:B------:R-:W-:Y:S02]  /*aad10*/  STL [R1+0x3afc], R15 ;  /* 0x003afc0f01007387 */ /* 0x000fe40000100800 */
[----:B------:R-:W-:Y:S01]  /*aad20*/  STL [R1+0x3ac8], R18 ;  /* 0x003ac81201007387 */ /* 0x000fe20000100800 */
[----:B------:R1:W-:Y:S01]  /*aad30*/  STL [R1+0x3aec], R20 ;  /* 0x003aec1401007387 */ /* 0x0003e20000100800 */
[----:B------:R-:W-:Y:S01]  /*aad40*/  STL [R1+0x3af4], R19 ;  /* 0x003af41301007387 */ /* 0x000fe20000100800 */
[----:B------:R-:W-:-:S02]  /*aad50*/  IADD3 R24, P3, R24, R49, RZ ;  /* 0x0000003118187210 */ /* 0x000fc40007f7e0ff */
[----:B-1----:R-:W4:Y:S01]  /*aad60*/  LDL.LU R20, [R1+0x3a90] ;  /* 0x003a900001147983 */ /* 0x002f220000300800 */
[----:B------:R-:W-:Y:S03]  /*aad70*/  STL [R1+0x3ac0], R48 ;  /* 0x003ac03001007387 */ /* 0x000fe60000100800 */
        /* <DEDUP_REMOVED lines=24> */
[----:B------:R-:W-:-:S02]  /*aaf00*/  IMAD.X R25, R25, 0x1, R2, P1 ;  /* 0x0000000119197824 */ /* 0x000fc400008e0602 */
[----:B------:R-:W4:Y:S01]  /*aaf10*/  LDL.LU R44, [R1+0x3a9c] ;  /* 0x003a9c00012c7983 */ /* 0x000f220000300800 */
[----:B------:R-:W4:Y:S01]  /*aaf20*/  LDL.LU R45, [R1+0x3a68] ;  /* 0x003a6800012d7983 */ /* 0x000f220000300800 */
[----:B------:R-:W-:Y:S02]  /*aaf30*/  STL [R1+0x3a98], R21 ;  /* 0x003a981501007387 */ /* 0x000fe40000100800 */
[----:B------:R-:W4:Y:S02]  /*aaf40*/  LDL.LU R46, [R1+0x3a94] ;  /* 0x003a9400012e7983 */ /* 0x000f240000300800 */
[----:B------:R1:W-:Y:S01]  /*aaf50*/  STL [R1+0x3ac4], R25 ;  /* 0x003ac41901007387 */ /* 0x0003e20000100800 */
        /* <DEDUP_REMOVED lines=8> */
[----:B-1----:R-:W4:Y:S01]  /*aafe0*/  LDL.LU R25, [R1+0x3a40] ;  /* 0x003a400001197983 */ /* 0x002f220000300800 */
[----:B------:R-:W-:-:S05]  /*aaff0*/  IADD3 R20, P1, R20, R49, RZ ;  /* 0x0000003114147210 */ /* 0x000fca0007f3e0ff */
[----:B------:R1:W-:Y:S01]  /*ab000*/  STL [R1+0x3a90], R20 ;  /* 0x003a901401007387 */ /* 0x0003e20000100800 */
[----:B------:R-:W-:-:S03]  /*ab010*/  IMAD.X R24, R24, 0x1, R2, P2 ;  /* 0x0000000118187824 */ /* 0x000fc600010e0602 */
[----:B-1----:R-:W4:Y:S04]  /*ab020*/  LDL.LU R20, [R1+0x3a6c] ;  /* 0x003a6c0001147983 */ /* 0x002f280000300800 */
        /* <DEDUP_REMOVED lines=20> */
[----:B-1----:R-:W4:Y:S01]  /*ab170*/  LDL.LU R0, [R1+0x3a20] ;  /* 0x003a200001007983 */ /* 0x002f220000300800 */
[----:B------:R-:W4:Y:S03]  /*ab180*/  LDL.LU R21, [R1+0x3a4c] ;  /* 0x003a4c0001157983 */ /* 0x000f260000300800 */
[----:B------:R1:W-:Y:S02]  /*ab190*/  STL [R1+0x3a70], R60 ;  /* 0x003a703c01007387 */ /* 0x0003e40000100800 */
[----:B-1----:R-:W4:Y:S01]  /*ab1a0*/  LDL.LU R60, [R1+0x3a18] ;  /* 0x003a1800013c7983 */ /* 0x002f220000300800 */
[--C-:B------:R-:W-:Y:S01]  /*ab1b0*/  IMAD.X R44, R44, 0x1, R2.reuse, P6 ;  /* 0x000000012c2c7824 */ /* 0x100fe200030e0602 */
[-C--:B------:R-:W-:Y:S01]  /*ab1c0*/  IADD3 R45, P6, R45, R49.reuse, RZ ;  /* 0x000000312d2d7210 */ /* 0x080fe20007fde0ff */
[--C-:B------:R-:W-:Y:S01]  /*ab1d0*/  IMAD.X R46, R46, 0x1, R2.reuse, P0 ;  /* 0x000000012e2e7824 */ /* 0x100fe200000e0602 */
[-C--:B------:R-:W-:Y:S01]  /*ab1e0*/  IADD3 R47, P0, R47, R49.reuse, RZ ;  /* 0x000000312f2f7210 */ /* 0x080fe20007f1e0ff */
[--C-:B------:R-:W-:Y:S01]  /*ab1f0*/  IMAD.X R10, R10, 0x1, R2.reuse, P1 ;  /* 0x000000010a0a7824 */ /* 0x100fe200008e0602 */
[----:B------:R-:W-:Y:S01]  /*ab200*/  STL [R1+0x3a9c], R44 ;  /* 0x003a9c2c01007387 */ /* 0x000fe20000100800 */
[-C--:B------:R-:W-:Y:S01]  /*ab210*/  IADD3 R11, P1, R11, R49.reuse, RZ ;  /* 0x000000310b0b7210 */ /* 0x080fe20007f3e0ff */
        /* <DEDUP_REMOVED lines=10> */
[-C--:B------:R-:W-:Y:S01]  /*ab2c0*/  IADD3 R19, P3, R19, R49.reuse, RZ ;  /* 0x0000003113137210 */ /* 0x080fe20007f7e0ff */
[----:B------:R-:W-:Y:S01]  /*ab2d0*/  STL [R1+0x3a84], R14 ;  /* 0x003a840e01007387 */ /* 0x000fe20000100800 */
[----:B------:R-:W-:Y:S02]  /*ab2e0*/  STL [R1+0x3a50], R15 ;  /* 0x003a500f01007387 */ /* 0x000fe40000100800 */
[----:B------:R-:W-:Y:S02]  /*ab2f0*/  STL [R1+0x3a7c], R18 ;  /* 0x003a7c1201007387 */ /* 0x000fe40000100800 */
[----:B------:R1:W-:Y:S02]  /*ab300*/  STL [R1+0x3a40], R25 ;  /* 0x003a401901007387 */ /* 0x0003e40000100800 */
[--C-:B------:R-:W-:Y:S01]  /*ab310*/  IMAD.X R20, R20, 0x1, R2.reuse, P5 ;  /* 0x0000000114147824 */ /* 0x100fe200028e0602 */
[----:B------:R-:W-:Y:S04]  /*ab320*/  STL [R1+0x3a48], R19 ;  /* 0x003a481301007387 */ /* 0x000fe80000100800 */
[----:B-1----:R-:W4:Y:S01]  /*ab330*/  LDL.LU R25, [R1+0x3a44] ;  /* 0x003a440001197983 */ /* 0x002f220000300800 */
[----:B------:R-:W-:Y:S02]  /*ab340*/  STL [R1+0x3a74], R48 ;  /* 0x003a743001007387 */ /* 0x000fe40000100800 */
[----:B------:R1:W-:Y:S01]  /*ab350*/  STL [R1+0x3a6c], R20 ;  /* 0x003a6c1401007387 */ /* 0x0003e20000100800 */
[-C--:B------:R-:W-:Y:S01]  /*ab360*/  IADD3 R24, P5, R24, R49.reuse, RZ ;  /* 0x0000003118187210 */ /* 0x080fe20007fbe0ff */
[----:B-1----:R-:W4:Y:S04]  /*ab370*/  LDL.LU R20, [R1+0x3a10] ;  /* 0x003a100001147983 */ /* 0x002f280000300800 */
[----:B------:R1:W-:Y:S02]  /*ab380*/  STL [R1+0x3a38], R24 ;  /* 0x003a381801007387 */ /* 0x0003e40000100800 */
[--C-:B------:R-:W-:Y:S01]  /*ab390*/  IMAD.X R53, R53, 0x1, R2.reuse, P6 ;  /* 0x0000000135357824 */ /* 0x100fe200030e0602 */
[----:B-1----:R-:W4:Y:S04]  /*ab3a0*/  LDL.LU R24, [R1+0x3a3c] ;  /* 0x003a3c0001187983 */ /* 0x002f280000300800 */
        /* <DEDUP_REMOVED lines=13> */
[-C--:B------:R-:W-:Y:S01]  /*ab480*/  IADD3 R0, P1, R0, R49.reuse, RZ ;  /* 0x0000003100007210 */ /* 0x080fe20007f3e0ff */
[--C-:B------:R-:W-:Y:S02]  /*ab490*/  IMAD.X R21, R21, 0x1, R2.reuse, P2 ;  /* 0x0000000115157824 */ /* 0x100fe400010e0602 */
[----:B-1----:R-:W4:Y:S02]  /*ab4a0*/  LDL.LU R61, [R1+0x39f8] ;  /* 0x0039f800013d7983 */ /* 0x002f240000300800 */
        /* <DEDUP_REMOVED lines=26> */
[----:B-1----:R-:W4:Y:S04]  /*ab650*/  LDL.LU R24, [R1+0x39b8] ;  /* 0x0039b80001187983 */ /* 0x002f280000300800 */
        /* <DEDUP_REMOVED lines=13> */
[--C-:B------:R-:W-:Y:S01]  /*ab730*/  IMAD.X R0, R0, 0x1, R2.reuse, P0 ;  /* 0x0000000100007824 */ /* 0x100fe200000e0602 */
[-C--:B------:R-:W-:Y:S02]  /*ab740*/  IADD3 R44, P0, R44, R49.reuse, RZ ;  /* 0x000000312c2c7210 */ /* 0x080fe40007f1e0ff */
[----:B-1----:R-:W4:Y:S01]  /*ab750*/  LDL.LU R61, [R1+0x39d4] ;  /* 0x0039d400013d7983 */ /* 0x002f220000300800 */
[--C-:B------:R-:W-:Y:S02]  /*ab760*/  IMAD.X R45, R45, 0x1, R2.reuse, P1 ;  /* 0x000000012d2d7824 */ /* 0x100fe400008e0602 */
[----:B------:R-:W4:Y:S01]  /*ab770*/  LDL.LU R21, [R1+0x39a0] ;  /* 0x0039a00001157983 */ /* 0x000f220000300800 */
[-C--:B------:R-:W-:Y:S01]  /*ab780*/  IADD3 R46, P1, R46, R49.reuse, RZ ;  /* 0x000000312e2e7210 */ /* 0x080fe20007f3e0ff */
[----:B------:R1:W-:Y:S01]  /*ab790*/  STL [R1+0x3a24], R0 ;  /* 0x003a240001007387 */ /* 0x0003e20000100800 */
        /* <DEDUP_REMOVED lines=16> */
[----:B------:R-:W-:Y:S02]  /*ab8a0*/  STL [R1+0x3a04], R15 ;  /* 0x003a040f01007387 */ /* 0x000fe40000100800 */
[----:B------:R-:W-:Y:S02]  /*ab8b0*/  STL [R1+0x39d0], R18 ;  /* 0x0039d01201007387 */ /* 0x000fe40000100800 */
[----:B------:R1:W-:Y:S01]  /*ab8c0*/  STL [R1+0x39f4], R60 ;  /* 0x0039f43c01007387 */ /* 0x0003e20000100800 */
[----:B------:R-:W-:Y:S04]  /*ab8d0*/  STL [R1+0x39fc], R19 ;  /* 0x0039fc1301007387 */ /* 0x000fe80000100800 */
[----:B-1----:R-:W4:Y:S01]  /*ab8e0*/  LDL.LU R60, [R1+0x3998] ;  /* 0x00399800013c7983 */ /* 0x002f220000300800 */
[----:B------:R-:W-:-:S02]  /*ab8f0*/  IADD3 R48, P5, R48, R49, RZ ;  /* 0x0000003130307210 */ /* 0x000fc40007fbe0ff */
[----:B------:R-:W-:-:S03]  /*ab900*/  IADD3 R25, P6, R25, R49, RZ ;  /* 0x0000003119197210 */ /* 0x000fc60007fde0ff */
[----:B------:R-:W-:Y:S02]  /*ab910*/  STL [R1+0x39c8], R48 ;  /* 0x0039c83001007387 */ /* 0x000fe40000100800 */
[----:B------:R1:W-:Y:S02]  /*ab920*/  STL [R1+0x39c0], R25 ;  /* 0x0039c01901007387 */ /* 0x0003e40000100800 */
[--C-:B------:R-:W-:Y:S01]  /*ab930*/  IMAD.X R20, R20, 0x1, R2.reuse, P0 ;  /* 0x0000000114147824 */ /* 0x100fe200000e0602 */
[----:B-1----:R-:W4:Y:S04]  /*ab940*/  LDL.LU R25, [R1+0x39c4] ;  /* 0x0039c40001197983 */ /* 0x002f280000300800 */
        /* <DEDUP_REMOVED lines=16> */
[--C-:B----4-:R-:W-:Y:S01]  /*aba50*/  IMAD.X R61, R61, 0x1, R2.reuse, P3 ;  /* 0x000000013d3d7824 */ /* 0x110fe200018e0602 */
[-C--:B------:R-:W-:Y:S02]  /*aba60*/  IADD3 R21, P3, R21, R49.reuse, RZ ;  /* 0x0000003115157210 */ /* 0x080fe40007f7e0ff */
[----:B-1----:R-:W3:Y:S02]  /*aba70*/  LDL.LU R56, [R1+0x39ac] ;  /* 0x0039ac0001387983 */ /* 0x002ee40000300800 */
        /* <DEDUP_REMOVED lines=18> */
[----:B------:R1:W-:Y:S04]  /*abba0*/  STL [R1+0x3998], R60 ;  /* 0x0039983c01007387 */ /* 0x0003e80000100800 */
        /* <DEDUP_REMOVED lines=21> */
[-C--:B----4-:R-:W-:Y:S01]  /*abd00*/  IADD3 R61, P1, R61, R49.reuse, RZ ;  /* 0x000000313d3d7210 */ /* 0x090fe20007f3e0ff */
[--C-:B------:R-:W-:Y:S01]  /*abd10*/  IMAD.X R44, R44, 0x1, R2.reuse, P2 ;  /* 0x000000012c2c7824 */ /* 0x100fe200010e0602 */
[----:B------:R-:W-:Y:S01]  /*abd20*/  IADD3 R45, P2, R45, R49, RZ ;  /* 0x000000312d2d7210 */ /* 0x000fe20007f5e0ff */
[----:B-1----:R-:W3:Y:S01]  /*abd30*/  LDL.LU R56, [R1+0x3928] ;  /* 0x0039280001387983 */ /* 0x002ee20000300800 */
[----:B------:R-:W4:Y:S02]  /*abd40*/  LDL.LU R21, [R1+0x3954] ;  /* 0x0039540001157983 */ /* 0x000f240000300800 */
[----:B------:R-:W-:-:S02]  /*abd50*/  IMAD.X R46, R46, 0x1, R2, P3 ;  /* 0x000000012e2e7824 */ /* 0x000fc400018e0602 */
        /* <DEDUP_REMOVED lines=22> */
[----:B------:R-:W-:Y:S01]  /*abec0*/  IMAD.X R60, R60, 0x1, R2, P1 ;  /* 0x000000013c3c7824 */ /* 0x000fe200008e0602 */
[----:B-1----:R-:W4:Y:S01]  /*abed0*/  LDL.LU R0, [R1+0x394c] ;  /* 0x00394c0001007983 */ /* 0x002f220000300800 */
[----:B------:R-:W-:Y:S03]  /*abee0*/  STL [R1+0x397c], R48 ;  /* 0x00397c3001007387 */ /* 0x000fe60000100800 */
[----:B------:R1:W-:Y:S02]  /*abef0*/  STL [R1+0x3974], R60 ;  /* 0x0039743c01007387 */ /* 0x0003e40000100800 */
[----:B-1----:R-:W4:Y:S01]  /*abf00*/  LDL.LU R60, [R1+0x3918] ;  /* 0x00391800013c7983 */ /* 0x002f220000300800 */
[----:B------:R-:W-:-:S05]  /*abf10*/  IADD3 R25, P1, R25, R49, RZ ;  /* 0x0000003119197210 */ /* 0x000fca0007f3e0ff */
[----:B------:R1:W-:Y:S01]  /*abf20*/  STL [R1+0x3940], R25 ;  /* 0x0039401901007387 */ /* 0x0003e20000100800 */
[----:B------:R-:W-:-:S03]  /*abf30*/  IMAD.X R20, R20, 0x1, R2, P2 ;  /* 0x0000000114147824 */ /* 0x000fc600010e0602 */
[----:B-1----:R-:W4:Y:S02]  /*abf40*/  LDL.LU R25, [R1+0x3944] ;  /* 0x0039440001197983 */ /* 0x002f240000300800 */
        /* <DEDUP_REMOVED lines=13> */
[-C--:B---3--:R-:W-:Y:S01]  /*ac020*/  IADD3 R56, P4, R56, R49.reuse, RZ ;  /* 0x0000003138387210 */ /* 0x088fe20007f9e0ff */
[--C-:B----4-:R-:W-:Y:S02]  /*ac030*/  IMAD.X R21, R21, 0x1, R2.reuse, P5 ;  /* 0x0000000115157824 */ /* 0x110fe400028e0602 */
[----:B-1----:R-:W2:Y:S02]  /*ac040*/  LDL.LU R52, [R1+0x3900] ;  /* 0x0039000001347983 */ /* 0x002ea40000300800 */
[----:B------:R1:W-:Y:S01]  /*ac050*/  STL [R1+0x3928], R56 ;  /* 0x0039283801007387 */ /* 0x0003e20000100800 */
[----:B------:R-:W-:Y:S01]  /*ac060*/  IADD3 R61, P5, R61, R49, RZ ;  /* 0x000000313d3d7210 */ /* 0x000fe20007fbe0ff */
[----:B-1----:R-:W3:Y:S01]  /*ac070*/  LDL.LU R56, [R1+0x392c] ;  /* 0x00392c0001387983 */ /* 0x002ee20000300800 */
        /* <DEDUP_REMOVED lines=37> */
[--C-:B---3--:R-:W-:Y:S01]  /*ac2d0*/  IMAD.X R56, R56, 0x1, R2.reuse, P3 ;  /* 0x0000000138387824 */ /* 0x108fe200018e0602 */
[-C--:B----4-:R-:W-:Y:S02]  /*ac2e0*/  IADD3 R44, P3, R44, R49.reuse, RZ ;  /* 0x000000312c2c7210 */ /* 0x090fe40007f7e0ff */
[----:B-1----:R-:W2:Y:S01]  /*ac2f0*/  LDL.LU R52, [R1+0x38dc] ;  /* 0x0038dc0001347983 */ /* 0x002ea20000300800 */
[--C-:B------:R-:W-:Y:S02]  /*ac300*/  IMAD.X R45, R45, 0x1, R2.reuse, P4 ;  /* 0x000000012d2d7824 */ /* 0x100fe400020e0602 */
[----:B------:R-:W3:Y:S01]  /*ac310*/  LDL.LU R21, [R1+0x38a8] ;  /* 0x0038a80001157983 */ /* 0x000ee20000300800 */
        /* <DEDUP_REMOVED lines=25> */
[----:B------:R-:W-:Y:S02]  /*ac4b0*/  STL [R1+0x38d0], R48 ;  /* 0x0038d03001007387 */ /* 0x000fe40000100800 */
        /* <DEDUP_REMOVED lines=16> */
[-C--:B------:R-:W-:Y:S01]  /*ac5c0*/  IADD3 R57, P5, R57, R49.reuse, RZ ;  /* 0x0000003139397210 */ /* 0x080fe20007fbe0ff */
[----:B-1----:R-:W4:Y:S04]  /*ac5d0*/  LDL.LU R53, [R1+0x3888] ;  /* 0x0038880001357983 */ /* 0x002f280000300800 */
[----:B------:R1:W-:Y:S02]  /*ac5e0*/  STL [R1+0x38b0], R57 ;  /* 0x0038b03901007387 */ /* 0x0003e40000100800 */
[----:B-1----:R-:W4:Y:S01]  /*ac5f0*/  LDL.LU R57, [R1+0x38b4] ;  /* 0x0038b40001397983 */ /* 0x002f220000300800 */
[----:B--2---:R-:W-:Y:S01]  /*ac600*/  IMAD.X R52, R52, 0x1, R2, P6 ;  /* 0x0000000134347824 */ /* 0x004fe200030e0602 */
[----:B---3--:R-:W-:-:S04]  /*ac610*/  IADD3 R21, P6, R21, R49, RZ ;  /* 0x0000003115157210 */ /* 0x008fc80007fde0ff */
[----:B------:R1:W-:Y:S01]  /*ac620*/  STL [R1+0x38dc], R52 ;  /* 0x0038dc3401007387 */ /* 0x0003e20000100800 */
[----:B----4-:R-:W-:-:S03]  /*ac630*/  IMAD.X R56, R56, 0x1, R2, P0 ;  /* 0x0000000138387824 */ /* 0x010fc600000e0602 */
[----:B-1----:R-:W2:Y:S01]  /*ac640*/  LDL.LU R52, [R1+0x3880] ;  /* 0x0038800001347983 */ /* 0x002ea20000300800 */
[----:B------:R-:W3:Y:S02]  /*ac650*/  LDL.LU R44, [R1+0x38ac] ;  /* 0x0038ac00012c7983 */ /* 0x000ee40000300800 */
        /* <DEDUP_REMOVED lines=35> */
[----:B------:R1:W-:Y:S02]  /*ac890*/  STL [R1+0x38b4], R57 ;  /* 0x0038b43901007387 */ /* 0x0003e40000100800 */
[----:B-1----:R-:W4:Y:S01]  /*ac8a0*/  LDL.LU R57, [R1+0x3830] ;  /* 0x0038300001397983 */ /* 0x002f220000300800 */
[----:B------:R-:W4:Y:S01]  /*ac8b0*/  LDL.LU R21, [R1+0x385c] ;  /* 0x00385c0001157983 */ /* 0x000f220000300800 */
[-C--:B--2---:R-:W-:Y:S01]  /*ac8c0*/  IADD3 R52, P4, R52, R49.reuse, RZ ;  /* 0x0000003134347210 */ /* 0x084fe20007f9e0ff */
[----:B---3--:R-:W-:Y:S01]  /*ac8d0*/  IMAD.X R44, R44, 0x1, R2, P5 ;  /* 0x000000012c2c7824 */ /* 0x008fe200028e0602 */
[----:B----4-:R-:W-:-:S03]  /*ac8e0*/  IADD3 R45, P5, R45, R49, RZ ;  /* 0x000000312d2d7210 */ /* 0x010fc60007fbe0ff */
[----:B------:R1:W-:Y:S01]  /*ac8f0*/  STL [R1+0x3880], R52 ;  /* 0x0038803401007387 */ /* 0x0003e20000100800 */
[--C-:B------:R-:W-:Y:S01]  /*ac900*/  IMAD.X R46, R46, 0x1, R2.reuse, P6 ;  /* 0x000000012e2e7824 */ /* 0x100fe200030e0602 */
[-C--:B------:R-:W-:Y:S01]  /*ac910*/  IADD3 R47, P6, R47, R49.reuse, RZ ;  /* 0x000000312f2f7210 */ /* 0x080fe20007fde0ff */
[--C-:B------:R-:W-:Y:S01]  /*ac920*/  IMAD.X R10, R10, 0x1, R2.reuse, P0 ;  /* 0x000000010a0a7824 */ /* 0x100fe200000e0602 */
[-C--:B------:R-:W-:Y:S01]  /*ac930*/  IADD3 R11, P0, R11, R49.reuse, RZ ;  /* 0x000000310b0b7210 */ /* 0x080fe20007f1e0ff */
[--C-:B------:R-:W-:Y:S01]  /*ac940*/  IMAD.X R14, R14, 0x1, R2.reuse, P1 ;  /* 0x000000010e0e7824 */ /* 0x100fe200008e0602 */
[----:B-1----:R-:W2:Y:S01]  /*ac950*/  LDL.LU R52, [R1+0x3828] ;  /* 0x0038280001347983 */ /* 0x002ea20000300800 */
[----:B------:R-:W-:Y:S02]  /*ac960*/  STL [R1+0x38ac], R44 ;  /* 0x0038ac2c01007387 */ /* 0x000fe40000100800 */
[----:B------:R-:W-:Y:S02]  /*ac970*/  STL [R1+0x3878], R45 ;  /* 0x0038782d01007387 */ /* 0x000fe40000100800 */
[----:B------:R-:W-:Y:S01]  /*ac980*/  STL [R1+0x38a4], R46 ;  /* 0x0038a42e01007387 */ /* 0x000fe20000100800 */
[----:B------:R-:W-:Y:S01]  /*ac990*/  IADD3 R15, P1, R15, R49, RZ ;  /* 0x000000310f0f7210 */ /* 0x000fe20007f3e0ff */
[----:B------:R-:W-:Y:S01]  /*ac9a0*/  STL [R1+0x3870], R47 ;  /* 0x0038702f01007387 */ /* 0x000fe20000100800 */
[----:B------:R-:W-:-:S02]  /*ac9b0*/  IMAD.X R18, R18, 0x1, R2, P2 ;  /* 0x0000000112127824 */ /* 0x000fc400010e0602 */
[--C-:B------:R-:W-:Y:S02]  /*ac9c0*/  IMAD.X R48, R48, 0x1, R2.reuse, P3 ;  /* 0x0000000130307824 */ /* 0x100fe400018e0602 */
        /* <DEDUP_REMOVED lines=10> */
[----:B-1----:R-:W3:Y:S01]  /*aca70*/  LDL.LU R56, [R1+0x3854] ;  /* 0x0038540001387983 */ /* 0x002ee20000300800 */
[----:B------:R-:W-:Y:S03]  /*aca80*/  STL [R1+0x3884], R48 ;  /* 0x0038843001007387 */ /* 0x000fe60000100800 */
        /* <DEDUP_REMOVED lines=20> */
[----:B-1----:R-:W4:Y:S01]  /*acbd0*/  LDL.LU R53, [R1+0x3808] ;  /* 0x0038080001357983 */ /* 0x002f220000300800 */
[----:B------:R-:W-:-:S03]  /*acbe0*/  IMAD.X R21, R21, 0x1, R2, P1 ;  /* 0x0000000115157824 */ /* 0x000fc600008e0602 */
[----:B------:R1:W-:Y:S02]  /*acbf0*/  STL [R1+0x3830], R57 ;  /* 0x0038303901007387 */ /* 0x0003e40000100800 */
[----:B-1----:R-:W4:Y:S01]  /*acc00*/  LDL.LU R57, [R1+0x3834] ;  /* 0x0038340001397983 */ /* 0x002f220000300800 */
[----:B------:R-:W4:Y:S02]  /*acc10*/  LDL.LU R44, [R1+0x3800] ;  /* 0x00380000012c7983 */ /* 0x000f240000300800 */
[----:B------:R-:W4:Y:S02]  /*acc20*/  LDL.LU R45, [R1+0x382c] ;  /* 0x00382c00012d7983 */ /* 0x000f240000300800 */
[----:B------:R-:W-:Y:S01]  /*acc30*/  STL [R1+0x385c], R21 ;  /* 0x00385c1501007387 */ /* 0x000fe20000100800 */
[----:B------:R-:W4:Y:S01]  /*acc40*/  LDL.LU R46, [R1+0x37f8] ;  /* 0x0037f800012e7983 */ /* 0x000f220000300800 */
[----:B--2---:R-:W-:-:S05]  /*acc50*/  IADD3 R52, P1, R52, R49, RZ ;  /* 0x0000003134347210 */ /* 0x004fca0007f3e0ff */
[----:B------:R1:W-:Y:S01]  /*acc60*/  STL [R1+0x3828], R52 ;  /* 0x0038283401007387 */ /* 0x0003e20000100800 */
        /* <DEDUP_REMOVED lines=8> */
[----:B-1----:R-:W2:Y:S02]  /*accf0*/  LDL.LU R52, [R1+0x3804] ;  /* 0x0038040001347983 */ /* 0x002ea40000300800 */
[----:B---3--:R-:W-:-:S05]  /*acd00*/  IMAD.X R56, R56, 0x1, R2, P2 ;  /* 0x0000000138387824 */ /* 0x008fca00010e0602 */
        /* <DEDUP_REMOVED lines=29> */
[----:B-1----:R-:W4:Y:S02]  /*acee0*/  LDL.LU R57, [R1+0x37dc] ;  /* 0x0037dc0001397983 */ /* 0x002f240000300800 */
[----:B------:R-:W-:Y:S02]  /*acef0*/  STL [R1+0x3800], R44 ;  /* 0x0038002c01007387 */ /* 0x000fe40000100800 */
[----:B------:R-:W-:Y:S02]  /*acf00*/  STL [R1+0x382c], R45 ;  /* 0x00382c2d01007387 */ /* 0x000fe40000100800 */
[----:B------:R-:W-:Y:S02]  /*acf10*/  STL [R1+0x37f8], R46 ;  /* 0x0037f82e01007387 */ /* 0x000fe40000100800 */
[--C-:B--2---:R-:W-:Y:S01]  /*acf20*/  IMAD.X R47, R47, 0x1, R2.reuse, P1 ;  /* 0x000000012f2f7824 */ /* 0x104fe200008e0602 */
[-C--:B------:R-:W-:Y:S01]  /*acf30*/  IADD3 R10, P1, R10, R49.reuse, RZ ;  /* 0x000000310a0a7210 */ /* 0x080fe20007f3e0ff */
[--C-:B------:R-:W-:Y:S01]  /*acf40*/  IMAD.X R11, R11, 0x1, R2.reuse, P2 ;  /* 0x000000010b0b7824 */ /* 0x100fe200010e0602 */
[-C--:B------:R-:W-:Y:S01]  /*acf50*/  IADD3 R14, P2, R14, R49.reuse, RZ ;  /* 0x000000310e0e7210 */ /* 0x080fe20007f5e0ff */
[--C-:B------:R-:W-:Y:S01]  /*acf60*/  IMAD.X R15, R15, 0x1, R2.reuse, P3 ;  /* 0x000000010f0f7824 */ /* 0x100fe200018e0602 */
[----:B------:R-:W-:Y:S01]  /*acf70*/  STL [R1+0x3824], R47 ;  /* 0x0038242f01007387 */ /* 0x000fe20000100800 */
[----:B------:R-:W-:Y:S01]  /*acf80*/  IADD3 R18, P3, R18, R49, RZ ;  /* 0x0000003112127210 */ /* 0x000fe20007f7e0ff */
[----:B------:R-:W-:Y:S02]  /*acf90*/  STL [R1+0x37f0], R10 ;  /* 0x0037f00a01007387 */ /* 0x000fe40000100800 */
[--C-:B------:R-:W-:Y:S01]  /*acfa0*/  IMAD.X R52, R52, 0x1, R2.reuse, P5 ;  /* 0x0000000134347824 */ /* 0x100fe200028e0602 */
[----:B------:R-:W-:Y:S01]  /*acfb0*/  STL [R1+0x381c], R11 ;  /* 0x00381c0b01007387 */ /* 0x000fe20000100800 */
[----:B------:R-:W-:-:S02]  /*acfc0*/  IMAD.X R19, R19, 0x1, R2, P4 ;  /* 0x0000000113137824 */ /* 0x000fc400020e0602 */
[----:B------:R-:W-:Y:S02]  /*acfd0*/  STL [R1+0x37e8], R14 ;  /* 0x0037e80e01007387 */ /* 0x000fe40000100800 */
[----:B------:R-:W-:Y:S01]  /*acfe0*/  STL [R1+0x3814], R15 ;  /* 0x0038140f01007387 */ /* 0x000fe20000100800 */
[----:B------:R-:W-:Y:S01]  /*acff0*/  STL [R1+0x37e0], R18 ;  /* 0x0037e01201007387 */ /* 0x000fe20000100800 */
[----:B------:R1:W-:Y:S01]  /*ad000*/  STL [R1+0x3804], R52 ;  /* 0x0038043401007387 */ /* 0x0003e20000100800 */
[-C--:B------:R-:W-:Y:S01]  /*ad010*/  IADD3 R48, P4, R48, R49.reuse, RZ ;  /* 0x0000003130307210 */ /* 0x080fe20007f9e0ff */
[----:B------:R-:W-:Y:S01]  /*ad020*/  STL [R1+0x380c], R19 ;  /* 0x00380c1301007387 */ /* 0x000fe20000100800 */
[----:B-1----:R-:W2:Y:S03]  /*ad030*/  LDL.LU R52, [R1+0x37a8] ;  /* 0x0037a80001347983 */ /* 0x002ea60000300800 */
[----:B------:R-:W-:Y:S01]  /*ad040*/  STL [R1+0x37d8], R48 ;  /* 0x0037d83001007387 */ /* 0x000fe20000100800 */
[----:B---3--:R-:W-:-:S05]  /*ad050*/  IADD3 R56, P5, R56, R49, RZ ;  /* 0x0000003138387210 */ /* 0x008fca0007fbe0ff */
        /* <DEDUP_REMOVED lines=19> */
[----:B------:R-:W-:Y:S01]  /*ad190*/  IMAD.X R53, R53, 0x1, R2, P2 ;  /* 0x0000000135357824 */ /* 0x000fe200010e0602 */
[----:B-1----:R-:W4:Y:S01]  /*ad1a0*/  LDL.LU R24, [R1+0x37bc] ;  /* 0x0037bc0001187983 */ /* 0x002f220000300800 */
[----:B------:R-:W-:-:S03]  /*ad1b0*/  IADD3 R21, P2, R21, R49, RZ ;  /* 0x0000003115157210 */ /* 0x000fc60007f5e0ff */
        /* <DEDUP_REMOVED lines=18> */
[----:B------:R1:W-:Y:S04]  /*ad2e0*/  STL [R1+0x37a8], R52 ;  /* 0x0037a83401007387 */ /* 0x0003e80000100800 */
[----:B-1----:R-:W2:Y:S01]  /*ad2f0*/  LDL.LU R52, [R1+0x3784] ;  /* 0x0037840001347983 */ /* 0x002ea20000300800 */
        /* <DEDUP_REMOVED lines=51> */
[----:B------:R1:W-:Y:S04]  /*ad630*/  STL [R1+0x3784], R52 ;  /* 0x0037843401007387 */ /* 0x0003e80000100800 */
[----:B-1----:R-:W2:Y:S01]  /*ad640*/  LDL.LU R52, [R1+0x3728] ;  /* 0x0037280001347983 */ /* 0x002ea20000300800 */
        /* <DEDUP_REMOVED lines=18> */
[--C-:B------:R-:W-:Y:S01]  /*ad770*/  IMAD.X R21, R21, 0x1, R2.reuse, P4 ;  /* 0x0000000115157824 */ /* 0x100fe200020e0602 */
[----:B-1----:R-:W4:Y:S03]  /*ad780*/  LDL.LU R20, [R1+0x3710] ;  /* 0x0037100001147983 */ /* 0x002f260000300800 */
        /* <DEDUP_REMOVED lines=41> */
[-C--:B------:R-:W-:Y:S01]  /*ada20*/  IADD3 R44, P2, R44, R49.reuse, RZ ;  /* 0x000000312c2c7210 */ /* 0x080fe20007f5e0ff */
        /* <DEDUP_REMOVED lines=185> */
[----:B------:R-:W4:Y:S02]  /*ae5c0*/  LDL.LU R21, [R1+0x35c0] ;  /* 0x0035c00001157983 */ /* 0x000f240000300800 */
[--C-:B------:R-:W-:Y:S01]  /*ae5d0*/  IMAD.X R25, R25, 0x1, R2.reuse, P5 ;  /* 0x0000000119197824 */ /* 0x100fe200028e0602 */
[----:B------:R-:W-:Y:S01]  /*ae5e0*/  IADD3 R44, P5, R44, R49, RZ ;  /* 0x000000312c2c7210 */ /* 0x000fe20007fbe0ff */
[----:B------:R-:W-:-:S03]  /*ae5f0*/  IMAD.X R45, R45, 0x1, R2, P6 ;  /* 0x000000012d2d7824 */ /* 0x000fc600030e0602 */
[----:B------:R1:W-:Y:S01]  /*ae600*/  STL [R1+0x3644], R25 ;  /* 0x0036441901007387 */ /* 0x0003e20000100800 */
        /* <DEDUP_REMOVED lines=8> */
[----:B------:R-:W-:Y:S02]  /*ae690*/  STL [R1+0x3608], R46 ;  /* 0x0036082e01007387 */ /* 0x000fe40000100800 */
[--C-:B------:R-:W-:Y:S01]  /*ae6a0*/  IMAD.X R15, R15, 0x1, R2.reuse, P2 ;  /* 0x000000010f0f7824 */ /* 0x100fe200010e0602 */
[----:B------:R-:W-:Y:S01]  /*ae6b0*/  STL [R1+0x3634], R47 ;  /* 0x0036342f01007387 */ /* 0x000fe20000100800 */
[----:B------:R-:W-:Y:S01]  /*ae6c0*/  IADD3 R18, P2, R18, R49, RZ ;  /* 0x0000003112127210 */ /* 0x000fe20007f5e0ff */
[----:B------:R-:W-:Y:S02]  /*ae6d0*/  STL [R1+0x3600], R10 ;  /* 0x0036000a01007387 */ /* 0x000fe40000100800 */
[--C-:B------:R-:W-:Y:S01]  /*ae6e0*/  IMAD.X R20, R20, 0x1, R2.reuse, P4 ;  /* 0x0000000114147824 */ /* 0x100fe200020e0602 */
[----:B------:R-:W-:Y:S01]  /*ae6f0*/  STL [R1+0x362c], R11 ;  /* 0x00362c0b01007387 */ /* 0x000fe20000100800 */
[----:B------:R-:W-:-:S02]  /*ae700*/  IMAD.X R19, R19, 0x1, R2, P3 ;  /* 0x0000000113137824 */ /* 0x000fc400018e0602 */
[----:B------:R-:W-:Y:S01]  /*ae710*/  STL [R1+0x35f8], R14 ;  /* 0x0035f80e01007387 */ /* 0x000fe20000100800 */
[-C--:B------:R-:W-:Y:S01]  /*ae720*/  IADD3 R48, P3, R48, R49.reuse, RZ ;  /* 0x0000003130307210 */ /* 0x080fe20007f7e0ff */
[----:B------:R-:W-:Y:S01]  /*ae730*/  STL [R1+0x3624], R15 ;  /* 0x0036240f01007387 */ /* 0x000fe20000100800 */
[----:B------:R-:W-:Y:S02]  /*ae740*/  STL [R1+0x35f0], R18 ;  /* 0x0035f01201007387 */ /* 0x000fe40000100800 */
[----:B------:R1:W-:Y:S02]  /*ae750*/  STL [R1+0x3614], R20 ;  /* 0x0036141401007387 */ /* 0x0003e40000100800 */
[----:B------:R-:W-:Y:S01]  /*ae760*/  STL [R1+0x361c], R19 ;  /* 0x00361c1301007387 */ /* 0x000fe20000100800 */
[-C--:B------:R-:W-:Y:S01]  /*ae770*/  IADD3 R24, P4, R24, R49.reuse, RZ ;  /* 0x0000003118187210 */ /* 0x080fe20007f9e0ff */
[----:B-1----:R-:W4:Y:S01]  /*ae780*/  LDL.LU R20, [R1+0x35b8] ;  /* 0x0035b80001147983 */ /* 0x002f220000300800 */
[----:B------:R-:W-:Y:S03]  /*ae790*/  STL [R1+0x35e8], R48 ;  /* 0x0035e83001007387 */ /* 0x000fe60000100800 */
        /* <DEDUP_REMOVED lines=23> */
[-C--:B------:R-:W-:Y:S01]  /*ae910*/  IADD3 R21, P1, R21, R49.reuse, RZ ;  /* 0x0000003115157210 */ /* 0x080fe20007f3e0ff */
[----:B------:R-:W4:Y:S02]  /*ae920*/  LDL.LU R44, [R1+0x35c4] ;  /* 0x0035c400012c7983 */ /* 0x000f240000300800 */
[----:B------:R-:W-:Y:S01]  /*ae930*/  IMAD.X R25, R25, 0x1, R2, P2 ;  /* 0x0000000119197824 */ /* 0x000fe200010e0602 */
[----:B------:R-:W4:Y:S01]  /*ae940*/  LDL.LU R45, [R1+0x3590] ;  /* 0x00359000012d7983 */ /* 0x000f220000300800 */
[----:B------:R1:W-:Y:S02]  /*ae950*/  STL [R1+0x35c0], R21 ;  /* 0x0035c01501007387 */ /* 0x0003e40000100800 */
[----:B------:R-:W4:Y:S01]  /*ae960*/  LDL.LU R46, [R1+0x35bc] ;  /* 0x0035bc00012e7983 */ /* 0x000f220000300800 */
[----:B------:R0:W-:Y:S01]  /*ae970*/  STL [R1+0x35ec], R25 ;  /* 0x0035ec1901007387 */ /* 0x0001e20000100800 */
        /* <DEDUP_REMOVED lines=8> */
[----:B-1----:R-:W4:Y:S02]  /*aea00*/  LDL.LU R21, [R1+0x3568] ;  /* 0x0035680001157983 */ /* 0x002f240000300800 */
[----:B0-----:R-:W4:Y:S01]  /*aea10*/  LDL.LU R25, [R1+0x3594] ;  /* 0x0035940001197983 */ /* 0x001f220000300800 */
[----:B------:R-:W-:-:S05]  /*aea20*/  IADD3 R20, P2, R20, R49, RZ ;  /* 0x0000003114147210 */ /* 0x000fca0007f5e0ff */
[----:B------:R0:W-:Y:S01]  /*aea30*/  STL [R1+0x35b8], R20 ;  /* 0x0035b81401007387 */ /* 0x0001e20000100800 */
[----:B------:R-:W-:-:S03]  /*aea40*/  IMAD.X R24, R24, 0x1, R2, P3 ;  /* 0x0000000118187824 */ /* 0x000fc600018e0602 */
[----:B0-----:R-:W4:Y:S02]  /*aea50*/  LDL.LU R20, [R1+0x3560] ;  /* 0x0035600001147983 */ /* 0x001f240000300800 */
[----:B------:R0:W-:Y:S01]  /*aea60*/  STL [R1+0x35e4], R24 ;  /* 0x0035e41801007387 */ /* 0x0001e20000100800 */
[-C--:B------:R-:W-:Y:S01]  /*aea70*/  IADD3 R53, P3, R53, R49.reuse, RZ ;  /* 0x0000003135357210 */ /* 0x080fe20007f7e0ff */
[----:B0-----:R-:W4:Y:S04]  /*aea80*/  LDL.LU R24, [R1+0x358c] ;  /* 0x00358c0001187983 */ /* 0x001f280000300800 */
[----:B------:R0:W-:Y:S02]  /*aea90*/  STL [R1+0x35b0], R53 ;  /* 0x0035b03501007387 */ /* 0x0001e40000100800 */
[----:B------:R-:W-:Y:S01]  /*aeaa0*/  IMAD.X R57, R57, 0x1, R2, P4 ;  /* 0x0000000139397824 */ /* 0x000fe200020e0602 */
[----:B0-----:R-:W4:Y:S04]  /*aeab0*/  LDL.LU R53, [R1+0x3558] ;  /* 0x0035580001357983 */ /* 0x001f280000300800 */
[----:B------:R0:W-:Y:S02]  /*aeac0*/  STL [R1+0x35dc], R57 ;  /* 0x0035dc3901007387 */ /* 0x0001e40000100800 */
[----:B0-----:R-:W4:Y:S01]  /*aead0*/  LDL.LU R57, [R1+0x3584] ;  /* 0x0035840001397983 */ /* 0x001f220000300800 */
[----:B--2---:R-:W-:-:S05]  /*aeae0*/  IADD3 R52, P4, R52, R49, RZ ;  /* 0x0000003134347210 */ /* 0x004fca0007f9e0ff */
[----:B------:R0:W-:Y:S04]  /*aeaf0*/  STL [R1+0x35a8], R52 ;  /* 0x0035a83401007387 */ /* 0x0001e80000100800 */
[----:B0-----:R-:W2:Y:S01]  /*aeb00*/  LDL.LU R52, [R1+0x3550] ;  /* 0x0035500001347983 */ /* 0x001ea20000300800 */
[----:B---3--:R-:W-:-:S05]  /*aeb10*/  IMAD.X R56, R56, 0x1, R2, P5 ;  /* 0x0000000138387824 */ /* 0x008fca00028e0602 */
[----:B------:R0:W-:Y:S01]  /*aeb20*/  STL [R1+0x35d4], R56 ;  /* 0x0035d43801007387 */ /* 0x0001e20000100800 */
[----:B----4-:R-:W-:-:S03]  /*aeb30*/  IADD3 R61, P5, R61, R49, RZ ;  /* 0x000000313d3d7210 */ /* 0x010fc60007fbe0ff */
[----:B0-----:R-:W3:Y:S04]  /*aeb40*/  LDL.LU R56, [R1+0x357c] ;  /* 0x00357c0001387983 */ /* 0x001ee80000300800 */
[----:B------:R0:W-:Y:S01]  /*aeb50*/  STL [R1+0x35a0], R61 ;  /* 0x0035a03d01007387 */ /* 0x0001e20000100800 */
[----:B------:R-:W-:-:S03]  /*aeb60*/  IMAD.X R0, R0, 0x1, R2, P6 ;  /* 0x0000000100007824 */ /* 0x000fc600030e0602 */
[----:B0-----:R-:W4:Y:S02]  /*aeb70*/  LDL.LU R61, [R1+0x3548] ;  /* 0x00354800013d7983 */ /* 0x001f240000300800 */
[----:B------:R0:W-:Y:S01]  /*aeb80*/  STL [R1+0x35cc], R0 ;  /* 0x0035cc0001007387 */ /* 0x0001e20000100800 */
[-C--:B------:R-:W-:Y:S01]  /*aeb90*/  IADD3 R60, P6, R60, R49.reuse, RZ ;  /* 0x000000313c3c7210 */ /* 0x080fe20007fde0ff */
[----:B0-----:R-:W4:Y:S04]  /*aeba0*/  LDL.LU R0, [R1+0x3574] ;  /* 0x0035740001007983 */ /* 0x001f280000300800 */
[----:B------:R0:W-:Y:S02]  /*aebb0*/  STL [R1+0x3598], R60 ;  /* 0x0035983c01007387 */ /* 0x0001e40000100800 */
[----:B0-----:R-:W4:Y:S01]  /*aebc0*/  LDL.LU R60, [R1+0x3540] ;  /* 0x00354000013c7983 */ /* 0x001f220000300800 */
        /* <DEDUP_REMOVED lines=21> */
[----:B------:R-:W-:Y:S01]  /*aed20*/  IMAD.X R25, R25, 0x1, R2, P6 ;  /* 0x0000000119197824 */ /* 0x000fe200030e0602 */
[----:B------:R0:W-:Y:S01]  /*aed30*/  STL [R1+0x3568], R21 ;  /* 0x0035681501007387 */ /* 0x0001e20000100800 */
[----:B------:R-:W-:Y:S01]  /*aed40*/  STL [R1+0x3570], R19 ;  /* 0x0035701301007387 */ /* 0x000fe20000100800 */
[----:B------:R-:W-:-:S02]  /*aed50*/  IADD3 R20, P6, R20, R49, RZ ;  /* 0x0000003114147210 */ /* 0x000fc40007fde0ff */
[----:B0-----:R-:W4:Y:S01]  /*aed60*/  LDL.LU R21, [R1+0x356c] ;  /* 0x00356c0001157983 */ /* 0x001f220000300800 */
[----:B------:R-:W-:Y:S02]  /*aed70*/  STL [R1+0x359c], R48 ;  /* 0x00359c3001007387 */ /* 0x000fe40000100800 */
[----:B------:R0:W-:Y:S02]  /*aed80*/  STL [R1+0x3594], R25 ;  /* 0x0035941901007387 */ /* 0x0001e40000100800 */
[--C-:B------:R-:W-:Y:S01]  /*aed90*/  IMAD.X R24, R24, 0x1, R2.reuse, P0 ;  /* 0x0000000118187824 */ /* 0x100fe200000e0602 */
[----:B0-----:R-:W4:Y:S01]  /*aeda0*/  LDL.LU R25, [R1+0x3538] ;  /* 0x0035380001197983 */ /* 0x001f220000300800 */
[----:B------:R0:W-:Y:S01]  /*aedb0*/  STL [R1+0x3560], R20 ;  /* 0x0035601401007387 */ /* 0x0001e20000100800 */
[-C--:B------:R-:W-:Y:S02]  /*aedc0*/  IADD3 R53, P0, R53, R49.reuse, RZ ;  /* 0x0000003135357210 */ /* 0x080fe40007f1e0ff */
[----:B0-----:R-:W4:Y:S01]  /*aedd0*/  LDL.LU R20, [R1+0x3564] ;  /* 0x0035640001147983 */ /* 0x001f220000300800 */
[----:B------:R0:W-:Y:S02]  /*aede0*/  STL [R1+0x358c], R24 ;  /* 0x00358c1801007387 */ /* 0x0001e40000100800 */
[----:B------:R-:W-:Y:S01]  /*aedf0*/  IMAD.X R57, R57, 0x1, R2, P1 ;  /* 0x0000000139397824 */ /* 0x000fe200008e0602 */
[----:B0-----:R-:W4:Y:S01]  /*aee00*/  LDL.LU R24, [R1+0x3530] ;  /* 0x0035300001187983 */ /* 0x001f220000300800 */
[----:B------:R0:W-:Y:S03]  /*aee10*/  STL [R1+0x3558], R53 ;  /* 0x0035583501007387 */ /* 0x0001e60000100800 */
[----:B0-----:R-:W4:Y:S01]  /*aee20*/  LDL.LU R53, [R1+0x355c] ;  /* 0x00355c0001357983 */ /* 0x001f220000300800 */
[----:B------:R0:W-:Y:S03]  /*aee30*/  STL [R1+0x3584], R57 ;  /* 0x0035843901007387 */ /* 0x0001e60000100800 */
        /* <DEDUP_REMOVED lines=10> */
[----:B0-----:R-:W4:Y:S01]  /*aeee0*/  LDL.LU R61, [R1+0x354c] ;  /* 0x00354c00013d7983 */ /* 0x001f220000300800 */
[----:B------:R-:W-:-:S05]  /*aeef0*/  IADD3 R60, P3, R60, R49, RZ ;  /* 0x000000313c3c7210 */ /* 0x000fca0007f7e0ff */
[----:B------:R0:W-:Y:S04]  /*aef00*/  STL [R1+0x3540], R60 ;  /* 0x0035403c01007387 */ /* 0x0001e80000100800 */
[----:B0-----:R-:W4:Y:S01]  /*aef10*/  LDL.LU R60, [R1+0x3518] ;  /* 0x00351800013c7983 */ /* 0x001f220000300800 */
        /* <DEDUP_REMOVED lines=11> */
[----:B0-----:R-:W4:Y:S01]  /*aefd0*/  LDL.LU R0, [R1+0x351c] ;  /* 0x00351c0001007983 */ /* 0x001f220000300800 */
[----:B------:R-:W-:-:S05]  /*aefe0*/  IMAD.X R21, R21, 0x1, R2, P4 ;  /* 0x0000000115157824 */ /* 0x000fca00020e0602 */
[----:B------:R0:W-:Y:S01]  /*aeff0*/  STL [R1+0x356c], R21 ;  /* 0x00356c1501007387 */ /* 0x0001e20000100800 */
[----:B------:R-:W-:-:S03]  /*af000*/  IADD3 R25, P4, R25, R49, RZ ;  /* 0x0000003119197210 */ /* 0x000fc60007f9e0ff */
[----:B0-----:R-:W4:Y:S02]  /*af010*/  LDL.LU R21, [R1+0x34e8] ;  /* 0x0034e80001157983 */ /* 0x001f240000300800 */
[----:B------:R0:W-:Y:S02]  /*af020*/  STL [R1+0x3538], R25 ;  /* 0x0035381901007387 */ /* 0x0001e40000100800 */
[--C-:B------:R-:W-:Y:S01]  /*af030*/  IMAD.X R20, R20, 0x1, R2.reuse, P5 ;  /* 0x0000000114147824 */ /* 0x100fe200028e0602 */
[----:B0-----:R-:W4:Y:S04]  /*af040*/  LDL.LU R25, [R1+0x3514] ;  /* 0x0035140001197983 */ /* 0x001f280000300800 */
[----:B------:R0:W-:Y:S01]  /*af050*/  STL [R1+0x3564], R20 ;  /* 0x0035641401007387 */ /* 0x0001e20000100800 */
[-C--:B------:R-:W-:Y:S01]  /*af060*/  IADD3 R24, P5, R24, R49.reuse, RZ ;  /* 0x0000003118187210 */ /* 0x080fe20007fbe0ff */
[----:B0-----:R-:W4:Y:S04]  /*af070*/  LDL.LU R20, [R1+0x34e0] ;  /* 0x0034e00001147983 */ /* 0x001f280000300800 */
[----:B------:R0:W-:Y:S02]  /*af080*/  STL [R1+0x3530], R24 ;  /* 0x0035301801007387 */ /* 0x0001e40000100800 */
[--C-:B------:R-:W-:Y:S01]  /*af090*/  IMAD.X R53, R53, 0x1, R2.reuse, P6 ;  /* 0x0000000135357824 */ /* 0x100fe200030e0602 */
[----:B0-----:R-:W4:Y:S04]  /*af0a0*/  LDL.LU R24, [R1+0x350c] ;  /* 0x00350c0001187983 */ /* 0x001f280000300800 */
[----:B------:R0:W-:Y:S01]  /*af0b0*/  STL [R1+0x355c], R53 ;  /* 0x00355c3501007387 */ /* 0x0001e20000100800 */
[----:B------:R-:W-:Y:S01]  /*af0c0*/  IADD3 R57, P6, R57, R49, RZ ;  /* 0x0000003139397210 */ /* 0x000fe20007fde0ff */
[----:B0-----:R-:W4:Y:S04]  /*af0d0*/  LDL.LU R53, [R1+0x34d8] ;  /* 0x0034d80001357983 */ /* 0x001f280000300800 */
[----:B------:R0:W-:Y:S02]  /*af0e0*/  STL [R1+0x3528], R57 ;  /* 0x0035283901007387 */ /* 0x0001e40000100800 */
[----:B0-----:R-:W4:Y:S01]  /*af0f0*/  LDL.LU R57, [R1+0x3504] ;  /* 0x0035040001397983 */ /* 0x001f220000300800 */
[----:B--2---:R-:W-:-:S05]  /*af100*/  IMAD.X R52, R52, 0x1, R2, P0 ;  /* 0x0000000134347824 */ /* 0x004fca00000e0602 */
[----:B------:R0:W-:Y:S04]  /*af110*/  STL [R1+0x3554], R52 ;  /* 0x0035543401007387 */ /* 0x0001e80000100800 */
[----:B0-----:R-:W2:Y:S01]  /*af120*/  LDL.LU R52, [R1+0x34d0] ;  /* 0x0034d00001347983 */ /* 0x001ea20000300800 */
[----:B---3--:R-:W-:-:S05]  /*af130*/  IADD3 R56, P0, R56, R49, RZ ;  /* 0x0000003138387210 */ /* 0x008fca0007f1e0ff */
[----:B------:R0:W-:Y:S01]  /*af140*/  STL [R1+0x3520], R56 ;  /* 0x0035203801007387 */ /* 0x0001e20000100800 */
[----:B----4-:R-:W-:-:S03]  /*af150*/  IMAD.X R61, R61, 0x1, R2, P1 ;  /* 0x000000013d3d7824 */ /* 0x010fc600008e0602 */
[----:B0-----:R-:W3:Y:S01]  /*af160*/  LDL.LU R56, [R1+0x34fc] ;  /* 0x0034fc0001387983 */ /* 0x001ee20000300800 */
[----:B------:R-:W4:Y:S03]  /*af170*/  LDL.LU R48, [R1+0x34c8] ;  /* 0x0034c80001307983 */ /* 0x000f260000300800 */
[----:B------:R0:W-:Y:S04]  /*af180*/  STL [R1+0x354c], R61 ;  /* 0x00354c3d01007387 */ /* 0x0001e80000100800 */
[----:B0-----:R-:W4:Y:S01]  /*af190*/  LDL.LU R61, [R1+0x34f4] ;  /* 0x0034f400013d7983 */ /* 0x001f220000300800 */
[-C--:B------:R-:W-:Y:S01]  /*af1a0*/  IADD3 R60, P1, R60, R49.reuse, RZ ;  /* 0x000000313c3c7210 */ /* 0x080fe20007f3e0ff */
[--C-:B------:R-:W-:Y:S01]  /*af1b0*/  IMAD.X R44, R44, 0x1, R2.reuse, P2 ;  /* 0x000000012c2c7824 */ /* 0x100fe200010e0602 */
[-C--:B------:R-:W-:Y:S01]  /*af1c0*/  IADD3 R45, P2, R45, R49.reuse, RZ ;  /* 0x000000312d2d7210 */ /* 0x080fe20007f5e0ff */
[--C-:B------:R-:W-:Y:S01]  /*af1d0*/  IMAD.X R46, R46, 0x1, R2.reuse, P3 ;  /* 0x000000012e2e7824 */ /* 0x100fe200018e0602 */
[----:B------:R-:W-:Y:S01]  /*af1e0*/  IADD3 R47, P3, R47, R49, RZ ;  /* 0x000000312f2f7210 */ /* 0x000fe20007f7e0ff */
[----:B------:R-:W-:Y:S01]  /*af1f0*/  STL [R1+0x3518], R60 ;  /* 0x0035183c01007387 */ /* 0x000fe20000100800 */
[----:B------:R-:W-:-:S02]  /*af200*/  IMAD.X R10, R10, 0x1, R2, P4 ;  /* 0x000000010a0a7824 */ /* 0x000fc400020e0602 */
[----:B------:R-:W-:Y:S01]  /*af210*/  STL [R1+0x3544], R44 ;  /* 0x0035442c01007387 */ /* 0x000fe20000100800 */
[-C--:B------:R-:W-:Y:S01]  /*af220*/  IADD3 R11, P4, R11, R49.reuse, RZ ;  /* 0x000000310b0b7210 */ /* 0x080fe20007f9e0ff */
[----:B------:R-:W-:Y:S01]  /*af230*/  STL [R1+0x3510], R45 ;  /* 0x0035102d01007387 */ /* 0x000fe20000100800 */
[--C-:B------:R-:W-:Y:S02]  /*af240*/  IMAD.X R14, R14, 0x1, R2.reuse, P5 ;  /* 0x000000010e0e7824 */ /* 0x100fe400028e0602 */
        /* <DEDUP_REMOVED lines=10> */
[----:B------:R-:W-:Y:S04]  /*af2f0*/  STL [R1+0x3524], R18 ;  /* 0x0035241201007387 */ /* 0x000fe80000100800 */
[----:B0-----:R-:W4:Y:S01]  /*af300*/  LDL.LU R0, [R1+0x34c0] ;  /* 0x0034c00001007983 */ /* 0x001f220000300800 */
[----:B------:R-:W-:-:S02]  /*af310*/  IADD3 R19, P6, R19, R49, RZ ;  /* 0x0000003113137210 */ /* 0x000fc40007fde0ff */
[----:B------:R-:W-:-:S03]  /*af320*/  IADD3 R21, P0, R21, R49, RZ ;  /* 0x0000003115157210 */ /* 0x000fc60007f1e0ff */
[----:B------:R-:W-:Y:S02]  /*af330*/  STL [R1+0x34f0], R19 ;  /* 0x0034f01301007387 */ /* 0x000fe40000100800 */
[----:B------:R0:W-:Y:S02]  /*af340*/  STL [R1+0x34e8], R21 ;  /* 0x0034e81501007387 */ /* 0x0001e40000100800 */
[--C-:B------:R-:W-:Y:S01]  /*af350*/  IMAD.X R25, R25, 0x1, R2.reuse, P1 ;  /* 0x0000000119197824 */ /* 0x100fe200008e0602 */
[----:B0-----:R-:W4:Y:S04]  /*af360*/  LDL.LU R21, [R1+0x34ec] ;  /* 0x0034ec0001157983 */ /* 0x001f280000300800 */
[----:B------:R0:W-:Y:S02]  /*af370*/  STL [R1+0x3514], R25 ;  /* 0x0035141901007387 */ /* 0x0001e40000100800 */
[----:B------:R-:W-:Y:S01]  /*af380*/  IMAD.MOV.U32 R60, RZ, RZ, c[0x0][0x18c] ;  /* 0x00006300ff3c7624 */ /* 0x000fe200078e00ff */
[----:B------:R-:W-:Y:S01]  /*af390*/  IADD3 R20, P1, R20, R49, RZ ;  /* 0x0000003114147210 */ /* 0x000fe20007f3e0ff */
[----:B0-----:R-:W4:Y:S04]  /*af3a0*/  LDL.LU R25, [R1+0x34b8] ;  /* 0x0034b80001197983 */ /* 0x001f280000300800 */
[----:B------:R0:W-:Y:S02]  /*af3b0*/  STL [R1+0x34e0], R20 ;  /* 0x0034e01401007387 */ /* 0x0001e40000100800 */
[----:B------:R-:W-:-:S02]  /*af3c0*/  IMAD.X R24, R24, 0x1, R2, P2 ;  /* 0x0000000118187824 */ /* 0x000fc400010e0602 */
[----:B------:R-:W-:Y:S01]  /*af3d0*/  IMAD.SHL.U32 R60, R60, 0x80, RZ ;  /* 0x000000803c3c7824 */ /* 0x000fe200078e00ff */
[----:B0-----:R-:W4:Y:S02]  /*af3e0*/  LDL.LU R20, [R1+0x34e4] ;  /* 0x0034e40001147983 */ /* 0x001f240000300800 */
[----:B------:R0:W-:Y:S01]  /*af3f0*/  STL [R1+0x350c], R24 ;  /* 0x00350c1801007387 */ /* 0x0001e20000100800 */
[----:B------:R-:W-:Y:S01]  /*af400*/  IADD3 R53, P2, R53, R49, RZ ;  /* 0x0000003135357210 */ /* 0x000fe20007f5e0ff */
[----:B0-----:R-:W4:Y:S04]  /*af410*/  LDL.LU R24, [R1+0x34b0] ;  /* 0x0034b00001187983 */ /* 0x001f280000300800 */
[----:B------:R0:W-:Y:S02]  /*af420*/  STL [R1+0x34d8], R53 ;  /* 0x0034d83501007387 */ /* 0x0001e40000100800 */
[----:B------:R-:W-:-:S02]  /*af430*/  IMAD.SHL.U32 R60, R60, 0x2, RZ ;  /* 0x000000023c3c7824 */ /* 0x000fc400078e00ff */
[----:B------:R-:W-:Y:S01]  /*af440*/  IMAD.X R57, R57, 0x1, R2, P3 ;  /* 0x0000000139397824 */ /* 0x000fe200018e0602 */
[----:B0-----:R-:W4:Y:S04]  /*af450*/  LDL.LU R53, [R1+0x34dc] ;  /* 0x0034dc0001357983 */ /* 0x001f280000300800 */
[----:B------:R0:W-:Y:S02]  /*af460*/  STL [R1+0x3504], R57 ;  /* 0x0035043901007387 */ /* 0x0001e40000100800 */
[----:B0-----:R-:W4:Y:S01]  /*af470*/  LDL.LU R57, [R1+0x34a8] ;  /* 0x0034a80001397983 */ /* 0x001f220000300800 */
[----:B--2---:R-:W-:-:S05]  /*af480*/  IADD3 R52, P3, R52, R60, RZ ;  /* 0x0000003c34347210 */ /* 0x004fca0007f7e0ff */
[----:B------:R0:W-:Y:S04]  /*af490*/  STL [R1+0x34d0], R52 ;  /* 0x0034d03401007387 */ /* 0x0001e80000100800 */
[----:B0-----:R-:W2:Y:S01]  /*af4a0*/  LDL.LU R52, [R1+0x34d4] ;  /* 0x0034d40001347983 */ /* 0x001ea20000300800 */
[----:B---3--:R-:W-:Y:S01]  /*af4b0*/  IMAD.X R56, R56, 0x1, R2, P4 ;  /* 0x0000000138387824 */ /* 0x008fe200020e0602 */
[----:B----4-:R-:W-:-:S04]  /*af4c0*/  IADD3 R48, P4, R48, R60, RZ ;  /* 0x0000003c30307210 */ /* 0x010fc80007f9e0ff */
[----:B------:R0:W-:Y:S01]  /*af4d0*/  STL [R1+0x34fc], R56 ;  /* 0x0034fc3801007387 */ /* 0x0001e20000100800 */
[----:B------:R-:W-:-:S03]  /*af4e0*/  IMAD.X R61, R61, 0x1, R2, P5 ;  /* 0x000000013d3d7824 */ /* 0x000fc600028e0602 */
[----:B0-----:R-:W3:Y:S01]  /*af4f0*/  LDL.LU R56, [R1+0x34a0] ;  /* 0x0034a00001387983 */ /* 0x001ee20000300800 */
        /* <DEDUP_REMOVED lines=13> */
[----:B0-----:R-:W4:Y:S01]  /*af5d0*/  LDL.LU R61, [R1+0x3470] ;  /* 0x00347000013d7983 */ /* 0x001f220000300800 */
[----:B------:R-:W-:-:S05]  /*af5e0*/  IADD3 R0, P5, R0, R60, RZ ;  /* 0x0000003c00007210 */ /* 0x000fca0007fbe0ff */
[----:B------:R0:W-:Y:S04]  /*af5f0*/  STL [R1+0x34c0], R0 ;  /* 0x0034c00001007387 */ /* 0x0001e80000100800 */
        /* <DEDUP_REMOVED lines=22> */
[----:B------:R-:W2:Y:S01]  /*af760*/  LDL.LU R48, [R1+0x347c] ;  /* 0x00347c0001307983 */ /* 0x000ea20000300800 */
[-C--:B---3--:R-:W-:Y:S01]  /*af770*/  IADD3 R56, P2, R56, R60.reuse, RZ ;  /* 0x0000003c38387210 */ /* 0x088fe20007f5e0ff */
[----:B----4-:R-:W-:Y:S01]  /*af780*/  IMAD.X R44, R44, 0x1, R3, P3 ;  /* 0x000000012c2c7824 */ /* 0x010fe200018e0603 */
[----:B------:R-:W-:-:S03]  /*af790*/  IADD3 R45, P3, R45, R60, RZ ;  /* 0x0000003c2d2d7210 */ /* 0x000fc60007f7e0ff */
[----:B------:R0:W-:Y:S01]  /*af7a0*/  STL [R1+0x34a0], R56 ;  /* 0x0034a03801007387 */ /* 0x0001e20000100800 */
[--C-:B------:R-:W-:Y:S01]  /*af7b0*/  IMAD.X R46, R46, 0x1, R3.reuse, P4 ;  /* 0x000000012e2e7824 */ /* 0x100fe200020e0603 */
[-C--:B------:R-:W-:Y:S01]  /*af7c0*/  IADD3 R47, P4, R47, R60.reuse, RZ ;  /* 0x0000003c2f2f7210 */ /* 0x080fe20007f9e0ff */
[--C-:B------:R-:W-:Y:S01]  /*af7d0*/  IMAD.X R10, R10, 0x1, R3.reuse, P5 ;  /* 0x000000010a0a7824 */ /* 0x100fe200028e0603 */
[-C--:B------:R-:W-:Y:S01]  /*af7e0*/  IADD3 R11, P5, R11, R60.reuse, RZ ;  /* 0x0000003c0b0b7210 */ /* 0x080fe20007fbe0ff */
[--C-:B------:R-:W-:Y:S01]  /*af7f0*/  IMAD.X R14, R14, 0x1, R3.reuse, P6 ;  /* 0x000000010e0e7824 */ /* 0x100fe200030e0603 */
[----:B0-----:R-:W3:Y:S01]  /*af800*/  LDL.LU R56, [R1+0x3448] ;  /* 0x0034480001387983 */ /* 0x001ee20000300800 */
        /* <DEDUP_REMOVED lines=10> */
[----:B------:R-:W-:Y:S01]  /*af8b0*/  IADD3 R19, P0, R19, R60, RZ ;  /* 0x0000003c13137210 */ /* 0x000fe20007f1e0ff */
[----:B------:R-:W-:Y:S02]  /*af8c0*/  STL [R1+0x34b4], R14 ;  /* 0x0034b40e01007387 */ /* 0x000fe40000100800 */
[----:B------:R-:W-:Y:S01]  /*af8d0*/  STL [R1+0x3480], R15 ;  /* 0x0034800f01007387 */ /* 0x000fe20000100800 */
[----:B------:R-:W-:Y:S01]  /*af8e0*/  STL [R1+0x34ac], R18 ;  /* 0x0034ac1201007387 */ /* 0x000fe20000100800 */
[----:B------:R0:W-:Y:S02]  /*af8f0*/  STL [R1+0x3470], R61 ;  /* 0x0034703d01007387 */ /* 0x0001e40000100800 */
[----:B------:R-:W-:Y:S01]  /*af900*/  STL [R1+0x3478], R19 ;  /* 0x0034781301007387 */ /* 0x000fe20000100800 */
[----:B0-----:R-:W4:Y:S01]  /*af910*/  LDL.LU R61, [R1+0x3474] ;  /* 0x00347400013d7983 */ /* 0x001f220000300800 */
[----:B------:R-:W-:Y:S02]  /*af920*/  STL [R1+0x34a4], R49 ;  /* 0x0034a43101007387 */ /* 0x000fe40000100800 */
[----:B------:R-:W-:-:S05]  /*af930*/  IMAD.X R0, R0, 0x1, R3, P2 ;  /* 0x0000000100007824 */ /* 0x000fca00010e0603 */
[----:B------:R0:W-:Y:S04]  /*af940*/  STL [R1+0x349c], R0 ;  /* 0x00349c0001007387 */ /* 0x0001e80000100800 */
        /* <DEDUP_REMOVED lines=17> */
[----:B------:R0:W-:Y:S02]  /*afa60*/  STL [R1+0x3484], R57 ;  /* 0x0034843901007387 */ /* 0x0001e40000100800 */
[----:B0-----:R-:W4:Y:S01]  /*afa70*/  LDL.LU R57, [R1+0x3428] ;  /* 0x0034280001397983 */ /* 0x001f220000300800 */
[----:B--2---:R-:W-:Y:S01]  /*afa80*/  IADD3 R52, P5, R52, R60, RZ ;  /* 0x0000003c34347210 */ /* 0x004fe20007fbe0ff */
[----:B------:R-:W-:-:S04]  /*afa90*/  IMAD.X R48, R48, 0x1, R3, P6 ;  /* 0x0000000130307824 */ /* 0x000fc800030e0603 */
[----:B------:R0:W-:Y:S04]  /*afaa0*/  STL [R1+0x3450], R52 ;  /* 0x0034503401007387 */ /* 0x0001e80000100800 */
[----:B0-----:R-:W2:Y:S01]  /*afab0*/  LDL.LU R52, [R1+0x3454] ;  /* 0x0034540001347983 */ /* 0x001ea20000300800 */
[----:B------:R-:W2:Y:S02]  /*afac0*/  LDL.LU R44, [R1+0x3420] ;  /* 0x00342000012c7983 */ /* 0x000ea40000300800 */
[----:B------:R-:W2:Y:S02]  /*afad0*/  LDL.LU R45, [R1+0x344c] ;  /* 0x00344c00012d7983 */ /* 0x000ea40000300800 */
[----:B------:R-:W-:Y:S01]  /*afae0*/  STL [R1+0x347c], R48 ;  /* 0x00347c3001007387 */ /* 0x000fe20000100800 */
[----:B------:R-:W2:Y:S01]  /*afaf0*/  LDL.LU R46, [R1+0x3418] ;  /* 0x00341800012e7983 */ /* 0x000ea20000300800 */
[----:B---3--:R-:W-:-:S05]  /*afb00*/  IADD3 R56, P6, R56, R60, RZ ;  /* 0x0000003c38387210 */ /* 0x008fca0007fde0ff */
[----:B------:R0:W-:Y:S01]  /*afb10*/  STL [R1+0x3448], R56 ;  /* 0x0034483801007387 */ /* 0x0001e20000100800 */
        /* <DEDUP_REMOVED lines=8> */
[----:B0-----:R-:W3:Y:S02]  /*afba0*/  LDL.LU R56, [R1+0x3424] ;  /* 0x0034240001387983 */ /* 0x001ee40000300800 */
[----:B----4-:R-:W-:-:S05]  /*afbb0*/  IMAD.X R61, R61, 0x1, R3, P0 ;  /* 0x000000013d3d7824 */ /* 0x010fca00000e0603 */
[----:B------:R0:W-:Y:S04]  /*afbc0*/  STL [R1+0x3474], R61 ;  /* 0x0034743d01007387 */ /* 0x0001e80000100800 */
        /* <DEDUP_REMOVED lines=21> */
[----:B0-----:R-:W4:Y:S01]  /*afd20*/  LDL.LU R57, [R1+0x3ccc] ;  /* 0x003ccc0001397983 */ /* 0x001f220000300800 */
[----:B------:R-:W4:Y:S02]  /*afd30*/  LDL.LU R48, [R1+0x33e8] ;  /* 0x0033e80001307983 */ /* 0x000f240000300800 */
[--C-:B--2---:R-:W-:Y:S01]  /*afd40*/  IMAD.X R52, R52, 0x1, R3.reuse, P4 ;  /* 0x0000000134347824 */ /* 0x104fe200020e0603 */
[----:B------:R-:W-:Y:S01]  /*afd50*/  IADD3 R44, P4, R44, R60, RZ ;  /* 0x0000003c2c2c7210 */ /* 0x000fe20007f9e0ff */
[----:B------:R-:W-:-:S03]  /*afd60*/  IMAD.X R45, R45, 0x1, R3, P5 ;  /* 0x000000012d2d7824 */ /* 0x000fc600028e0603 */
[----:B------:R0:W-:Y:S01]  /*afd70*/  STL [R1+0x3454], R52 ;  /* 0x0034543401007387 */ /* 0x0001e20000100800 */
[----:B------:R-:W-:-:S03]  /*afd80*/  IADD3 R46, P5, R46, R60, RZ ;  /* 0x0000003c2e2e7210 */ /* 0x000fc60007fbe0ff */
[----:B0-----:R-:W2:Y:S01]  /*afd90*/  LDL.LU R52, [R1+0x3cc4] ;  /* 0x003cc40001347983 */ /* 0x001ea20000300800 */
[--C-:B---3--:R-:W-:Y:S01]  /*afda0*/  IMAD.X R47, R47, 0x1, R3.reuse, P6 ;  /* 0x000000012f2f7824 */ /* 0x108fe200030e0603 */
[----:B------:R-:W-:Y:S02]  /*afdb0*/  IADD3 R10, P6, R10, R60, RZ ;  /* 0x0000003c0a0a7210 */ /* 0x000fe40007fde0ff */
[----:B------:R-:W-:Y:S01]  /*afdc0*/  STL [R1+0x3420], R44 ;  /* 0x0034202c01007387 */ /* 0x000fe20000100800 */
[----:B------:R-:W-:-:S03]  /*afdd0*/  IMAD.X R11, R11, 0x1, R3, P0 ;  /* 0x000000010b0b7824 */ /* 0x000fc600000e0603 */
[----:B------:R-:W-:Y:S01]  /*afde0*/  STL [R1+0x344c], R45 ;  /* 0x00344c2d01007387 */ /* 0x000fe20000100800 */
[-C--:B------:R-:W-:Y:S01]  /*afdf0*/  IADD3 R14, P0, R14, R60.reuse, RZ ;  /* 0x0000003c0e0e7210 */ /* 0x080fe20007f1e0ff */
        /* <DEDUP_REMOVED lines=14> */
[----:B0-----:R-:W3:Y:S03]  /*afee0*/  LDL.LU R56, [R1+0x33e0] ;  /* 0x0033e00001387983 */ /* 0x001ee60000300800 */
[----:B------:R-:W-:Y:S01]  /*afef0*/  STL [R1+0x3410], R49 ;  /* 0x0034103101007387 */ /* 0x000fe20000100800 */
[----:B----4-:R-:W-:-:S05]  /*aff00*/  IADD3 R61, P3, R61, R60, RZ ;  /* 0x0000003c3d3d7210 */ /* 0x010fca0007f7e0ff */
[----:B------:R0:W-:Y:S04]  /*aff10*/  STL [R1+0x3408], R61 ;  /* 0x0034083d01007387 */ /* 0x0001e80000100800 */
[----:B0-----:R-:W4:Y:S01]  /*aff20*/  LDL.LU R61, [R1+0x340c] ;  /* 0x00340c00013d7983 */ /* 0x001f220000300800 */
        /* <DEDUP_REMOVED lines=17> */
[----:B------:R-:W-:Y:S01]  /*b0040*/  IMAD.X R57, R57, 0x1, R3, P0 ;  /* 0x0000000139397824 */ /* 0x000fe200000e0603 */
[----:B0-----:R-:W4:Y:S01]  /*b0050*/  LDL.LU R53, [R1+0x33f4] ;  /* 0x0033f40001357983 */ /* 0x001f220000300800 */
[----:B------:R-:W-:-:S03]  /*b0060*/  IADD3 R48, P0, R48, R60, RZ ;  /* 0x0000003c30307210 */ /* 0x000fc60007f1e0ff */
[----:B------:R0:W-:Y:S02]  /*b0070*/  STL [R1+0x3ccc], R57 ;  /* 0x003ccc3901007387 */ /* 0x0001e40000100800 */
[----:B0-----:R-:W4:Y:S01]  /*b0080*/  LDL.LU R57, [R1+0x33c0] ;  /* 0x0033c00001397983 */ /* 0x001f220000300800 */
[----:B------:R-:W4:Y:S02]  /*b0090*/  LDL.LU R44, [R1+0x33ec] ;  /* 0x0033ec00012c7983 */ /* 0x000f240000300800 */
[----:B------:R-:W4:Y:S02]  /*b00a0*/  LDL.LU R45, [R1+0x33b8] ;  /* 0x0033b800012d7983 */ /* 0x000f240000300800 */
[----:B------:R-:W-:Y:S01]  /*b00b0*/  STL [R1+0x33e8], R48 ;  /* 0x0033e83001007387 */ /* 0x000fe20000100800 */
[----:B------:R-:W4:Y:S01]  /*b00c0*/  LDL.LU R46, [R1+0x33e4] ;  /* 0x0033e400012e7983 */ /* 0x000f220000300800 */
[----:B--2---:R-:W-:-:S05]  /*b00d0*/  IMAD.X R52, R52, 0x1, R3, P1 ;  /* 0x0000000134347824 */ /* 0x004fca00008e0603 */
        /* <DEDUP_REMOVED lines=9> */
[----:B0-----:R-:W2:Y:S01]  /*b0170*/  LDL.LU R52, [R1+0x3390] ;  /* 0x0033900001347983 */ /* 0x001ea20000300800 */
[----:B---3--:R-:W-:-:S05]  /*b0180*/  IADD3 R56, P1, R56, R60, RZ ;  /* 0x0000003c38387210 */ /* 0x008fca0007f3e0ff */
[----:B------:R0:W-:Y:S04]  /*b0190*/  STL [R1+0x33e0], R56 ;  /* 0x0033e03801007387 */ /* 0x0001e80000100800 */
[----:B0-----:R-:W3:Y:S01]  /*b01a0*/  LDL.LU R56, [R1+0x33bc] ;  /* 0x0033bc0001387983 */ /* 0x001ee20000300800 */
        /* <DEDUP_REMOVED lines=21> */
[----:B0-----:R-:W4:Y:S01]  /*b0300*/  LDL.LU R53, [R1+0x3370] ;  /* 0x0033700001357983 */ /* 0x001f220000300800 */
[----:B------:R-:W4:Y:S03]  /*b0310*/  LDL.LU R48, [R1+0x339c] ;  /* 0x00339c0001307983 */ /* 0x000f260000300800 */
[----:B------:R0:W-:Y:S02]  /*b0320*/  STL [R1+0x33c0], R57 ;  /* 0x0033c03901007387 */ /* 0x0001e40000100800 */
[--C-:B------:R-:W-:Y:S01]  /*b0330*/  IMAD.X R44, R44, 0x1, R3.reuse, P6 ;  /* 0x000000012c2c7824 */ /* 0x100fe200030e0603 */
[-C--:B------:R-:W-:Y:S01]  /*b0340*/  IADD3 R45, P6, R45, R60.reuse, RZ ;  /* 0x0000003c2d2d7210 */ /* 0x080fe20007fde0ff */
[--C-:B------:R-:W-:Y:S01]  /*b0350*/  IMAD.X R46, R46, 0x1, R3.reuse, P0 ;  /* 0x000000012e2e7824 */ /* 0x100fe200000e0603 */
[----:B0-----:R-:W4:Y:S02]  /*b0360*/  LDL.LU R57, [R1+0x3368] ;  /* 0x0033680001397983 */ /* 0x001f240000300800 */
[----:B------:R-:W-:Y:S02]  /*b0370*/  STL [R1+0x33ec], R44 ;  /* 0x0033ec2c01007387 */ /* 0x000fe40000100800 */
[----:B------:R-:W-:Y:S02]  /*b0380*/  STL [R1+0x33b8], R45 ;  /* 0x0033b82d01007387 */ /* 0x000fe40000100800 */
[----:B------:R-:W-:Y:S01]  /*b0390*/  STL [R1+0x33e4], R46 ;  /* 0x0033e42e01007387 */ /* 0x000fe20000100800 */
[-C--:B--2---:R-:W-:Y:S01]  /*b03a0*/  IADD3 R47, P0, R47, R60.reuse, RZ ;  /* 0x0000003c2f2f7210 */ /* 0x084fe20007f1e0ff */
[--C-:B------:R-:W-:Y:S01]  /*b03b0*/  IMAD.X R10, R10, 0x1, R3.reuse, P1 ;  /* 0x000000010a0a7824 */ /* 0x100fe200008e0603 */
[-C--:B------:R-:W-:Y:S01]  /*b03c0*/  IADD3 R11, P1, R11, R60.reuse, RZ ;  /* 0x0000003c0b0b7210 */ /* 0x080fe20007f3e0ff */
[--C-:B------:R-:W-:Y:S01]  /*b03d0*/  IMAD.X R14, R14, 0x1, R3.reuse, P2 ;  /* 0x000000010e0e7824 */ /* 0x100fe200010e0603 */
        /* <DEDUP_REMOVED lines=13> */
[----:B0-----:R-:W2:Y:S01]  /*b04b0*/  LDL.LU R52, [R1+0x3394] ;  /* 0x0033940001347983 */ /* 0x001ea20000300800 */
[----:B------:R-:W-:Y:S02]  /*b04c0*/  STL [R1+0x33c4], R49 ;  /* 0x0033c43101007387 */ /* 0x000fe40000100800 */
[----:B---3--:R-:W-:-:S05]  /*b04d0*/  IMAD.X R56, R56, 0x1, R3, P5 ;  /* 0x0000000138387824 */ /* 0x008fca00028e0603 */
[----:B------:R0:W-:Y:S04]  /*b04e0*/  STL [R1+0x33bc], R56 ;  /* 0x0033bc3801007387 */ /* 0x0001e80000100800 */
[----:B0-----:R-:W3:Y:S01]  /*b04f0*/  LDL.LU R56, [R1+0x3360] ;  /* 0x0033600001387983 */ /* 0x001ee20000300800 */
        /* <DEDUP_REMOVED lines=18> */
[--C-:B------:R-:W-:Y:S01]  /*b0620*/  IMAD.X R48, R48, 0x1, R3.reuse, P2 ;  /* 0x0000000130307824 */ /* 0x100fe200010e0603 */
[----:B0-----:R-:W4:Y:S03]  /*b0630*/  LDL.LU R24, [R1+0x3348] ;  /* 0x0033480001187983 */ /* 0x001f260000300800 */
[----:B------:R0:W-:Y:S01]  /*b0640*/  STL [R1+0x3370], R53 ;  /* 0x0033703501007387 */ /* 0x0001e20000100800 */
[----:B------:R-:W-:Y:S01]  /*b0650*/  IADD3 R57, P2, R57, R60, RZ ;  /* 0x0000003c39397210 */ /* 0x000fe20007f5e0ff */
[----:B0-----:R-:W4:Y:S01]  /*b0660*/  LDL.LU R53, [R1+0x3374] ;  /* 0x0033740001357983 */ /* 0x001f220000300800 */
        /* <DEDUP_REMOVED lines=13> */
[----:B0-----:R-:W4:Y:S02]  /*b0740*/  LDL.LU R57, [R1+0x3344] ;  /* 0x0033440001397983 */ /* 0x001f240000300800 */
[----:B--2---:R-:W-:-:S05]  /*b0750*/  IMAD.X R52, R52, 0x1, R3, P3 ;  /* 0x0000000134347824 */ /* 0x004fca00018e0603 */
[----:B------:R0:W-:Y:S04]  /*b0760*/  STL [R1+0x3394], R52 ;  /* 0x0033943401007387 */ /* 0x0001e80000100800 */
        /* <DEDUP_REMOVED lines=22> */
[----:B------:R-:W-:Y:S01]  /*b08d0*/  IADD3 R44, P0, R44, R60, RZ ;  /* 0x0000003c2c2c7210 */ /* 0x000fe20007f1e0ff */
[----:B0-----:R-:W4:Y:S01]  /*b08e0*/  LDL.LU R24, [R1+0x3324] ;  /* 0x0033240001187983 */ /* 0x001f220000300800 */
[----:B------:R-:W-:-:S02]  /*b08f0*/  IMAD.X R45, R45, 0x1, R3, P1 ;  /* 0x000000012d2d7824 */ /* 0x000fc400008e0603 */
        /* <DEDUP_REMOVED lines=9> */
[----:B0-----:R-:W4:Y:S01]  /*b0990*/  LDL.LU R53, [R1+0x331c] ;  /* 0x00331c0001357983 */ /* 0x001f220000300800 */
        /* <DEDUP_REMOVED lines=13> */
[----:B------:R-:W-:Y:S04]  /*b0a70*/  STL [R1+0x334c], R19 ;  /* 0x00334c1301007387 */ /* 0x000fe80000100800 */
[----:B0-----:R-:W4:Y:S01]  /*b0a80*/  LDL.LU R57, [R1+0x32e8] ;  /* 0x0032e80001397983 */ /* 0x001f220000300800 */
[----:B------:R-:W-:Y:S01]  /*b0a90*/  STL [R1+0x3318], R49 ;  /* 0x0033183101007387 */ /* 0x000fe20000100800 */
[----:B--2---:R-:W-:-:S05]  /*b0aa0*/  IADD3 R52, P6, R52, R60, RZ ;  /* 0x0000003c34347210 */ /* 0x004fca0007fde0ff */
[----:B------:R0:W-:Y:S04]  /*b0ab0*/  STL [R1+0x3310], R52 ;  /* 0x0033103401007387 */ /* 0x0001e80000100800 */
[----:B0-----:R-:W2:Y:S01]  /*b0ac0*/  LDL.LU R52, [R1+0x3314] ;  /* 0x0033140001347983 */ /* 0x001ea20000300800 */
        /* <DEDUP_REMOVED lines=18> */
[-C--:B------:R-:W-:Y:S01]  /*b0bf0*/  IADD3 R48, P3, R48, R60.reuse, RZ ;  /* 0x0000003c30307210 */ /* 0x080fe20007f7e0ff */
[----:B0-----:R-:W4:Y:S03]  /*b0c00*/  LDL.LU R20, [R1+0x32fc] ;  /* 0x0032fc0001147983 */ /* 0x001f260000300800 */
[----:B------:R0:W-:Y:S02]  /*b0c10*/  STL [R1+0x3324], R24 ;  /* 0x0033241801007387 */ /* 0x0001e40000100800 */
[----:B------:R-:W-:Y:S01]  /*b0c20*/  IMAD.X R53, R53, 0x1, R3, P4 ;  /* 0x0000000135357824 */ /* 0x000fe200020e0603 */
        /* <DEDUP_REMOVED lines=39> */
[--C-:B------:R-:W-:Y:S01]  /*b0ea0*/  IMAD.X R44, R44, 0x1, R3.reuse, P2 ;  /* 0x000000012c2c7824 */ /* 0x100fe200010e0603 */
[----:B0-----:R-:W4:Y:S01]  /*b0eb0*/  LDL.LU R20, [R1+0x3278] ;  /* 0x0032780001147983 */ /* 0x001f220000300800 */
        /* <DEDUP_REMOVED lines=10> */
[----:B0-----:R-:W4:Y:S01]  /*b0f60*/  LDL.LU R24, [R1+0x3270] ;  /* 0x0032700001187983 */ /* 0x001f220000300800 */
        /* <DEDUP_REMOVED lines=15> */
[----:B0-----:R-:W4:Y:S01]  /*b1060*/  LDL.LU R53, [R1+0x329c] ;  /* 0x00329c0001357983 */ /* 0x001f220000300800 */
[----:B------:R-:W-:Y:S03]  /*b1070*/  STL [R1+0x32cc], R49 ;  /* 0x0032cc3101007387 */ /* 0x000fe60000100800 */
[----:B------:R0:W-:Y:S02]  /*b1080*/  STL [R1+0x32c4], R57 ;  /* 0x0032c43901007387 */ /* 0x0001e40000100800 */
[----:B0-----:R-:W4:Y:S01]  /*b1090*/  LDL.LU R57, [R1+0x3268] ;  /* 0x0032680001397983 */ /* 0x001f220000300800 */
        /* <DEDUP_REMOVED lines=37> */
[----:B------:R-:W-:-:S05]  /*b12f0*/  IMAD.X R53, R53, 0x1, R3, P6 ;  /* 0x0000000135357824 */ /* 0x000fca00030e0603 */
[----:B------:R0:W-:Y:S01]  /*b1300*/  STL [R1+0x329c], R53 ;  /* 0x00329c3501007387 */ /* 0x0001e20000100800 */
[----:B------:R-:W-:-:S03]  /*b1310*/  IADD3 R57, P6, R57, R60, RZ ;  /* 0x0000003c39397210 */ /* 0x000fc60007fde0ff */
[----:B0-----:R-:W4:Y:S02]  /*b1320*/  LDL.LU R53, [R1+0x3218] ;  /* 0x0032180001357983 */ /* 0x001f240000300800 */
[----:B------:R0:W-:Y:S02]  /*b1330*/  STL [R1+0x3268], R57 ;  /* 0x0032683901007387 */ /* 0x0001e40000100800 */
        /* <DEDUP_REMOVED lines=19> */
[-C--:B------:R-:W-:Y:S01]  /*b1470*/  IADD3 R44, P3, R44, R60.reuse, RZ ;  /* 0x0000003c2c2c7210 */ /* 0x080fe20007f7e0ff */
[----:B0-----:R-:W4:Y:S01]  /*b1480*/  LDL.LU R25, [R1+0x322c] ;  /* 0x00322c0001197983 */ /* 0x001f220000300800 */
        /* <DEDUP_REMOVED lines=26> */
[----:B0-----:R-:W4:Y:S01]  /*b1630*/  LDL.LU R24, [R1+0x31f0] ;  /* 0x0031f00001187983 */ /* 0x001f220000300800 */
[----:B------:R-:W-:Y:S02]  /*b1640*/  STL [R1+0x3220], R49 ;  /* 0x0032203101007387 */ /* 0x000fe40000100800 */
        /* <DEDUP_REMOVED lines=19> */
[--C-:B------:R-:W-:Y:S01]  /*b1780*/  IMAD.X R25, R25, 0x1, R3.reuse, P6 ;  /* 0x0000000119197824 */ /* 0x100fe200030e0603 */
[-C--:B------:R-:W-:Y:S02]  /*b1790*/  IADD3 R48, P6, R48, R60.reuse, RZ ;  /* 0x0000003c30307210 */ /* 0x080fe40007fde0ff */
[----:B0-----:R-:W4:Y:S02]  /*b17a0*/  LDL.LU R21, [R1+0x3204] ;  /* 0x0032040001157983 */ /* 0x001f240000300800 */
        /* <DEDUP_REMOVED lines=18> */
[----:B------:R0:W-:Y:S01]  /*b18d0*/  STL [R1+0x31f0], R24 ;  /* 0x0031f01801007387 */ /* 0x0001e20000100800 */
[----:B------:R-:W-:-:S03]  /*b18e0*/  IMAD.X R53, R53, 0x1, R3, P1 ;  /* 0x0000000135357824 */ /* 0x000fc600008e0603 */
[----:B0-----:R-:W4:Y:S02]  /*b18f0*/  LDL.LU R24, [R1+0x31cc] ;  /* 0x0031cc0001187983 */ /* 0x001f240000300800 */
        /* <DEDUP_REMOVED lines=19> */
[-C--:B------:R-:W-:Y:S01]  /*b1a30*/  IADD3 R25, P4, R25, R60.reuse, RZ ;  /* 0x0000003c19197210 */ /* 0x080fe20007f9e0ff */
[--C-:B------:R-:W-:Y:S02]  /*b1a40*/  IMAD.X R44, R44, 0x1, R3.reuse, P5 ;  /* 0x000000012c2c7824 */ /* 0x100fe400028e0603 */
        /* <DEDUP_REMOVED lines=27> */
[----:B0-----:R-:W4:Y:S01]  /*b1c00*/  LDL.LU R20, [R1+0x31a4] ;  /* 0x0031a40001147983 */ /* 0x001f220000300800 */
[----:B------:R-:W-:Y:S03]  /*b1c10*/  STL [R1+0x31d4], R49 ;  /* 0x0031d43101007387 */ /* 0x000fe60000100800 */
        /* <DEDUP_REMOVED lines=20> */
[----:B------:R-:W-:Y:S01]  /*b1d60*/  IADD3 R21, P0, R21, R60, RZ ;  /* 0x0000003c15157210 */ /* 0x000fe20007f1e0ff */
[----:B------:R-:W-:-:S04]  /*b1d70*/  IMAD.X R48, R48, 0x1, R3, P1 ;  /* 0x0000000130307824 */ /* 0x000fc800008e0603 */
[----:B------:R0:W-:Y:S01]  /*b1d80*/  STL [R1+0x3180], R21 ;  /* 0x0031801501007387 */ /* 0x0001e20000100800 */
[----:B------:R-:W-:-:S03]  /*b1d90*/  IADD3 R25, P1, R25, R60, RZ ;  /* 0x0000003c19197210 */ /* 0x000fc60007f3e0ff */
        /* <DEDUP_REMOVED lines=39> */
[----:B------:R-:W4:Y:S02]  /*b2010*/  LDL.LU R48, [R1+0x3100] ;  /* 0x0031000001307983 */ /* 0x000f240000300800 */
[--C-:B------:R-:W-:Y:S01]  /*b2020*/  IMAD.X R21, R21, 0x1, R3.reuse, P6 ;  /* 0x0000000115157824 */ /* 0x100fe200030e0603 */
[-C--:B------:R-:W-:Y:S01]  /*b2030*/  IADD3 R44, P6, R44, R60.reuse, RZ ;  /* 0x0000003c2c2c7210 */ /* 0x080fe20007fde0ff */
[----:B------:R-:W-:Y:S01]  /*b2040*/  IMAD.X R45, R45, 0x1, R3, P0 ;  /* 0x000000012d2d7824 */ /* 0x000fe200000e0603 */
[----:B------:R-:W-:-:S02]  /*b2050*/  IADD3 R46, P0, R46, R60, RZ ;  /* 0x0000003c2e2e7210 */ /* 0x000fc40007f1e0ff */
        /* <DEDUP_REMOVED lines=24> */
[----:B------:R-:W-:Y:S03]  /*b21e0*/  STL [R1+0x3128], R49 ;  /* 0x0031283101007387 */ /* 0x000fe60000100800 */
        /* <DEDUP_REMOVED lines=23> */
[-C--:B------:R-:W-:Y:S01]  /*b2360*/  IADD3 R48, P2, R48, R60.reuse, RZ ;  /* 0x0000003c30307210 */ /* 0x080fe20007f5e0ff */
[----:B------:R-:W-:Y:S02]  /*b2370*/  IMAD.X R21, R21, 0x1, R3, P3 ;  /* 0x0000000115157824 */ /* 0x000fe400018e0603 */
        /* <DEDUP_REMOVED lines=14> */
[----:B------:R-:W-:-:S05]  /*b2460*/  IADD3 R25, P3, R25, R60, RZ ;  /* 0x0000003c19197210 */ /* 0x000fca0007f7e0ff */
[----:B------:R0:W-:Y:S01]  /*b2470*/  STL [R1+0x30f8], R25 ;  /* 0x0030f81901007387 */ /* 0x0001e20000100800 */
[----:B------:R-:W-:-:S03]  /*b2480*/  IMAD.X R20, R20, 0x1, R3, P4 ;  /* 0x0000000114147824 */ /* 0x000fc600020e0603 */
[----:B0-----:R-:W4:Y:S04]  /*b2490*/  LDL.LU R25, [R1+0x30d4] ;  /* 0x0030d40001197983 */ /* 0x001f280000300800 */
        /* <DEDUP_REMOVED lines=20> */
[----:B------:R-:W4:Y:S01]  /*b25e0*/  LDL.LU R48, [R1+0x30b4] ;  /* 0x0030b40001307983 */ /* 0x000f220000300800 */
[----:B------:R-:W-:-:S05]  /*b25f0*/  IADD3 R0, P0, R0, R60, RZ ;  /* 0x0000003c00007210 */ /* 0x000fca0007f1e0ff */
[----:B------:R0:W-:Y:S04]  /*b2600*/  STL [R1+0x30d8], R0 ;  /* 0x0030d80001007387 */ /* 0x0001e80000100800 */
        /* <DEDUP_REMOVED lines=23> */
[----:B------:R-:W-:Y:S01]  /*b2780*/  STL [R1+0x30b0], R19 ;  /* 0x0030b01301007387 */ /* 0x000fe20000100800 */
[----:B------:R-:W-:-:S03]  /*b2790*/  IMAD.X R25, R25, 0x1, R3, P0 ;  /* 0x0000000119197824 */ /* 0x000fc600000e0603 */
[----:B0-----:R-:W4:Y:S01]  /*b27a0*/  LDL.LU R21, [R1+0x30ac] ;  /* 0x0030ac0001157983 */ /* 0x001f220000300800 */
[----:B------:R-:W-:Y:S02]  /*b27b0*/  STL [R1+0x30dc], R49 ;  /* 0x0030dc3101007387 */ /* 0x000fe40000100800 */
        /* <DEDUP_REMOVED lines=20> */
[----:B----4-:R-:W-:Y:S01]  /*b2900*/  IADD3 R61, P3, R61, R60, RZ ;  /* 0x0000003c3d3d7210 */ /* 0x010fe20007f7e0ff */
[----:B------:R-:W-:-:S04]  /*b2910*/  IMAD.X R48, R48, 0x1, R3, P4 ;  /* 0x0000000130307824 */ /* 0x000fc800020e0603 */
[----:B------:R0:W-:Y:S04]  /*b2920*/  STL [R1+0x3088], R61 ;  /* 0x0030883d01007387 */ /* 0x0001e80000100800 */
[----:B0-----:R-:W4:Y:S01]  /*b2930*/  LDL.LU R61, [R1+0x308c] ;  /* 0x00308c00013d7983 */ /* 0x001f220000300800 */
[----:B------:R-:W4:Y:S02]  /*b2940*/  LDL.LU R44, [R1+0x3058] ;  /* 0x00305800012c7983 */ /* 0x000f240000300800 */
[----:B------:R-:W4:Y:S02]  /*b2950*/  LDL.LU R45, [R1+0x3084] ;  /* 0x00308400012d7983 */ /* 0x000f240000300800 */
[----:B------:R-:W-:Y:S01]  /*b2960*/  STL [R1+0x30b4], R48 ;  /* 0x0030b43001007387 */ /* 0x000fe20000100800 */
[----:B------:R-:W4:Y:S01]  /*b2970*/  LDL.LU R46, [R1+0x3050] ;  /* 0x00305000012e7983 */ /* 0x000f220000300800 */
[----:B------:R-:W-:-:S05]  /*b2980*/  IADD3 R0, P4, R0, R60, RZ ;  /* 0x0000003c00007210 */ /* 0x000fca0007f9e0ff */
        /* <DEDUP_REMOVED lines=34> */
[----:B------:R-:W3:Y:S02]  /*b2bb0*/  LDL.LU R48, [R1+0x3008] ;  /* 0x0030080001307983 */ /* 0x000ee40000300800 */
[--C-:B----4-:R-:W-:Y:S01]  /*b2bc0*/  IMAD.X R61, R61, 0x1, R3.reuse, P2 ;  /* 0x000000013d3d7824 */ /* 0x110fe200010e0603 */
[----:B------:R-:W-:Y:S01]  /*b2bd0*/  IADD3 R44, P2, R44, R60, RZ ;  /* 0x0000003c2c2c7210 */ /* 0x000fe20007f5e0ff */
[----:B------:R-:W-:-:S03]  /*b2be0*/  IMAD.X R45, R45, 0x1, R3, P3 ;  /* 0x000000012d2d7824 */ /* 0x000fc600018e0603 */
[----:B------:R0:W-:Y:S01]  /*b2bf0*/  STL [R1+0x308c], R61 ;  /* 0x00308c3d01007387 */ /* 0x0001e20000100800 */
[----:B------:R-:W-:-:S03]  /*b2c00*/  IADD3 R46, P3, R46, R60, RZ ;  /* 0x0000003c2e2e7210 */ /* 0x000fc60007f7e0ff */
[----:B0-----:R-:W4:Y:S01]  /*b2c10*/  LDL.LU R61, [R1+0x3034] ;  /* 0x00303400013d7983 */ /* 0x001f220000300800 */
[--C-:B------:R-:W-:Y:S01]  /*b2c20*/  IMAD.X R47, R47, 0x1, R3.reuse, P4 ;  /* 0x000000012f2f7824 */ /* 0x100fe200020e0603 */
[-C--:B------:R-:W-:Y:S01]  /*b2c30*/  IADD3 R10, P4, R10, R60.reuse, RZ ;  /* 0x0000003c0a0a7210 */ /* 0x080fe20007f9e0ff */
[----:B------:R-:W-:Y:S02]  /*b2c40*/  STL [R1+0x3058], R44 ;  /* 0x0030582c01007387 */ /* 0x000fe40000100800 */
        /* <DEDUP_REMOVED lines=14> */
[----:B------:R0:W-:Y:S02]  /*b2d30*/  STL [R1+0x305c], R0 ;  /* 0x00305c0001007387 */ /* 0x0001e40000100800 */
[----:B------:R-:W-:Y:S01]  /*b2d40*/  STL [R1+0x3064], R19 ;  /* 0x0030641301007387 */ /* 0x000fe20000100800 */
[----:B0-----:R-:W4:Y:S01]  /*b2d50*/  LDL.LU R0, [R1+0x3000] ;  /* 0x0030000001007983 */ /* 0x001f220000300800 */
[----:B------:R-:W-:-:S05]  /*b2d60*/  IADD3 R49, P0, R49, R60, RZ ;  /* 0x0000003c31317210 */ /* 0x000fca0007f1e0ff */
[----:B------:R-:W-:Y:S01]  /*b2d70*/  STL [R1+0x3030], R49 ;  /* 0x0030303101007387 */ /* 0x000fe20000100800 */
        /* <DEDUP_REMOVED lines=22> */
[----:B------:R-:W-:-:S04]  /*b2ee0*/  IADD3 R48, P5, R48, R60, RZ ;  /* 0x0000003c30307210 */ /* 0x000fc80007fbe0ff */
[----:B------:R0:W-:Y:S04]  /*b2ef0*/  STL [R1+0x303c], R56 ;  /* 0x00303c3801007387 */ /* 0x0001e80000100800 */
[----:B0-----:R-:W3:Y:S01]  /*b2f00*/  LDL.LU R56, [R1+0x2fe0] ;  /* 0x002fe00001387983 */ /* 0x001ee20000300800 */
[----:B------:R-:W3:Y:S02]  /*b2f10*/  LDL.LU R44, [R1+0x300c] ;  /* 0x00300c00012c7983 */ /* 0x000ee40000300800 */
[----:B------:R-:W3:Y:S02]  /*b2f20*/  LDL.LU R45, [R1+0x2fd8] ;  /* 0x002fd800012d7983 */ /* 0x000ee40000300800 */
[----:B------:R-:W-:Y:S01]  /*b2f30*/  STL [R1+0x3008], R48 ;  /* 0x0030083001007387 */ /* 0x000fe20000100800 */
[----:B------:R-:W3:Y:S01]  /*b2f40*/  LDL.LU R46, [R1+0x3004] ;  /* 0x00300400012e7983 */ /* 0x000ee20000300800 */
[----:B----4-:R-:W-:-:S05]  /*b2f50*/  IMAD.X R61, R61, 0x1, R3, P6 ;  /* 0x000000013d3d7824 */ /* 0x010fca00030e0603 */
        /* <DEDUP_REMOVED lines=36> */
[----:B------:R-:W-:Y:S01]  /*b31a0*/  IMAD.X R44, R44, 0x1, R3, P4 ;  /* 0x000000012c2c7824 */ /* 0x000fe200020e0603 */
[----:B------:R-:W-:-:S03]  /*b31b0*/  IADD3 R45, P4, R45, R60, RZ ;  /* 0x0000003c2d2d7210 */ /* 0x000fc60007f9e0ff */
[----:B------:R0:W-:Y:S01]  /*b31c0*/  STL [R1+0x2fe0], R56 ;  /* 0x002fe03801007387 */ /* 0x0001e20000100800 */
[--C-:B------:R-:W-:Y:S01]  /*b31d0*/  IMAD.X R46, R46, 0x1, R3.reuse, P5 ;  /* 0x000000012e2e7824 */ /* 0x100fe200028e0603 */
[-C--:B----4-:R-:W-:Y:S02]  /*b31e0*/  IADD3 R47, P5, R47, R60.reuse, RZ ;  /* 0x0000003c2f2f7210 */ /* 0x090fe40007fbe0ff */
[----:B0-----:R-:W3:Y:S01]  /*b31f0*/  LDL.LU R56, [R1+0x2f88] ;  /* 0x002f880001387983 */ /* 0x001ee20000300800 */
[--C-:B------:R-:W-:Y:S02]  /*b3200*/  IMAD.X R10, R10, 0x1, R3.reuse, P6 ;  /* 0x000000010a0a7824 */ /* 0x100fe400030e0603 */
        /* <DEDUP_REMOVED lines=91> */
[----:B------:R-:W-:Y:S02]  /*b37c0*/  STL [R1+0x2f60], R44 ;  /* 0x002f602c01007387 */ /* 0x000fe40000100800 */
[--C-:B---3--:R-:W-:Y:S01]  /*b37d0*/  IMAD.X R47, R47, 0x1, R3.reuse, P0 ;  /* 0x000000012f2f7824 */ /* 0x108fe200000e0603 */
        /* <DEDUP_REMOVED lines=42> */
[----:B0-----:R-:W4:Y:S03]  /*b3a80*/  LDL.LU R53, [R1+0x2f1c] ;  /* 0x002f1c0001357983 */ /* 0x001f260000300800 */
        /* <DEDUP_REMOVED lines=46> */
[----:B------:R0:W-:Y:S04]  /*b3d70*/  STL [R1+0x2ee8], R57 ;  /* 0x002ee83901007387 */ /* 0x0001e80000100800 */
[----:B0-----:R-:W4:Y:S01]  /*b3d80*/  LDL.LU R57, [R1+0x2e90] ;  /* 0x002e900001397983 */ /* 0x001f220000300800 */
        /* <DEDUP_REMOVED lines=112> */
[----:B------:R-:W-:Y:S03]  /*b4490*/  STL [R1+0x2e74], R19 ;  /* 0x002e741301007387 */ /* 0x000fe60000100800 */
        /* <DEDUP_REMOVED lines=160> */
[--C-:B------:R-:W-:Y:S01]  /*b4ea0*/  IMAD.X R45, R45, 0x1, R3.reuse, P5 ;  /* 0x000000012d2d7824 */ /* 0x100fe200028e0603 */
[----:B0-----:R-:W4:Y:S01]  /*b4eb0*/  LDL.LU R25, [R1+0x2d54] ;  /* 0x002d540001197983 */ /* 0x001f220000300800 */
        /* <DEDUP_REMOVED lines=90> */
[--C-:B------:R-:W-:Y:S01]  /*b5460*/  IMAD.X R44, R44, 0x1, R3.reuse, P6 ;  /* 0x000000012c2c7824 */ /* 0x100fe200030e0603 */
[-C--:B------:R-:W-:Y:S01]  /*b5470*/  IADD3 R45, P6, R45, R60.reuse, RZ ;  /* 0x0000003c2d2d7210 */ /* 0x080fe20007fde0ff */
[----:B0-----:R-:W4:Y:S01]  /*b5480*/  LDL.LU R21, [R1+0x2ca8] ;  /* 0x002ca80001157983 */ /* 0x001f220000300800 */
[----:B------:R-:W4:Y:S02]  /*b5490*/  LDL.LU R48, [R1+0x2cd4] ;  /* 0x002cd40001307983 */ /* 0x000f240000300800 */
[--C-:B------:R-:W-:Y:S02]  /*b54a0*/  IMAD.X R46, R46, 0x1, R3.reuse, P0 ;  /* 0x000000012e2e7824 */ /* 0x100fe400000e0603 */
        /* <DEDUP_REMOVED lines=142> */
[----:B------:R-:W4:Y:S02]  /*b5d90*/  LDL.LU R44, [R1+0x2c2c] ;  /* 0x002c2c00012c7983 */ /* 0x000f240000300800 */
[----:B------:R-:W4:Y:S02]  /*b5da0*/  LDL.LU R45, [R1+0x2bf8] ;  /* 0x002bf800012d7983 */ /* 0x000f240000300800 */
[----:B------:R-:W-:Y:S01]  /*b5db0*/  STL [R1+0x2c28], R48 ;  /* 0x002c283001007387 */ /* 0x000fe20000100800 */
[----:B------:R-:W4:Y:S02]  /*b5dc0*/  LDL.LU R46, [R1+0x2c24] ;  /* 0x002c2400012e7983 */ /* 0x000f240000300800 */
[----:B------:R-:W-:-:S05]  /*b5dd0*/  IMAD.X R21, R21, 0x1, R3, P4 ;  /* 0x0000000115157824 */ /* 0x000fca00020e0603 */
        /* <DEDUP_REMOVED lines=61> */
[----:B0-----:R-:W4:Y:S01]  /*b61b0*/  LDL.LU R21, [R1+0x2bd4] ;  /* 0x002bd40001157983 */ /* 0x001f220000300800 */
[----:B------:R-:W-:-:S03]  /*b61c0*/  IMAD.X R25, R25, 0x1, R3, P1 ;  /* 0x0000000119197824 */ /* 0x000fc600008e0603 */
[----:B------:R-:W-:Y:S04]  /*b61d0*/  STL [R1+0x2c04], R49 ;  /* 0x002c043101007387 */ /* 0x000fe80000100800 */
        /* <DEDUP_REMOVED lines=68> */
[-C--:B------:R-:W-:Y:S01]  /*b6620*/  IADD3 R46, P4, R46, R60.reuse, RZ ;  /* 0x0000003c2e2e7210 */ /* 0x080fe20007f9e0ff */
[--C-:B------:R-:W-:Y:S02]  /*b6630*/  IMAD.X R47, R47, 0x1, R3.reuse, P5 ;  /* 0x000000012f2f7824 */ /* 0x100fe400028e0603 */
[----:B0-----:R-:W4:Y:S01]  /*b6640*/  LDL.LU R61, [R1+0x2b5c] ;  /* 0x002b5c00013d7983 */ /* 0x001f220000300800 */
        /* <DEDUP_REMOVED lines=90> */
[----:B------:R-:W-:-:S03]  /*b6bf0*/  IMAD.X R46, R46, 0x1, R3, P6 ;  /* 0x000000012e2e7824 */ /* 0x000fc600030e0603 */
[----:B0-----:R-:W3:Y:S01]  /*b6c00*/  LDL.LU R56, [R1+0x2ab0] ;  /* 0x002ab00001387983 */ /* 0x001ee20000300800 */
[-C--:B----4-:R-:W-:Y:S01]  /*b6c10*/  IADD3 R47, P6, R47, R60.reuse, RZ ;  /* 0x0000003c2f2f7210 */ /* 0x090fe20007fde0ff */
[--C-:B------:R-:W-:Y:S02]  /*b6c20*/  IMAD.X R10, R10, 0x1, R3.reuse, P0 ;  /* 0x000000010a0a7824 */ /* 0x100fe400000e0603 */
        /* <DEDUP_REMOVED lines=19> */
[----:B------:R-:W-:Y:S02]  /*b6d60*/  STL [R1+0x2b0c], R49 ;  /* 0x002b0c3101007387 */ /* 0x000fe40000100800 */
[----:B------:R-:W-:-:S05]  /*b6d70*/  IMAD.X R0, R0, 0x1, R3, P4 ;  /* 0x0000000100007824 */ /* 0x000fca00020e0603 */
        /* <DEDUP_REMOVED lines=65> */
[-C--:B------:R-:W-:Y:S01]  /*b7190*/  IADD3 R44, P6, R44, R60.reuse, RZ ;  /* 0x0000003c2c2c7210 */ /* 0x080fe20007fde0ff */
[----:B------:R-:W-:Y:S01]  /*b71a0*/  IMAD.X R45, R45, 0x1, R3, P0 ;  /* 0x000000012d2d7824 */ /* 0x000fe200000e0603 */
[----:B------:R-:W-:-:S02]  /*b71b0*/  IADD3 R46, P0, R46, R60, RZ ;  /* 0x0000003c2e2e7210 */ /* 0x000fc40007f1e0ff */
[----:B------:R0:W-:Y:S04]  /*b71c0*/  STL [R1+0x2abc], R52 ;  /* 0x002abc3401007387 */ /* 0x0001e80000100800 */
        /* <DEDUP_REMOVED lines=324> */
[----:B0-----:R-:W4:Y:S02]  /*b8610*/  LDL.LU R25, [R1+0x28a0] ;  /* 0x0028a00001197983 */ /* 0x001f240000300800 */
        /* <DEDUP_REMOVED lines=91> */
[----:B------:R-:W-:Y:S01]  /*b8bd0*/  IMAD.X R25, R25, 0x1, R3, P1 ;  /* 0x0000000119197824 */ /* 0x000fe200008e0603 */
[----:B------:R-:W-:-:S04]  /*b8be0*/  IADD3 R48, P1, R48, R60, RZ ;  /* 0x0000003c30307210 */ /* 0x000fc80007f3e0ff */
[----:B------:R0:W-:Y:S01]  /*b8bf0*/  STL [R1+0x287c], R25 ;  /* 0x00287c1901007387 */ /* 0x0001e20000100800 */
[----:B------:R-:W-:-:S03]  /*b8c00*/  IMAD.X R20, R20, 0x1, R3, P2 ;  /* 0x0000000114147824 */ /* 0x000fc600010e0603 */
        /* <DEDUP_REMOVED lines=39> */
[----:B------:R-:W4:Y:S01]  /*b8e80*/  LDL.LU R48, [R1+0x27fc] ;  /* 0x0027fc0001307983 */ /* 0x000f220000300800 */
[-C--:B------:R-:W-:Y:S01]  /*b8e90*/  IADD3 R25, P6, R25, R60.reuse, RZ ;  /* 0x0000003c19197210 */ /* 0x080fe20007fde0ff */
[--C-:B------:R-:W-:Y:S01]  /*b8ea0*/  IMAD.X R44, R44, 0x1, R3.reuse, P0 ;  /* 0x000000012c2c7824 */ /* 0x100fe200000e0603 */
[-C--:B------:R-:W-:Y:S01]  /*b8eb0*/  IADD3 R45, P0, R45, R60.reuse, RZ ;  /* 0x0000003c2d2d7210 */ /* 0x080fe20007f1e0ff */
        /* <DEDUP_REMOVED lines=48> */
[----:B------:R0:W-:Y:S04]  /*b91c0*/  STL [R1+0x27d0], R21 ;  /* 0x0027d01501007387 */ /* 0x0001e80000100800 */
[----:B0-----:R-:W4:Y:S01]  /*b91d0*/  LDL.LU R21, [R1+0x27d4] ;  /* 0x0027d40001157983 */ /* 0x001f220000300800 */
[----:B------:R-:W4:Y:S02]  /*b91e0*/  LDL.LU R44, [R1+0x27a0] ;  /* 0x0027a000012c7983 */ /* 0x000f240000300800 */
[----:B------:R-:W4:Y:S01]  /*b91f0*/  LDL.LU R45, [R1+0x27cc] ;  /* 0x0027cc00012d7983 */ /* 0x000f220000300800 */
[----:B------:R-:W-:Y:S01]  /*b9200*/  IADD3 R25, P3, R25, R60, RZ ;  /* 0x0000003c19197210 */ /* 0x000fe20007f7e0ff */
[----:B------:R-:W-:Y:S01]  /*b9210*/  STL [R1+0x27fc], R48 ;  /* 0x0027fc3001007387 */ /* 0x000fe20000100800 */
[----:B------:R-:W4:Y:S03]  /*b9220*/  LDL.LU R46, [R1+0x2798] ;  /* 0x00279800012e7983 */ /* 0x000f260000300800 */
        /* <DEDUP_REMOVED lines=44> */
[----:B0-----:R-:W4:Y:S01]  /*b94f0*/  LDL.LU R21, [R1+0x277c] ;  /* 0x00277c0001157983 */ /* 0x001f220000300800 */
        /* <DEDUP_REMOVED lines=16> */
[----:B0-----:R-:W4:Y:S01]  /*b9600*/  LDL.LU R25, [R1+0x2748] ;  /* 0x0027480001197983 */ /* 0x001f220000300800 */
[----:B------:R-:W-:Y:S01]  /*b9610*/  IADD3 R20, P0, R20, R60, RZ ;  /* 0x0000003c14147210 */ /* 0x000fe20007f1e0ff */
[----:B------:R-:W-:Y:S04]  /*b9620*/  STL [R1+0x2778], R49 ;  /* 0x0027783101007387 */ /* 0x000fe80000100800 */
        /* <DEDUP_REMOVED lines=251> */
[--C-:B------:R-:W-:Y:S01]  /*ba5e0*/  IMAD.X R44, R44, 0x1, R3.reuse, P6 ;  /* 0x000000012c2c7824 */ /* 0x100fe200030e0603 */
[-C--:B------:R-:W-:Y:S01]  /*ba5f0*/  IADD3 R45, P6, R45, R60.reuse, RZ ;  /* 0x0000003c2d2d7210 */ /* 0x080fe20007fde0ff */
[--C-:B------:R-:W-:Y:S02]  /*ba600*/  IMAD.X R46, R46, 0x1, R3.reuse, P0 ;  /* 0x000000012e2e7824 */ /* 0x100fe400000e0603 */
[----:B------:R0:W-:Y:S04]  /*ba610*/  STL [R1+0x2630], R56 ;  /* 0x0026303801007387 */ /* 0x0001e80000100800 */
[----:B0-----:R-:W3:Y:S01]  /*ba620*/  LDL.LU R56, [R1+0x25d8] ;  /* 0x0025d80001387983 */ /* 0x001ee20000300800 */
[----:B------:R-:W-:Y:S01]  /*ba630*/  STL [R1+0x265c], R44 ;  /* 0x00265c2c01007387 */ /* 0x000fe20000100800 */
[-C--:B----4-:R-:W-:Y:S01]  /*ba640*/  IADD3 R47, P0, R47, R60.reuse, RZ ;  /* 0x0000003c2f2f7210 */ /* 0x090fe20007f1e0ff */
        /* <DEDUP_REMOVED lines=92> */
[----:B------:R-:W-:Y:S02]  /*bac10*/  STL [R1+0x25dc], R45 ;  /* 0x0025dc2d01007387 */ /* 0x000fe40000100800 */
[--C-:B---3--:R-:W-:Y:S01]  /*bac20*/  IMAD.X R47, R47, 0x1, R3.reuse, P2 ;  /* 0x000000012f2f7824 */ /* 0x108fe200010e0603 */
        /* <DEDUP_REMOVED lines=17> */
[----:B0-----:R-:W3:Y:S01]  /*bad40*/  LDL.LU R56, [R1+0x2558] ;  /* 0x0025580001387983 */ /* 0x001ee20000300800 */
        /* <DEDUP_REMOVED lines=66> */
[----:B------:R-:W-:Y:S01]  /*bb170*/  IADD3 R45, P2, R45, R60, RZ ;  /* 0x0000003c2d2d7210 */ /* 0x000fe20007f5e0ff */
[----:B0-----:R-:W4:Y:S01]  /*bb180*/  LDL.LU R53, [R1+0x24e8] ;  /* 0x0024e80001357983 */ /* 0x001f220000300800 */
[----:B------:R-:W4:Y:S02]  /*bb190*/  LDL.LU R48, [R1+0x2514] ;  /* 0x0025140001307983 */ /* 0x000f240000300800 */
[----:B------:R-:W-:-:S02]  /*bb1a0*/  IMAD.X R46, R46, 0x1, R3, P3 ;  /* 0x000000012e2e7824 */ /* 0x000fc400018e0603 */
[----:B------:R0:W-:Y:S02]  /*bb1b0*/  STL [R1+0x2538], R57 ;  /* 0x0025383901007387 */ /* 0x0001e40000100800 */
        /* <DEDUP_REMOVED lines=325> */
[----:B------:R0:W-:Y:S04]  /*bc610*/  STL [R1+0x23a4], R25 ;  /* 0x0023a41901007387 */ /* 0x0001e80000100800 */
[----:B0-----:R-:W4:Y:S01]  /*bc620*/  LDL.LU R25, [R1+0x2348] ;  /* 0x0023480001197983 */ /* 0x001f220000300800 */
[----:B------:R-:W4:Y:S02]  /*bc630*/  LDL.LU R44, [R1+0x2374] ;  /* 0x00237400012c7983 */ /* 0x000f240000300800 */
[----:B------:R-:W-:Y:S02]  /*bc640*/  IMAD.X R20, R20, 0x1, R3, P3 ;  /* 0x0000000114147824 */ /* 0x000fe400018e0603 */
[----:B------:R-:W4:Y:S01]  /*bc650*/  LDL.LU R45, [R1+0x2340] ;  /* 0x00234000012d7983 */ /* 0x000f220000300800 */
[----:B------:R-:W-:Y:S01]  /*bc660*/  STL [R1+0x2370], R48 ;  /* 0x0023703001007387 */ /* 0x000fe20000100800 */
[----:B------:R-:W4:Y:S02]  /*bc670*/  LDL.LU R46, [R1+0x236c] ;  /* 0x00236c00012e7983 */ /* 0x000f240000300800 */
[----:B------:R0:W-:Y:S02]  /*bc680*/  STL [R1+0x239c], R20 ;  /* 0x00239c1401007387 */ /* 0x0001e40000100800 */
        /* <DEDUP_REMOVED lines=61> */
[----:B------:R-:W-:-:S02]  /*bca60*/  IMAD.X R24, R24, 0x1, R3, P0 ;  /* 0x0000000118187824 */ /* 0x000fc400000e0603 */
[----:B------:R-:W-:Y:S03]  /*bca70*/  STL [R1+0x234c], R49 ;  /* 0x00234c3101007387 */ /* 0x000fe60000100800 */
[----:B------:R0:W-:Y:S01]  /*bca80*/  STL [R1+0x2344], R24 ;  /* 0x0023441801007387 */ /* 0x0001e20000100800 */
[----:B------:R-:W-:-:S03]  /*bca90*/  IADD3 R53, P0, R53, R60, RZ ;  /* 0x0000003c35357210 */ /* 0x000fc60007f1e0ff */
[----:B0-----:R-:W4:Y:S02]  /*bcaa0*/  LDL.LU R24, [R1+0x22e8] ;  /* 0x0022e80001187983 */ /* 0x001f240000300800 */
        /* <DEDUP_REMOVED lines=67> */
[-C--:B------:R-:W-:Y:S02]  /*bcee0*/  IADD3 R47, P4, R47, R60.reuse, RZ ;  /* 0x0000003c2f2f7210 */ /* 0x080fe40007f9e0ff */
[----:B0-----:R-:W4:Y:S01]  /*bcef0*/  LDL.LU R21, [R1+0x22a4] ;  /* 0x0022a40001157983 */ /* 0x001f220000300800 */
[----:B------:R0:W-:Y:S02]  /*bcf00*/  STL [R1+0x22c8], R49 ;  /* 0x0022c83101007387 */ /* 0x0001e40000100800 */
[--C-:B------:R-:W-:Y:S01]  /*bcf10*/  IMAD.X R10, R10, 0x1, R3.reuse, P5 ;  /* 0x000000010a0a7824 */ /* 0x100fe200028e0603 */
[-C--:B------:R-:W-:Y:S01]  /*bcf20*/  IADD3 R11, P5, R11, R60.reuse, RZ ;  /* 0x0000003c0b0b7210 */ /* 0x080fe20007fbe0ff */
[--C-:B------:R-:W-:Y:S01]  /*bcf30*/  IMAD.X R14, R14, 0x1, R3.reuse, P6 ;  /* 0x000000010e0e7824 */ /* 0x100fe200030e0603 */
[----:B------:R-:W-:Y:S01]  /*bcf40*/  IADD3 R15, P6, R15, R60, RZ ;  /* 0x0000003c0f0f7210 */ /* 0x000fe20007fde0ff */
[--C-:B------:R-:W-:Y:S01]  /*bcf50*/  IMAD.X R25, R25, 0x1, R3.reuse, P1 ;  /* 0x0000000119197824 */ /* 0x100fe200008e0603 */
[----:B0-----:R0:W5:Y:S01]  /*bcf60*/  LDL.LU R49, [R1+0x43c0] ;  /* 0x0043c00001317983 */ /* 0x0011620000300800 */
[----:B------:R-:W-:Y:S02]  /*bcf70*/  STL [R1+0x22f4], R44 ;  /* 0x0022f42c01007387 */ /* 0x000fe40000100800 */
[----:B------:R-:W-:Y:S02]  /*bcf80*/  STL [R1+0x22c0], R45 ;  /* 0x0022c02d01007387 */ /* 0x000fe40000100800 */
[----:B------:R-:W-:Y:S01]  /*bcf90*/  STL [R1+0x22ec], R46 ;  /* 0x0022ec2e01007387 */ /* 0x000fe20000100800 */
[----:B------:R-:W-:Y:S01]  /*bcfa0*/  STL [R1+0x22b8], R47 ;  /* 0x0022b82f01007387 */ /* 0x000fe20000100800 */
[----:B------:R-:W-:Y:S02]  /*bcfb0*/  STL [R1+0x22e4], R10 ;  /* 0x0022e40a01007387 */ /* 0x000fe40000100800 */
[----:B------:R-:W-:-:S02]  /*bcfc0*/  IMAD.X R18, R18, 0x1, R3, P0 ;  /* 0x0000000112127824 */ /* 0x000fc400000e0603 */
[----:B------:R-:W-:Y:S01]  /*bcfd0*/  STL [R1+0x22b0], R11 ;  /* 0x0022b00b01007387 */ /* 0x000fe20000100800 */
[-C--:B------:R-:W-:Y:S01]  /*bcfe0*/  IADD3 R19, P0, R19, R60.reuse, RZ ;  /* 0x0000003c13137210 */ /* 0x080fe20007f1e0ff */
[----:B------:R-:W-:Y:S01]  /*bcff0*/  STL [R1+0x22dc], R14 ;  /* 0x0022dc0e01007387 */ /* 0x000fe20000100800 */
[----:B------:R-:W-:Y:S02]  /*bd000*/  STL [R1+0x22a8], R15 ;  /* 0x0022a80f01007387 */ /* 0x000fe40000100800 */
[----:B------:R1:W-:Y:S02]  /*bd010*/  STL [R1+0x22cc], R25 ;  /* 0x0022cc1901007387 */ /* 0x0003e40000100800 */
[----:B------:R-:W-:Y:S01]  /*bd020*/  STL [R1+0x22d4], R18 ;  /* 0x0022d41201007387 */ /* 0x000fe20000100800 */
[----:B------:R-:W-:Y:S01]  /*bd030*/  IADD3 R20, P1, R20, R60, RZ ;  /* 0x0000003c14147210 */ /* 0x000fe20007f3e0ff */
[----:B-1----:R-:W4:Y:S01]  /*bd040*/  LDL.LU R25, [R1+0x2270] ;  /* 0x0022700001197983 */ /* 0x002f220000300800 */
[----:B------:R-:W-:Y:S03]  /*bd050*/  STL [R1+0x22a0], R19 ;  /* 0x0022a01301007387 */ /* 0x000fe60000100800 */
[----:B------:R1:W-:Y:S02]  /*bd060*/  STL [R1+0x2298], R20 ;  /* 0x0022981401007387 */ /* 0x0003e40000100800 */
[----:B-1----:R-:W4:Y:S01]  /*bd070*/  LDL.LU R20, [R1+0x229c] ;  /* 0x00229c0001147983 */ /* 0x002f220000300800 */
        /* <DEDUP_REMOVED lines=13> */
[----:B------:R1:W-:Y:S04]  /*bd150*/  STL [R1+0x22b4], R56 ;  /* 0x0022b43801007387 */ /* 0x0003e80000100800 */
[----:B-1----:R-:W3:Y:S01]  /*bd160*/  LDL.LU R56, [R1+0x2258] ;  /* 0x0022580001387983 */ /* 0x002ee20000300800 */
[----:B----4-:R-:W-:-:S05]  /*bd170*/  IADD3 R61, P4, R61, R60, RZ ;  /* 0x0000003c3d3d7210 */ /* 0x010fca0007f9e0ff */
[----:B------:R1:W-:Y:S04]  /*bd180*/  STL [R1+0x2280], R61 ;  /* 0x0022803d01007387 */ /* 0x0003e80000100800 */
[----:B-1----:R-:W4:Y:S01]  /*bd190*/  LDL.LU R61, [R1+0x2284] ;  /* 0x00228400013d7983 */ /* 0x002f220000300800 */
[----:B------:R-:W-:-:S05]  /*bd1a0*/  IMAD.X R0, R0, 0x1, R3, P5 ;  /* 0x0000000100007824 */ /* 0x000fca00028e0603 */
[----:B------:R1:W-:Y:S04]  /*bd1b0*/  STL [R1+0x22ac], R0 ;  /* 0x0022ac0001007387 */ /* 0x0003e80000100800 */
[----:B-1----:R-:W4:Y:S01]  /*bd1c0*/  LDL.LU R0, [R1+0x2250] ;  /* 0x0022500001007983 */ /* 0x002f220000300800 */
[----:B------:R-:W-:Y:S01]  /*bd1d0*/  IADD3 R48, P5, R48, R60, RZ ;  /* 0x0000003c30307210 */ /* 0x000fe20007fbe0ff */
[----:B------:R-:W4:Y:S02]  /*bd1e0*/  LDL.LU R44, [R1+0x2248] ;  /* 0x00224800012c7983 */ /* 0x000f240000300800 */
[----:B------:R-:W4:Y:S02]  /*bd1f0*/  LDL.LU R45, [R1+0x2274] ;  /* 0x00227400012d7983 */ /* 0x000f240000300800 */
[----:B------:R1:W-:Y:S01]  /*bd200*/  STL [R1+0x2278], R48 ;  /* 0x0022783001007387 */ /* 0x0003e20000100800 */
        /* <DEDUP_REMOVED lines=11> */
[----:B0-----:R-:W4:Y:S01]  /*bd2c0*/  LDL.LU R21, [R1+0x224c] ;  /* 0x00224c0001157983 */ /* 0x001f220000300800 */
[----:B------:R-:W-:-:S05]  /*bd2d0*/  IADD3 R25, P6, R25, R60, RZ ;  /* 0x0000003c19197210 */ /* 0x000fca0007fde0ff */
[----:B------:R0:W-:Y:S01]  /*bd2e0*/  STL [R1+0x2270], R25 ;  /* 0x0022701901007387 */ /* 0x0001e20000100800 */
[----:B------:R-:W-:-:S03]  /*bd2f0*/  IMAD.X R20, R20, 0x1, R3, P0 ;  /* 0x0000000114147824 */ /* 0x000fc600000e0603 */
[----:B0-----:R-:W4:Y:S02]  /*bd300*/  LDL.LU R25, [R1+0x2218] ;  /* 0x0022180001197983 */ /* 0x001f240000300800 */
[----:B------:R0:W-:Y:S02]  /*bd310*/  STL [R1+0x229c], R20 ;  /* 0x00229c1401007387 */ /* 0x0001e40000100800 */
        /* <DEDUP_REMOVED lines=19> */
[----:B------:R-:W-:-:S03]  /*bd450*/  IADD3 R0, P3, R0, R60, RZ ;  /* 0x0000003c00007210 */ /* 0x000fc60007f7e0ff */
[----:B------:R-:W2:Y:S04]  /*bd460*/  LDL.LU R60, [R1+0x227c] ;  /* 0x00227c00013c7983 */ /* 0x000ea80000300800 */
[----:B------:R0:W-:Y:S04]  /*bd470*/  STL [R1+0x2250], R0 ;  /* 0x0022500001007387 */ /* 0x0001e80000100800 */
[----:B0-----:R-:W3:Y:S01]  /*bd480*/  LDL.LU R0, [R1+0x21f8] ;  /* 0x0021f80001007983 */ /* 0x001ee20000300800 */
[--C-:B------:R-:W-:Y:S02]  /*bd490*/  IMAD.X R45, R45, 0x1, R3.reuse, P5 ;  /* 0x000000012d2d7824 */ /* 0x100fe400028e0603 */
[----:B------:R-:W-:-:S02]  /*bd4a0*/  IMAD.X R47, R47, 0x1, R3, P6 ;  /* 0x000000012f2f7824 */ /* 0x000fc400030e0603 */
[--C-:B------:R-:W-:Y:S02]  /*bd4b0*/  IMAD.X R11, R11, 0x1, R3.reuse, P0 ;  /* 0x000000010b0b7824 */ /* 0x100fe400000e0603 */
[--C-:B------:R-:W-:Y:S02]  /*bd4c0*/  IMAD.X R15, R15, 0x1, R3.reuse, P1 ;  /* 0x000000010f0f7824 */ /* 0x100fe400008e0603 */
[--C-:B------:R-:W-:Y:S02]  /*bd4d0*/  IMAD.X R19, R19, 0x1, R3.reuse, P2 ;  /* 0x0000000113137824 */ /* 0x100fe400010e0603 */
[--C-:B------:R-:W-:Y:S02]  /*bd4e0*/  IMAD.X R21, R21, 0x1, R3.reuse, P3 ;  /* 0x0000000115157824 */ /* 0x100fe400018e0603 */
[----:B--2---:R-:W-:-:S05]  /*bd4f0*/  IMAD.X R60, R60, 0x1, R3, P4 ;  /* 0x000000013c3c7824 */ /* 0x004fca00020e0603 */
[----:B------:R0:W-:Y:S02]  /*bd500*/  STL [R1+0x227c], R60 ;  /* 0x00227c3c01007387 */ /* 0x0001e40000100800 */
[----:B0-----:R-:W-:-:S04]  /*bd510*/  IMAD.MOV.U32 R60, RZ, RZ, c[0x0][0x18c] ;  /* 0x00006300ff3c7624 */ /* 0x001fc800078e00ff */
[----:B------:R-:W-:-:S04]  /*bd520*/  IMAD.SHL.U32 R60, R60, 0x80, RZ ;  /* 0x000000803c3c7824 */ /* 0x000fc800078e00ff */
[----:B------:R-:W-:-:S05]  /*bd530*/  IMAD.SHL.U32 R60, R60, 0x2, RZ ;  /* 0x000000023c3c7824 */ /* 0x000fca00078e00ff */
[-C--:B------:R-:W-:Y:S02]  /*bd540*/  IADD3 R44, P4, R44, R60.reuse, RZ ;  /* 0x0000003c2c2c7210 */ /* 0x080fe40007f9e0ff */
[-C--:B------:R-:W-:Y:S02]  /*bd550*/  IADD3 R46, P5, R46, R60.reuse, RZ ;  /* 0x0000003c2e2e7210 */ /* 0x080fe40007fbe0ff */
[-C--:B------:R-:W-:Y:S02]  /*bd560*/  IADD3 R10, P6, R10, R60.reuse, RZ ;  /* 0x0000003c0a0a7210 */ /* 0x080fe40007fde0ff */
[-C--:B------:R-:W-:Y:S01]  /*bd570*/  IADD3 R14, P0, R14, R60.reuse, RZ ;  /* 0x0000003c0e0e7210 */ /* 0x080fe20007f1e0ff */
[----:B------:R-:W-:Y:S01]  /*bd580*/  STL [R1+0x2248], R44 ;  /* 0x0022482c01007387 */ /* 0x000fe20000100800 */
[----:B------:R-:W-:Y:S02]  /*bd590*/  STL [R1+0x2274], R45 ;  /* 0x0022742d01007387 */ /* 0x000fe40000100800 */
[----:B------:R-:W-:Y:S02]  /*bd5a0*/  STL [R1+0x2240], R46 ;  /* 0x0022402e01007387 */ /* 0x000fe40000100800 */
[----:B------:R-:W-:Y:S01]  /*bd5b0*/  STL [R1+0x226c], R47 ;  /* 0x00226c2f01007387 */ /* 0x000fe20000100800 */
[-C--:B------:R-:W-:Y:S01]  /*bd5c0*/  IADD3 R18, P1, R18, R60.reuse, RZ ;  /* 0x0000003c12127210 */ /* 0x080fe20007f3e0ff */
[----:B------:R-:W-:Y:S01]  /*bd5d0*/  STL [R1+0x2238], R10 ;  /* 0x0022380a01007387 */ /* 0x000fe20000100800 */
[-C--:B------:R-:W-:Y:S01]  /*bd5e0*/  IADD3 R48, P2, R48, R60.reuse, RZ ;  /* 0x0000003c30307210 */ /* 0x080fe20007f5e0ff */
[----:B------:R-:W-:Y:S02]  /*bd5f0*/  STL [R1+0x2264], R11 ;  /* 0x0022640b01007387 */ /* 0x000fe40000100800 */
[----:B------:R-:W-:Y:S01]  /*bd600*/  STL [R1+0x2230], R14 ;  /* 0x0022300e01007387 */ /* 0x000fe20000100800 */
[----:B------:R-:W-:Y:S01]  /*bd610*/  STL [R1+0x225c], R15 ;  /* 0x00225c0f01007387 */ /* 0x000fe20000100800 */
[-C--:B------:R-:W-:Y:S01]  /*bd620*/  IADD3 R25, P3, R25, R60.reuse, RZ ;  /* 0x0000003c19197210 */ /* 0x080fe20007f7e0ff */
[----:B------:R-:W-:Y:S02]  /*bd630*/  STL [R1+0x2228], R18 ;  /* 0x0022281201007387 */ /* 0x000fe40000100800 */
[----:B------:R0:W-:Y:S01]  /*bd640*/  STL [R1+0x2220], R48 ;  /* 0x0022203001007387 */ /* 0x0001e20000100800 */
[----:B------:R-:W-:Y:S01]  /*bd650*/  STL [R1+0x2254], R19 ;  /* 0x0022541301007387 */ /* 0x000fe20000100800 */
[--C-:B------:R-:W-:Y:S01]  /*bd660*/  IMAD.X R20, R20, 0x1, R3.reuse, P4 ;  /* 0x0000000114147824 */ /* 0x100fe200020e0603 */
[-C--:B------:R-:W-:Y:S01]  /*bd670*/  IADD3 R24, P4, R24, R60.reuse, RZ ;  /* 0x0000003c18187210 */ /* 0x080fe20007f9e0ff */
[--C-:B------:R-:W-:Y:S01]  /*bd680*/  IMAD.X R53, R53, 0x1, R3.reuse, P5 ;  /* 0x0000000135357824 */ /* 0x100fe200028e0603 */
[-C--:B------:R-:W-:Y:S01]  /*bd690*/  IADD3 R57, P5, R57, R60.reuse, RZ ;  /* 0x0000003c39397210 */ /* 0x080fe20007fbe0ff */
[----:B0-----:R-:W2:Y:S01]  /*bd6a0*/  LDL.LU R48, [R1+0x21f0] ;  /* 0x0021f00001307983 */ /* 0x001ea20000300800 */
[----:B------:R0:W-:Y:S02]  /*bd6b0*/  STL [R1+0x2218], R25 ;  /* 0x0022181901007387 */ /* 0x0001e40000100800 */
[----:B------:R1:W-:Y:S02]  /*bd6c0*/  STL [R1+0x224c], R21 ;  /* 0x00224c1501007387 */ /* 0x0003e40000100800 */
[--C-:B------:R-:W-:Y:S01]  /*bd6d0*/  IMAD.X R52, R52, 0x1, R3.reuse, P6 ;  /* 0x0000000134347824 */ /* 0x100fe200030e0603 */
[-C--:B---3--:R-:W-:Y:S01]  /*bd6e0*/  IADD3 R56, P6, R56, R60.reuse, RZ ;  /* 0x0000003c38387210 */ /* 0x088fe20007fde0ff */
[----:B0-----:R-:W3:Y:S01]  /*bd6f0*/  LDL.LU R25, [R1+0x21e8] ;  /* 0x0021e80001197983 */ /* 0x001ee20000300800 */
[----:B-1----:R-:W2:Y:S02]  /*bd700*/  LDL.LU R21, [R1+0x21e0] ;  /* 0x0021e00001157983 */ /* 0x002ea40000300800 */
[----:B------:R0:W-:Y:S02]  /*bd710*/  STL [R1+0x2210], R24 ;  /* 0x0022101801007387 */ /* 0x0001e40000100800 */
[----:B------:R1:W-:Y:S02]  /*bd720*/  STL [R1+0x2244], R20 ;  /* 0x0022441401007387 */ /* 0x0003e40000100800 */
[--C-:B----4-:R-:W-:Y:S01]  /*bd730*/  IMAD.X R61, R61, 0x1, R3.reuse, P0 ;  /* 0x000000013d3d7824 */ /* 0x110fe200000e0603 */
[----:B0-----:R-:W4:Y:S01]  /*bd740*/  LDL.LU R24, [R1+0x21d8] ;  /* 0x0021d80001187983 */ /* 0x001f220000300800 */
[----:B-1----:R-:W2:Y:S02]  /*bd750*/  LDL.LU R20, [R1+0x21d0] ;  /* 0x0021d00001147983 */ /* 0x002ea40000300800 */
[----:B------:R0:W-:Y:S02]  /*bd760*/  STL [R1+0x2208], R57 ;  /* 0x0022083901007387 */ /* 0x0001e40000100800 */
[----:B------:R1:W-:Y:S01]  /*bd770*/  STL [R1+0x223c], R53 ;  /* 0x00223c3501007387 */ /* 0x0003e20000100800 */
[----:B------:R-:W-:Y:S01]  /*bd780*/  IADD3 R0, P0, R0, R60, RZ ;  /* 0x0000003c00007210 */ /* 0x000fe20007f1e0ff */
[----:B0-----:R-:W2:Y:S01]  /*bd790*/  LDL.LU R57, [R1+0x21c8] ;  /* 0x0021c80001397983 */ /* 0x001ea20000300800 */
[----:B-1----:R-:W2:Y:S02]  /*bd7a0*/  LDL.LU R53, [R1+0x21c0] ;  /* 0x0021c00001357983 */ /* 0x002ea40000300800 */
[----:B------:R0:W-:Y:S02]  /*bd7b0*/  STL [R1+0x2200], R56 ;  /* 0x0022003801007387 */ /* 0x0001e40000100800 */
[----:B------:R1:W-:Y:S01]  /*bd7c0*/  STL [R1+0x2234], R52 ;  /* 0x0022343401007387 */ /* 0x0003e20000100800 */
[----:B0-----:R-:W2:Y:S01]  /*bd7d0*/  LDL.LU R56, [R1+0x21b8] ;  /* 0x0021b80001387983 */ /* 0x001ea20000300800 */
[----:B-1----:R-:W2:Y:S02]  /*bd7e0*/  LDL.LU R52, [R1+0x21b0] ;  /* 0x0021b00001347983 */ /* 0x002ea40000300800 */
[----:B------:R-:W2:Y:S02]  /*bd7f0*/  LDL.LU R60, [R1+0x2224] ;  /* 0x00222400013c7983 */ /* 0x000ea40000300800 */
[----:B------:R0:W-:Y:S02]  /*bd800*/  STL [R1+0x222c], R61 ;  /* 0x00222c3d01007387 */ /* 0x0001e40000100800 */
[----:B0-----:R-:W3:Y:S01]  /*bd810*/  LDL.LU R61, [R1+0x21a8] ;  /* 0x0021a800013d7983 */ /* 0x001ee20000300800 */
[----:B------:R0:W-:Y:S03]  /*bd820*/  STL [R1+0x21f8], R0 ;  /* 0x0021f80001007387 */ /* 0x0001e60000100800 */
        /* <DEDUP_REMOVED lines=11> */
[----:B--2---:R-:W-:-:S05]  /*bd8e0*/  IMAD.X R60, R60, 0x1, R3, P1 ;  /* 0x000000013c3c7824 */ /* 0x004fca00008e0603 */
[----:B------:R0:W-:Y:S02]  /*bd8f0*/  STL [R1+0x2224], R60 ;  /* 0x0022243c01007387 */ /* 0x0001e40000100800 */
[----:B0-----:R-:W-:-:S04]  /*bd900*/  IMAD.MOV.U32 R60, RZ, RZ, c[0x0][0x18c] ;  /* 0x00006300ff3c7624 */ /* 0x001fc800078e00ff */
[----:B------:R-:W-:-:S04]  /*bd910*/  IMAD.SHL.U32 R60, R60, 0x80, RZ ;  /* 0x000000803c3c7824 */ /* 0x000fc800078e00ff */
[----:B------:R-:W-:-:S05]  /*bd920*/  IMAD.SHL.U32 R60, R60, 0x2, RZ ;  /* 0x000000023c3c7824 */ /* 0x000fca00078e00ff */
[----:B------:R-:W-:-:S05]  /*bd930*/  IADD3 R48, P1, R48, R60, RZ ;  /* 0x0000003c30307210 */ /* 0x000fca0007f3e0ff */
[----:B------:R0:W-:Y:S04]  /*bd940*/  STL [R1+0x21f0], R48 ;  /* 0x0021f03001007387 */ /* 0x0001e80000100800 */
[----:B0-----:R0:W5:Y:S01]  /*bd950*/  LDL.LU R48, [R1+0x43bc] ;  /* 0x0043bc0001307983 */ /* 0x0011620000300800 */
[----:B------:R-:W2:Y:S02]  /*bd960*/  LDL.LU R60, [R1+0x221c] ;  /* 0x00221c00013c7983 */ /* 0x000ea40000300800 */
[----:B--2---:R-:W-:-:S05]  /*bd970*/  IMAD.X R60, R60, 0x1, R3, P2 ;  /* 0x000000013c3c7824 */ /* 0x004fca00010e0603 */
[----:B------:R1:W-:Y:S02]  /*bd980*/  STL [R1+0x221c], R60 ;  /* 0x00221c3c01007387 */ /* 0x0003e40000100800 */
[----:B-1----:R-:W-:-:S04]  /*bd990*/  IMAD.MOV.U32 R60, RZ, RZ, c[0x0][0x18c] ;  /* 0x00006300ff3c7624 */ /* 0x002fc800078e00ff */
[----:B------:R-:W-:-:S04]  /*bd9a0*/  IMAD.SHL.U32 R60, R60, 0x80, RZ ;  /* 0x000000803c3c7824 */ /* 0x000fc800078e00ff */
[----:B------:R-:W-:-:S05]  /*bd9b0*/  IMAD.SHL.U32 R60, R60, 0x2, RZ ;  /* 0x000000023c3c7824 */ /* 0x000fca00078e00ff */
[----:B---3--:R-:W-:-:S05]  /*bd9c0*/  IADD3 R25, P2, R25, R60, RZ ;  /* 0x0000003c19197210 */ /* 0x008fca0007f5e0ff */
[----:B------:R1:W-:Y:S04]  /*bd9d0*/  STL [R1+0x21e8], R25 ;  /* 0x0021e81901007387 */ /* 0x0003e80000100800 */
[----:B-1----:R0:W5:Y:S01]  /*bd9e0*/  LDL.LU R25, [R1+0x43b8] ;  /* 0x0043b80001197983 */ /* 0x0021620000300800 */
[----:B------:R-:W2:Y:S02]  /*bd9f0*/  LDL.LU R60, [R1+0x2214] ;  /* 0x00221400013c7983 */ /* 0x000ea40000300800 */
[----:B--2---:R-:W-:-:S05]  /*bda00*/  IMAD.X R60, R60, 0x1, R3, P3 ;  /* 0x000000013c3c7824 */ /* 0x004fca00018e0603 */
[----:B------:R1:W-:Y:S02]  /*bda10*/  STL [R1+0x2214], R60 ;  /* 0x0022143c01007387 */ /* 0x0003e40000100800 */
[----:B-1----:R-:W-:-:S04]  /*bda20*/  IMAD.MOV.U32 R60, RZ, RZ, c[0x0][0x18c] ;  /* 0x00006300ff3c7624 */ /* 0x002fc800078e00ff */
[----:B------:R-:W-:-:S04]  /*bda30*/  IMAD.SHL.U32 R60, R60, 0x80, RZ ;  /* 0x000000803c3c7824 */ /* 0x000fc800078e00ff */
[----:B------:R-:W-:-:S05]  /*bda40*/  IMAD.SHL.U32 R60, R60, 0x2, RZ ;  /* 0x000000023c3c7824 */ /* 0x000fca00078e00ff */
[----:B------:R-:W-:-:S05]  /*bda50*/  IADD3 R21, P3, R21, R60, RZ ;  /* 0x0000003c15157210 */ /* 0x000fca0007f7e0ff */
        /* <DEDUP_REMOVED lines=8> */
[----:B----4-:R-:W-:-:S05]  /*bdae0*/  IADD3 R24, P4, R24, R60, RZ ;  /* 0x0000003c18187210 */ /* 0x010fca0007f9e0ff */
        /* <DEDUP_REMOVED lines=48> */
[--C-:B------:R-:W-:Y:S02]  /*bddf0*/  IMAD.X R0, R0, 0x1, R3.reuse, P4 ;  /* 0x0000000100007824 */ /* 0x100fe400020e0603 */
[--C-:B------:R-:W-:Y:S02]  /*bde00*/  IMAD.X R45, R45, 0x1, R3.reuse, P5 ;  /* 0x000000012d2d7824 */ /* 0x100fe400028e0603 */
[----:B------:R-:W-:-:S02]  /*bde10*/  IMAD.X R47, R47, 0x1, R3, P6 ;  /* 0x000000012f2f7824 */ /* 0x000fc400030e0603 */
[--C-:B------:R-:W-:Y:S02]  /*bde20*/  IMAD.X R10, R10, 0x1, R3.reuse, P0 ;  /* 0x000000010a0a7824 */ /* 0x100fe400000e0603 */
[--C-:B------:R-:W-:Y:S02]  /*bde30*/  IMAD.X R11, R11, 0x1, R3.reuse, P1 ;  /* 0x000000010b0b7824 */ /* 0x100fe400008e0603 */
[--C-:B------:R-:W-:Y:S02]  /*bde40*/  IMAD.X R14, R14, 0x1, R3.reuse, P2 ;  /* 0x000000010e0e7824 */ /* 0x100fe400010e0603 */
[----:B--2---:R-:W-:-:S05]  /*bde50*/  IMAD.X R60, R60, 0x1, R3, P3 ;  /* 0x000000013c3c7824 */ /* 0x004fca00018e0603 */
[----:B------:R1:W-:Y:S02]  /*bde60*/  STL [R1+0x21dc], R60 ;  /* 0x0021dc3c01007387 */ /* 0x0003e40000100800 */
[----:B-1----:R-:W-:-:S04]  /*bde70*/  IMAD.MOV.U32 R60, RZ, RZ, c[0x0][0x18c] ;  /* 0x00006300ff3c7624 */ /* 0x002fc800078e00ff */
[----:B------:R-:W-:-:S04]  /*bde80*/  IMAD.SHL.U32 R60, R60, 0x80, RZ ;  /* 0x000000803c3c7824 */ /* 0x000fc800078e00ff */
[----:B------:R-:W-:-:S05]  /*bde90*/  IMAD.SHL.U32 R60, R60, 0x2, RZ ;  /* 0x000000023c3c7824 */ /* 0x000fca00078e00ff */
[-C--:B------:R-:W-:Y:S02]  /*bdea0*/  IADD3 R61, P3, R61, R60.reuse, RZ ;  /* 0x0000003c3d3d7210 */ /* 0x080fe40007f7e0ff */
[-C--:B------:R-:W-:Y:S02]  /*bdeb0*/  IADD3 R44, P4, R44, R60.reuse, RZ ;  /* 0x0000003c2c2c7210 */ /* 0x080fe40007f9e0ff */
[----:B------:R-:W-:Y:S01]  /*bdec0*/  IADD3 R46, P5, R46, R60, RZ ;  /* 0x0000003c2e2e7210 */ /* 0x000fe20007fbe0ff */
[----:B------:R1:W-:Y:S01]  /*bded0*/  STL [R1+0x21a8], R61 ;  /* 0x0021a83d01007387 */ /* 0x0003e20000100800 */
[----:B------:R-:W-:-:S03]  /*bdee0*/  IMAD.X R15, R15, 0x1, R3, P3 ;  /* 0x000000010f0f7824 */ /* 0x000fc600018e0603 */
[--C-:B------:R-:W-:Y:S02]  /*bdef0*/  IMAD.X R19, R19, 0x1, R3.reuse, P5 ;  /* 0x0000000113137824 */ /* 0x100fe400028e0603 */
[----:B------:R-:W-:Y:S01]  /*bdf00*/  IMAD.X R18, R18, 0x1, R3, P4 ;  /* 0x0000000112127824 */ /* 0x000fe200020e0603 */
[----:B-1----:R0:W5:Y:S01]  /*bdf10*/  LDL.LU R61, [R1+0x4398] ;  /* 0x00439800013d7983 */ /* 0x0021620000300800 */
[----:B------:R1:W-:Y:S02]  /*bdf20*/  STL [R1+0x21d4], R0 ;  /* 0x0021d40001007387 */ /* 0x0003e40000100800 */
[----:B------:R0:W-:Y:S02]  /*bdf30*/  STL [R1+0x21a0], R44 ;  /* 0x0021a02c01007387 */ /* 0x0001e40000100800 */
[----:B------:R0:W-:Y:S01]  /*bdf40*/  STL [R1+0x21cc], R45 ;  /* 0x0021cc2d01007387 */ /* 0x0001e20000100800 */
[----:B------:R0:W-:Y:S01]  /*bdf50*/  STL [R1+0x2198], R46 ;  /* 0x0021982e01007387 */ /* 0x0001e20000100800 */
[----:B------:R0:W-:Y:S02]  /*bdf60*/  STL [R1+0x21c4], R47 ;  /* 0x0021c42f01007387 */ /* 0x0001e40000100800 */
[----:B------:R0:W-:Y:S01]  /*bdf70*/  STL [R1+0x21bc], R10 ;  /* 0x0021bc0a01007387 */ /* 0x0001e20000100800 */
[----:B-1----:R-:W1:Y:S01]  /*bdf80*/  S2R R0, SR_TID.X ;  /* 0x0000000000007919 */ /* 0x002e620000002100 */
[----:B------:R0:W-:Y:S02]  /*bdf90*/  STL [R1+0x21b4], R11 ;  /* 0x0021b40b01007387 */ /* 0x0001e40000100800 */
[----:B------:R0:W-:Y:S02]  /*bdfa0*/  STL [R1+0x21ac], R14 ;  /* 0x0021ac0e01007387 */ /* 0x0001e40000100800 */
[----:B------:R0:W-:Y:S01]  /*bdfb0*/  STL [R1+0x2194], R19 ;  /* 0x0021941301007387 */ /* 0x0001e20000100800 */
[----:B------:R0:W-:Y:S01]  /*bdfc0*/  STL [R1+0x21a4], R15 ;  /* 0x0021a40f01007387 */ /* 0x0001e20000100800 */
[----:B------:R0:W-:Y:S01]  /*bdfd0*/  STL [R1+0x219c], R18 ;  /* 0x00219c1201007387 */ /* 0x0001e20000100800 */
[----:B-1----:R-:W-:-:S05]  /*bdfe0*/  LOP3.LUT R0, R0, 0x1f, RZ, 0xc0, !PT ;  /* 0x0000001f00007812 */ /* 0x002fca00078ec0ff */
[----:B------:R-:W-:Y:S02]  /*bdff0*/  IMAD.SHL.U32 R0, R0, 0x2, RZ ;  /* 0x0000000200007824 */ /* 0x000fe400078e00ff */
[----:B0-----:R-:W2:Y:S04]  /*be000*/  LDL.LU R15, [R1+0x2190] ;  /* 0x00219000010f7983 */ /* 0x001ea80000300800 */
        /* <DEDUP_REMOVED lines=10> */
[----:B------:R-:W-:Y:S04]  /*be0b0*/  STL [R1+0x43bc], R22 ;  /* 0x0043bc1601007387 */ /* 0x000fe80000100800 */
[----:B-----5:R-:W-:Y:S04]  /*be0c0*/  STL [R1+0x43b8], R21 ;  /* 0x0043b81501007387 */ /* 0x020fe80000100800 */
        /* <DEDUP_REMOVED lines=8> */
[----:B0-----:R-:W4:Y:S04]  /*be150*/  LDL.LU R2, [R1+0x2158] ;  /* 0x0021580001027983 */ /* 0x001f280000300800 */
[----:B------:R-:W4:Y:S01]  /*be160*/  LDL.LU R47, [R1+0x179c] ;  /* 0x00179c00012f7983 */ /* 0x000f220000300800 */
[----:B--2---:R-:W-:-:S02]  /*be170*/  IADD3 R15, P3, R15, R60, RZ ;  /* 0x0000003c0f0f7210 */ /* 0x004fc40007f7e0ff */
[----:B---3--:R-:W-:-:S03]  /*be180*/  IADD3 R18, P4, R18, R60, RZ ;  /* 0x0000003c12127210 */ /* 0x008fc60007f9e0ff */
[----:B------:R0:W-:Y:S01]  /*be190*/  STL [R1+0x2190], R15 ;  /* 0x0021900f01007387 */ /* 0x0001e20000100800 */
[----:B----4-:R-:W-:-:S03]  /*be1a0*/  IADD3 R19, P5, R19, R60, RZ ;  /* 0x0000003c13137210 */ /* 0x010fc60007fbe0ff */
[----:B0-----:R-:W2:Y:S04]  /*be1b0*/  LDL.LU R15, [R1+0x217c] ;  /* 0x00217c00010f7983 */ /* 0x001ea80000300800 */
[----:B------:R0:W-:Y:S04]  /*be1c0*/  STL [R1+0x2188], R18 ;  /* 0x0021881201007387 */ /* 0x0001e80000100800 */
[----:B0-----:R-:W3:Y:S04]  /*be1d0*/  LDL.LU R18, [R1+0x2148] ;  /* 0x0021480001127983 */ /* 0x001ee80000300800 */
[----:B------:R0:W-:Y:S04]  /*be1e0*/  STL [R1+0x2180], R19 ;  /* 0x0021801301007387 */ /* 0x0001e80000100800 */
[----:B0-----:R-:W4:Y:S04]  /*be1f0*/  LDL.LU R19, [R1+0x2174] ;  /* 0x0021740001137983 */ /* 0x001f280000300800 */
[----:B------:R-:W4:Y:S01]  /*be200*/  LDL.LU R23, [R1+0x2140] ;  /* 0x0021400001177983 */ /* 0x000f220000300800 */
[----:B------:R-:W-:-:S02]  /*be210*/  IADD3 R0, P6, R0, R60, RZ ;  /* 0x0000003c00007210 */ /* 0x000fc40007fde0ff */
[-C--:B------:R-:W-:Y:S02]  /*be220*/  IADD3 R44, P0, R44, R60.reuse, RZ ;  /* 0x0000003c2c2c7210 */ /* 0x080fe40007f1e0ff */
[-C--:B------:R-:W-:Y:S02]  /*be230*/  IADD3 R45, P1, R45, R60.reuse, RZ ;  /* 0x0000003c2d2d7210 */ /* 0x080fe40007f3e0ff */
[-C--:B------:R-:W-:Y:S01]  /*be240*/  IADD3 R46, P2, R46, R60.reuse, RZ ;  /* 0x0000003c2e2e7210 */ /* 0x080fe20007f5e0ff */
[--C-:B------:R-:W-:Y:S02]  /*be250*/  IMAD.X R10, R10, 0x1, R3.reuse, P3 ;  /* 0x000000010a0a7824 */ /* 0x100fe400018e0603 */
[----:B------:R-:W-:Y:S01]  /*be260*/  IMAD.X R11, R11, 0x1, R3, P4 ;  /* 0x000000010b0b7824 */ /* 0x000fe200020e0603 */
[----:B------:R-:W-:Y:S02]  /*be270*/  IADD3 R14, P4, R14, R60, RZ ;  /* 0x0000003c0e0e7210 */ /* 0x000fe40007f9e0ff */
[----:B------:R-:W-:-:S05]  /*be280*/  IADD3 R47, R47, 0x1, RZ ;  /* 0x000000012f2f7810 */ /* 0x000fca0007ffe0ff */
[----:B------:R-:W-:Y:S04]  /*be290*/  STL [R1+0x179c], R47 ;  /* 0x00179c2f01007387 */ /* 0x000fe80000100800 */
[----:B------:R0:W-:Y:S04]  /*be2a0*/  STL [R1+0x2178], R0 ;  /* 0x0021780001007387 */ /* 0x0001e80000100800 */
[----:B0-----:R-:W4:Y:S04]  /*be2b0*/  LDL.LU R0, [R1+0x216c] ;  /* 0x00216c0001007983 */ /* 0x001f280000300800 */
[----:B------:R-:W4:Y:S04]  /*be2c0*/  LDL.LU R6, [R1+0x2138] ;  /* 0x0021380001067983 */ /* 0x000f280000300800 */
[----:B------:R-:W4:Y:S04]  /*be2d0*/  LDL.LU R7, [R1+0x2164] ;  /* 0x0021640001077983 */ /* 0x000f280000300800 */
[----:B------:R-:W4:Y:S04]  /*be2e0*/  LDL.LU R12, [R1+0x2130] ;  /* 0x00213000010c7983 */ /* 0x000f280000300800 */
[----:B------:R0:W-:Y:S04]  /*be2f0*/  STL [R1+0x2170], R44 ;  /* 0x0021702c01007387 */ /* 0x0001e80000100800 */
[----:B------:R-:W4:Y:S04]  /*be300*/  LDL.LU R13, [R1+0x215c] ;  /* 0x00215c00010d7983 */ /* 0x000f280000300800 */
[----:B------:R-:W4:Y:S04]  /*be310*/  LDL.LU R16, [R1+0x2128] ;  /* 0x0021280001107983 */ /* 0x000f280000300800 */
[----:B------:R-:W4:Y:S04]  /*be320*/  LDL.LU R17, [R1+0x2154] ;  /* 0x0021540001117983 */ /* 0x000f280000300800 */
[----:B------:R-:W4:Y:S04]  /*be330*/  LDL.LU R20, [R1+0x2120] ;  /* 0x0021200001147983 */ /* 0x000f280000300800 */
[----:B------:R-:W4:Y:S04]  /*be340*/  LDL.LU R21, [R1+0x214c] ;  /* 0x00214c0001157983 */ /* 0x000f280000300800 */
[----:B------:R-:W4:Y:S04]  /*be350*/  LDL.LU R22, [R1+0x2118] ;  /* 0x0021180001167983 */ /* 0x000f280000300800 */
[----:B0-----:R-:W4:Y:S04]  /*be360*/  LDL.LU R44, [R1+0x2144] ;  /* 0x00214400012c7983 */ /* 0x001f280000300800 */
[----:B------:R0:W-:Y:S01]  /*be370*/  STL [R1+0x2168], R45 ;  /* 0x0021682d01007387 */ /* 0x0001e20000100800 */
[----:B------:R-:W-:-:S03]  /*be380*/  IADD3 R2, P3, R2, R60, RZ ;  /* 0x0000003c02027210 */ /* 0x000fc60007f7e0ff */
[----:B0-----:R-:W4:Y:S04]  /*be390*/  LDL.LU R45, [R1+0x2110] ;  /* 0x00211000012d7983 */ /* 0x001f280000300800 */
[----:B------:R0:W-:Y:S04]  /*be3a0*/  STL [R1+0x2160], R46 ;  /* 0x0021602e01007387 */ /* 0x0001e80000100800 */
[----:B0-----:R-:W4:Y:S04]  /*be3b0*/  LDL.LU R46, [R1+0x213c] ;  /* 0x00213c00012e7983 */ /* 0x001f280000300800 */
[----:B------:R0:W-:Y:S04]  /*be3c0*/  STL [R1+0x218c], R10 ;  /* 0x00218c0a01007387 */ /* 0x0001e80000100800 */
[----:B0-----:R-:W4:Y:S04]  /*be3d0*/  LDL.LU R10, [R1+0x2108] ;  /* 0x00210800010a7983 */ /* 0x001f280000300800 */
[----:B------:R0:W-:Y:S04]  /*be3e0*/  STL [R1+0x2184], R11 ;  /* 0x0021840b01007387 */ /* 0x0001e80000100800 */
[----:B0-----:R-:W4:Y:S04]  /*be3f0*/  LDL.LU R11, [R1+0x2134] ;  /* 0x00213400010b7983 */ /* 0x001f280000300800 */
[----:B------:R-:W-:Y:S04]  /*be400*/  STL [R1+0x2158], R2 ;  /* 0x0021580201007387 */ /* 0x000fe80000100800 */
[----:B------:R0:W-:Y:S04]  /*be410*/  STL [R1+0x2150], R14 ;  /* 0x0021500e01007387 */ /* 0x0001e80000100800 */
[----:B0-----:R-:W4:Y:S01]  /*be420*/  LDL.LU R14, [R1+0x2100] ;  /* 0x00210000010e7983 */ /* 0x001f220000300800 */
[----:B--2---:R-:W-:-:S05]  /*be430*/  IMAD.X R15, R15, 0x1, R3, P5 ;  /* 0x000000010f0f7824 */ /* 0x004fca00028e0603 */
[----:B------:R0:W-:Y:S01]  /*be440*/  STL [R1+0x217c], R15 ;  /* 0x00217c0f01007387 */ /* 0x0001e20000100800 */
[----:B---3--:R-:W-:-:S03]  /*be450*/  IADD3 R18, P5, R18, R60, RZ ;  /* 0x0000003c12127210 */ /* 0x008fc60007fbe0ff */
[----:B0-----:R-:W2:Y:S04]  /*be460*/  LDL.LU R15, [R1+0x212c] ;  /* 0x00212c00010f7983 */ /* 0x001ea80000300800 */
[----:B------:R0:W-:Y:S01]  /*be470*/  STL [R1+0x2148], R18 ;  /* 0x0021481201007387 */ /* 0x0001e20000100800 */
[----:B----4-:R-:W-:-:S03]  /*be480*/  IMAD.X R19, R19, 0x1, R3, P6 ;  /* 0x0000000113137824 */ /* 0x010fc600030e0603 */
[----:B0-----:R-:W3:Y:S01]  /*be490*/  LDL.LU R18, [R1+0x20f8] ;  /* 0x0020f80001127983 */ /* 0x001ee20000300800 */
[----:B------:R-:W-:-:S03]  /*be4a0*/  IADD3 R23, P6, R23, R60, RZ ;  /* 0x0000003c17177210 */ /* 0x000fc60007fde0ff */
[----:B------:R0:W-:Y:S04]  /*be4b0*/  STL [R1+0x2174], R19 ;  /* 0x0021741301007387 */ /* 0x0001e80000100800 */
[----:B0-----:R-:W4:Y:S04]  /*be4c0*/  LDL.LU R19, [R1+0x2124] ;  /* 0x0021240001137983 */ /* 0x001f280000300800 */
[----:B------:R0:W-:Y:S04]  /*be4d0*/  STL [R1+0x2140], R23 ;  /* 0x0021401701007387 */ /* 0x0001e80000100800 */
[----:B0-----:R-:W4:Y:S01]  /*be4e0*/  LDL.LU R23, [R1+0x20f0] ;  /* 0x0020f00001177983 */ /* 0x001f220000300800 */
[----:B------:R-:W-:Y:S01]  /*be4f0*/  IMAD.X R0, R0, 0x1, R3, P0 ;  /* 0x0000000100007824 */ /* 0x000fe200000e0603 */
[----:B------:R-:W-:-:S04]  /*be500*/  IADD3 R6, P0, R6, R60, RZ ;  /* 0x0000003c06067210 */ /* 0x000fc80007f1e0ff */
[----:B------:R0:W-:Y:S01]  /*be510*/  STL [R1+0x216c], R0 ;  /* 0x00216c0001007387 */ /* 0x0001e20000100800 */
[--C-:B------:R-:W-:Y:S01]  /*be520*/  IMAD.X R7, R7, 0x1, R3.reuse, P1 ;  /* 0x0000000107077824 */ /* 0x100fe200008e0603 */
[----:B------:R-:W-:Y:S02]  /*be530*/  IADD3 R12, P1, R12, R60, RZ ;  /* 0x0000003c0c0c7210 */ /* 0x000fe40007f3e0ff */
[----:B0-----:R-:W4:Y:S01]  /*be540*/  LDL.LU R0, [R1+0x211c] ;  /* 0x00211c0001007983 */ /* 0x001f220000300800 */
[----:B------:R-:W-:-:S03]  /*be550*/  IMAD.X R13, R13, 0x1, R3, P2 ;  /* 0x000000010d0d7824 */ /* 0x000fc600010e0603 */
[----:B------:R-:W-:Y:S01]  /*be560*/  STL [R1+0x2138], R6 ;  /* 0x0021380601007387 */ /* 0x000fe20000100800 */
[----:B------:R-:W-:-:S03]  /*be570*/  IADD3 R16, P2, R16, R60, RZ ;  /* 0x0000003c10107210 */ /* 0x000fc60007f5e0ff */
[----:B------:R-:W-:Y:S01]  /*be580*/  STL [R1+0x2164], R7 ;  /* 0x0021640701007387 */ /* 0x000fe20000100800 */
        /* <DEDUP_REMOVED lines=9> */
[----:B------:R-:W-:Y:S04]  /*be620*/  STL [R1+0x2120], R20 ;  /* 0x0021201401007387 */ /* 0x000fe80000100800 */
[----:B------:R0:W-:Y:S04]  /*be630*/  STL [R1+0x2144], R44 ;  /* 0x0021442c01007387 */ /* 0x0001e80000100800 */
[----:B------:R-:W-:Y:S01]  /*be640*/  STL [R1+0x214c], R21 ;  /* 0x00214c1501007387 */ /* 0x000fe20000100800 */
[----:B------:R-:W-:-:S03]  /*be650*/  IADD3 R45, P5, R45, R60, RZ ;  /* 0x0000003c2d2d7210 */ /* 0x000fc60007fbe0ff */
[----:B0-----:R-:W4:Y:S04]  /*be660*/  LDL.LU R44, [R1+0x20e8] ;  /* 0x0020e800012c7983 */ /* 0x001f280000300800 */
[----:B------:R-:W-:Y:S04]  /*be670*/  STL [R1+0x2118], R22 ;  /* 0x0021181601007387 */ /* 0x000fe80000100800 */
[----:B------:R0:W-:Y:S01]  /*be680*/  STL [R1+0x2110], R45 ;  /* 0x0021102d01007387 */ /* 0x0001e20000100800 */
[----:B------:R-:W-:-:S03]  /*be690*/  IMAD.X R46, R46, 0x1, R3, P6 ;  /* 0x000000012e2e7824 */ /* 0x000fc600030e0603 */
[----:B0-----:R-:W4:Y:S04]  /*be6a0*/  LDL.LU R45, [R1+0x2114] ;  /* 0x00211400012d7983 */ /* 0x001f280000300800 */
[----:B------:R0:W-:Y:S01]  /*be6b0*/  STL [R1+0x213c], R46 ;  /* 0x00213c2e01007387 */ /* 0x0001e20000100800 */
[----:B------:R-:W-:-:S03]  /*be6c0*/  IADD3 R10, P6, R10, R60, RZ ;  /* 0x0000003c0a0a7210 */ /* 0x000fc60007fde0ff */
[----:B0-----:R-:W4:Y:S04]  /*be6d0*/  LDL.LU R46, [R1+0x20e0] ;  /* 0x0020e000012e7983 */ /* 0x001f280000300800 */
[----:B------:R-:W4:Y:S01]  /*be6e0*/  LDL.LU R2, [R1+0x210c] ;  /* 0x00210c0001027983 */ /* 0x000f220000300800 */
[----:B------:R-:W-:-:S03]  /*be6f0*/  IMAD.X R11, R11, 0x1, R3, P0 ;  /* 0x000000010b0b7824 */ /* 0x000fc600000e0603 */
[----:B------:R0:W-:Y:S04]  /*be700*/  STL [R1+0x2108], R10 ;  /* 0x0021080a01007387 */ /* 0x0001e80000100800 */
[----:B0-----:R-:W4:Y:S04]  /*be710*/  LDL.LU R10, [R1+0x20d8] ;  /* 0x0020d800010a7983 */ /* 0x001f280000300800 */
[----:B------:R0:W-:Y:S01]  /*be720*/  STL [R1+0x2134], R11 ;  /* 0x0021340b01007387 */ /* 0x0001e20000100800 */
[----:B------:R-:W-:-:S03]  /*be730*/  IADD3 R14, P0, R14, R60, RZ ;  /* 0x0000003c0e0e7210 */ /* 0x000fc60007f1e0ff */
[----:B0-----:R-:W4:Y:S04]  /*be740*/  LDL.LU R11, [R1+0x2104] ;  /* 0x00210400010b7983 */ /* 0x001f280000300800 */
        /* <DEDUP_REMOVED lines=8> */
[----:B0-----:R-:W3:Y:S04]  /*be7d0*/  LDL.LU R18, [R1+0x20c8] ;  /* 0x0020c80001127983 */ /* 0x001ee80000300800 */
[----:B------:R0:W-:Y:S01]  /*be7e0*/  STL [R1+0x2124], R19 ;  /* 0x0021241301007387 */ /* 0x0001e20000100800 */
[----:B------:R-:W-:-:S03]  /*be7f0*/  IADD3 R23, P2, R23, R60, RZ ;  /* 0x0000003c17177210 */ /* 0x000fc60007f5e0ff */
[----:B0-----:R-:W4:Y:S04]  /*be800*/  LDL.LU R19, [R1+0x20f4] ;  /* 0x0020f40001137983 */ /* 0x001f280000300800 */
[----:B------:R0:W-:Y:S04]  /*be810*/  STL [R1+0x20f0], R23 ;  /* 0x0020f01701007387 */ /* 0x0001e80000100800 */
[----:B0-----:R-:W4:Y:S04]  /*be820*/  LDL.LU R23, [R1+0x20c0] ;  /* 0x0020c00001177983 */ /* 0x001f280000300800 */
[----:B------:R-:W4:Y:S04]  /*be830*/  LDL.LU R6, [R1+0x20ec] ;  /* 0x0020ec0001067983 */ /* 0x000f280000300800 */
[----:B------:R-:W4:Y:S04]  /*be840*/  LDL.LU R7, [R1+0x20b8] ;  /* 0x0020b80001077983 */ /* 0x000f280000300800 */
[----:B------:R-:W4:Y:S01]  /*be850*/  LDL.LU R12, [R1+0x20e4] ;  /* 0x0020e400010c7983 */ /* 0x000f220000300800 */
[----:B------:R-:W-:-:S05]  /*be860*/  IMAD.X R0, R0, 0x1, R3, P3 ;  /* 0x0000000100007824 */ /* 0x000fca00018e0603 */
[----:B------:R0:W-:Y:S04]  /*be870*/  STL [R1+0x211c], R0 ;  /* 0x00211c0001007387 */ /* 0x0001e80000100800 */
[----:B------:R-:W4:Y:S04]  /*be880*/  LDL.LU R13, [R1+0x20b0] ;  /* 0x0020b000010d7983 */ /* 0x000f280000300800 */
[----:B------:R-:W4:Y:S04]  /*be890*/  LDL.LU R16, [R1+0x20dc] ;  /* 0x0020dc0001107983 */ /* 0x000f280000300800 */
[----:B------:R-:W4:Y:S04]  /*be8a0*/  LDL.LU R17, [R1+0x20a8] ;  /* 0x0020a80001117983 */ /* 0x000f280000300800 */
[----:B------:R-:W4:Y:S04]  /*be8b0*/  LDL.LU R20, [R1+0x20d4] ;  /* 0x0020d40001147983 */ /* 0x000f280000300800 */
[----:B------:R-:W4:Y:S04]  /*be8c0*/  LDL.LU R21, [R1+0x20a0] ;  /* 0x0020a00001157983 */ /* 0x000f280000300800 */
[----:B------:R-:W4:Y:S04]  /*be8d0*/  LDL.LU R22, [R1+0x20cc] ;  /* 0x0020cc0001167983 */ /* 0x000f280000300800 */
[----:B0-----:R-:W4:Y:S01]  /*be8e0*/  LDL.LU R0, [R1+0x2098] ;  /* 0x0020980001007983 */ /* 0x001f220000300800 */
[----:B------:R-:W-:-:S05]  /*be8f0*/  IADD3 R44, P3, R44, R60, RZ ;  /* 0x0000003c2c2c7210 */ /* 0x000fca0007f7e0ff */
[----:B------:R0:W-:Y:S04]  /*be900*/  STL [R1+0x20e8], R44 ;  /* 0x0020e82c01007387 */ /* 0x0001e80000100800 */
[----:B0-----:R-:W4:Y:S01]  /*be910*/  LDL.LU R44, [R1+0x20c4] ;  /* 0x0020c400012c7983 */ /* 0x001f220000300800 */
[----:B------:R-:W-:-:S05]  /*be920*/  IMAD.X R45, R45, 0x1, R3, P4 ;  /* 0x000000012d2d7824 */ /* 0x000fca00020e0603 */
[----:B------:R0:W-:Y:S01]  /*be930*/  STL [R1+0x2114], R45 ;  /* 0x0021142d01007387 */ /* 0x0001e20000100800 */
[----:B------:R-:W-:-:S03]  /*be940*/  IADD3 R46, P4, R46, R60, RZ ;  /* 0x0000003c2e2e7210 */ /* 0x000fc60007f9e0ff */
[----:B0-----:R-:W4:Y:S01]  /*be950*/  LDL.LU R45, [R1+0x2090] ;  /* 0x00209000012d7983 */ /* 0x001f220000300800 */
[----:B------:R-:W-:-:S03]  /*be960*/  IMAD.X R2, R2, 0x1, R3, P5 ;  /* 0x0000000102027824 */ /* 0x000fc600028e0603 */
[----:B------:R0:W-:Y:S04]  /*be970*/  STL [R1+0x20e0], R46 ;  /* 0x0020e02e01007387 */ /* 0x0001e80000100800 */
[----:B0-----:R-:W4:Y:S01]  /*be980*/  LDL.LU R46, [R1+0x20bc] ;  /* 0x0020bc00012e7983 */ /* 0x001f220000300800 */
[----:B------:R-:W-:-:S05]  /*be990*/  IADD3 R10, P5, R10, R60, RZ ;  /* 0x0000003c0a0a7210 */ /* 0x000fca0007fbe0ff */
[----:B------:R0:W-:Y:S01]  /*be9a0*/  STL [R1+0x20d8], R10 ;  /* 0x0020d80a01007387 */ /* 0x0001e20000100800 */
[----:B------:R-:W-:-:S03]  /*be9b0*/  IMAD.X R11, R11, 0x1, R3, P6 ;  /* 0x000000010b0b7824 */ /* 0x000fc600030e0603 */
[----:B0-----:R-:W4:Y:S04]  /*be9c0*/  LDL.LU R10, [R1+0x2088] ;  /* 0x00208800010a7983 */ /* 0x001f280000300800 */
[----:B------:R-:W-:Y:S04]  /*be9d0*/  STL [R1+0x210c], R2 ;  /* 0x00210c0201007387 */ /* 0x000fe80000100800 */
        /* <DEDUP_REMOVED lines=16> */
[----:B0-----:R-:W4:Y:S01]  /*beae0*/  LDL.LU R23, [R1+0x2070] ;  /* 0x0020700001177983 */ /* 0x001f220000300800 */
[--C-:B------:R-:W-:Y:S01]  /*beaf0*/  IMAD.X R6, R6, 0x1, R3.reuse, P2 ;  /* 0x0000000106067824 */ /* 0x100fe200010e0603 */
[----:B------:R-:W-:Y:S01]  /*beb00*/  IADD3 R7, P2, R7, R60, RZ ;  /* 0x0000003c07077210 */ /* 0x000fe20007f5e0ff */
[----:B------:R-:W-:-:S03]  /*beb10*/  IMAD.X R12, R12, 0x1, R3, P3 ;  /* 0x000000010c0c7824 */ /* 0x000fc600018e0603 */
[----:B------:R-:W-:Y:S04]  /*beb20*/  STL [R1+0x20ec], R6 ;  /* 0x0020ec0601007387 */ /* 0x000fe80000100800 */
[----:B------:R-:W-:Y:S04]  /*beb30*/  STL [R1+0x20b8], R7 ;  /* 0x0020b80701007387 */ /* 0x000fe80000100800 */
[----:B------:R-:W-:Y:S01]  /*beb40*/  STL [R1+0x20e4], R12 ;  /* 0x0020e40c01007387 */ /* 0x000fe20000100800 */
[----:B------:R-:W-:Y:S01]  /*beb50*/  IADD3 R13, P3, R13, R60, RZ ;  /* 0x0000003c0d0d7210 */ /* 0x000fe20007f7e0ff */
[----:B------:R-:W-:-:S04]  /*beb60*/  IMAD.X R16, R16, 0x1, R3, P4 ;  /* 0x0000000110107824 */ /* 0x000fc800020e0603 */
[----:B------:R-:W-:Y:S01]  /*beb70*/  STL [R1+0x20b0], R13 ;  /* 0x0020b00d01007387 */ /* 0x000fe20000100800 */
[----:B------:R-:W-:-:S03]  /*beb80*/  IADD3 R17, P4, R17, R60, RZ ;  /* 0x0000003c11117210 */ /* 0x000fc60007f9e0ff */
[----:B------:R-:W-:Y:S01]  /*beb90*/  STL [R1+0x20dc], R16 ;  /* 0x0020dc1001007387 */ /* 0x000fe20000100800 */
[----:B------:R-:W-:-:S03]  /*beba0*/  IMAD.X R20, R20, 0x1, R3, P5 ;  /* 0x0000000114147824 */ /* 0x000fc600028e0603 */
[----:B------:R-:W-:Y:S01]  /*bebb0*/  STL [R1+0x20a8], R17 ;  /* 0x0020a81101007387 */ /* 0x000fe20000100800 */
[-C--:B------:R-:W-:Y:S01]  /*bebc0*/  IADD3 R21, P5, R21, R60.reuse, RZ ;  /* 0x0000003c15157210 */ /* 0x080fe20007fbe0ff */
[--C-:B------:R-:W-:Y:S01]  /*bebd0*/  IMAD.X R22, R22, 0x1, R3.reuse, P6 ;  /* 0x0000000116167824 */ /* 0x100fe200030e0603 */
[----:B------:R-:W-:Y:S01]  /*bebe0*/  IADD3 R0, P6, R0, R60, RZ ;  /* 0x0000003c00007210 */ /* 0x000fe20007fde0ff */
[----:B------:R-:W-:Y:S04]  /*bebf0*/  STL [R1+0x20d4], R20 ;  /* 0x0020d41401007387 */ /* 0x000fe80000100800 */
[----:B------:R0:W-:Y:S04]  /*bec00*/  STL [R1+0x2098], R0 ;  /* 0x0020980001007387 */ /* 0x0001e80000100800 */
[----:B------:R-:W-:Y:S04]  /*bec10*/  STL [R1+0x20a0], R21 ;  /* 0x0020a01501007387 */ /* 0x000fe80000100800 */
[----:B0-----:R-:W4:Y:S04]  /*bec20*/  LDL.LU R0, [R1+0x209c] ;  /* 0x00209c0001007983 */ /* 0x001f280000300800 */
[----:B------:R-:W-:Y:S01]  /*bec30*/  STL [R1+0x20cc], R22 ;  /* 0x0020cc1601007387 */ /* 0x000fe20000100800 */
[----:B------:R-:W-:-:S05]  /*bec40*/  IMAD.X R44, R44, 0x1, R3, P0 ;  /* 0x000000012c2c7824 */ /* 0x000fca00000e0603 */
[----:B------:R0:W-:Y:S04]  /*bec50*/  STL [R1+0x20c4], R44 ;  /* 0x0020c42c01007387 */ /* 0x0001e80000100800 */
[----:B0-----:R-:W4:Y:S01]  /*bec60*/  LDL.LU R44, [R1+0x2068] ;  /* 0x00206800012c7983 */ /* 0x001f220000300800 */
[----:B------:R-:W-:-:S05]  /*bec70*/  IADD3 R45, P0, R45, R60, RZ ;  /* 0x0000003c2d2d7210 */ /* 0x000fca0007f1e0ff */
[----:B------:R0:W-:Y:S01]  /*bec80*/  STL [R1+0x2090], R45 ;  /* 0x0020902d01007387 */ /* 0x0001e20000100800 */
[----:B------:R-:W-:-:S03]  /*bec90*/  IMAD.X R46, R46, 0x1, R3, P1 ;  /* 0x000000012e2e7824 */ /* 0x000fc600008e0603 */
[----:B0-----:R-:W4:Y:S04]  /*beca0*/  LDL.LU R45, [R1+0x2094] ;  /* 0x00209400012d7983 */ /* 0x001f280000300800 */
[----:B------:R-:W4:Y:S04]  /*becb0*/  LDL.LU R2, [R1+0x2060] ;  /* 0x0020600001027983 */ /* 0x000f280000300800 */
        /* <DEDUP_REMOVED lines=42> */
[----:B------:R-:W-:-:S05]  /*bef60*/  IMAD.X R46, R46, 0x1, R3, P0 ;  /* 0x000000012e2e7824 */ /* 0x000fca00000e0603 */
[----:B------:R0:W-:Y:S04]  /*bef70*/  STL [R1+0x208c], R46 ;  /* 0x00208c2e01007387 */ /* 0x0001e80000100800 */
[----:B0-----:R-:W4:Y:S01]  /*bef80*/  LDL.LU R46, [R1+0x203c] ;  /* 0x00203c00012e7983 */ /* 0x001f220000300800 */
[----:B------:R-:W-:-:S03]  /*bef90*/  IADD3 R10, P0, R10, R60, RZ ;  /* 0x0000003c0a0a7210 */ /* 0x000fc60007f1e0ff */
[----:B------:R-:W-:Y:S04]  /*befa0*/  STL [R1+0x2060], R2 ;  /* 0x0020600201007387 */ /* 0x000fe80000100800 */
        /* <DEDUP_REMOVED lines=30> */
[----:B------:R-:W-:Y:S01]  /*bf190*/  STL [R1+0x205c], R17 ;  /* 0x00205c1101007387 */ /* 0x000fe20000100800 */
[----:B------:R-:W-:-:S03]  /*bf1a0*/  IMAD.X R23, R23, 0x1, R3, P1 ;  /* 0x0000000117177824 */ /* 0x000fc600008e0603 */
[----:B------:R-:W-:Y:S04]  /*bf1b0*/  STL [R1+0x2028], R20 ;  /* 0x0020281401007387 */ /* 0x000fe80000100800 */
[----:B------:R0:W-:Y:S04]  /*bf1c0*/  STL [R1+0x204c], R23 ;  /* 0x00204c1701007387 */ /* 0x0001e80000100800 */
[----:B------:R-:W-:Y:S04]  /*bf1d0*/  STL [R1+0x2054], R21 ;  /* 0x0020541501007387 */ /* 0x000fe80000100800 */
        /* <DEDUP_REMOVED lines=9> */
[----:B------:R-:W-:-:S03]  /*bf270*/  IADD3 R45, P2, R45, R60, RZ ;  /* 0x0000003c2d2d7210 */ /* 0x000fc60007f5e0ff */
[----:B------:R-:W4:Y:S04]  /*bf280*/  LDL.LU R2, [R1+0x2014] ;  /* 0x0020140001027983 */ /* 0x000f280000300800 */
        /* <DEDUP_REMOVED lines=30> */
[----:B------:R-:W4:Y:S01]  /*bf470*/  LDL.LU R22, [R1+0x1fd4] ;  /* 0x001fd40001167983 */ /* 0x000f220000300800 */
[----:B------:R-:W-:-:S03]  /*bf480*/  IADD3 R23, P6, R23, R60, RZ ;  /* 0x0000003c17177210 */ /* 0x000fc60007fde0ff */
[----:B0-----:R-:W4:Y:S04]  /*bf490*/  LDL.LU R19, [R1+0x1fa0] ;  /* 0x001fa00001137983 */ /* 0x001f280000300800 */
        /* <DEDUP_REMOVED lines=9> */
[----:B------:R-:W-:-:S05]  /*bf530*/  IADD3 R45, P1, R45, R60, RZ ;  /* 0x0000003c2d2d7210 */ /* 0x000fca0007f3e0ff */
[----:B------:R0:W-:Y:S04]  /*bf540*/  STL [R1+0x1fe0], R45 ;  /* 0x001fe02d01007387 */ /* 0x0001e80000100800 */
[----:B0-----:R-:W4:Y:S01]  /*bf550*/  LDL.LU R45, [R1+0x1f90] ;  /* 0x001f9000012d7983 */ /* 0x001f220000300800 */
[----:B------:R-:W-:-:S03]  /*bf560*/  IMAD.X R46, R46, 0x1, R3, P2 ;  /* 0x000000012e2e7824 */ /* 0x000fc600010e0603 */
[----:B------:R-:W-:Y:S04]  /*bf570*/  STL [R1+0x2014], R2 ;  /* 0x0020140201007387 */ /* 0x000fe80000100800 */
        /* <DEDUP_REMOVED lines=14> */
[----:B0-----:R-:W2:Y:S01]  /*bf660*/  LDL.LU R15, [R1+0x1fac] ;  /* 0x001fac00010f7983 */ /* 0x001ea20000300800 */
[----:B----4-:R-:W-:-:S03]  /*bf670*/  IMAD.X R6, R6, 0x1, R3, P5 ;  /* 0x0000000106067824 */ /* 0x010fc600028e0603 */
[----:B------:R0:W-:Y:S01]  /*bf680*/  STL [R1+0x1fc8], R18 ;  /* 0x001fc81201007387 */ /* 0x0001e20000100800 */
[-C--:B------:R-:W-:Y:S01]  /*bf690*/  IADD3 R7, P5, R7, R60.reuse, RZ ;  /* 0x0000003c07077210 */ /* 0x080fe20007fbe0ff */
[----:B------:R-:W-:Y:S02]  /*bf6a0*/  IMAD.X R12, R12, 0x1, R3, P6 ;  /* 0x000000010c0c7824 */ /* 0x000fe400030e0603 */
[----:B0-----:R-:W3:Y:S01]  /*bf6b0*/  LDL.LU R18, [R1+0x1f78] ;  /* 0x001f780001127983 */ /* 0x001ee20000300800 */
        /* <DEDUP_REMOVED lines=13> */
[----:B------:R-:W-:Y:S04]  /*bf790*/  STL [R1+0x1fdc], R20 ;  /* 0x001fdc1401007387 */ /* 0x000fe80000100800 */
[----:B------:R0:W-:Y:S04]  /*bf7a0*/  STL [R1+0x1fa0], R19 ;  /* 0x001fa01301007387 */ /* 0x0001e80000100800 */
[----:B------:R-:W-:Y:S01]  /*bf7b0*/  STL [R1+0x1fa8], R21 ;  /* 0x001fa81501007387 */ /* 0x000fe20000100800 */
[----:B------:R-:W-:-:S03]  /*bf7c0*/  IMAD.X R23, R23, 0x1, R3, P3 ;  /* 0x0000000117177824 */ /* 0x000fc600018e0603 */
[----:B0-----:R-:W4:Y:S04]  /*bf7d0*/  LDL.LU R19, [R1+0x1fa4] ;  /* 0x001fa40001137983 */ /* 0x001f280000300800 */
[----:B------:R-:W-:Y:S04]  /*bf7e0*/  STL [R1+0x1fd4], R22 ;  /* 0x001fd41601007387 */ /* 0x000fe80000100800 */
[----:B------:R0:W-:Y:S04]  /*bf7f0*/  STL [R1+0x1fcc], R23 ;  /* 0x001fcc1701007387 */ /* 0x0001e80000100800 */
[----:B0-----:R-:W4:Y:S01]  /*bf800*/  LDL.LU R23, [R1+0x1f70] ;  /* 0x001f700001177983 */ /* 0x001f220000300800 */
[----:B------:R-:W-:-:S05]  /*bf810*/  IADD3 R0, P3, R0, R60, RZ ;  /* 0x0000003c00007210 */ /* 0x000fca0007f7e0ff */
[----:B------:R0:W-:Y:S04]  /*bf820*/  STL [R1+0x1f98], R0 ;  /* 0x001f980001007387 */ /* 0x0001e80000100800 */
[----:B0-----:R-:W4:Y:S04]  /*bf830*/  LDL.LU R0, [R1+0x1f9c] ;  /* 0x001f9c0001007983 */ /* 0x001f280000300800 */
[----:B------:R-:W4:Y:S01]  /*bf840*/  LDL.LU R2, [R1+0x1f68] ;  /* 0x001f680001027983 */ /* 0x000f220000300800 */
        /* <DEDUP_REMOVED lines=22> */
[----:B------:R-:W3:Y:S04]  /*bf9b0*/  LDL.LU R6, [R1+0x1f48] ;  /* 0x001f480001067983 */ /* 0x000ee80000300800 */
[----:B------:R-:W3:Y:S04]  /*bf9c0*/  LDL.LU R7, [R1+0x1f74] ;  /* 0x001f740001077983 */ /* 0x000ee80000300800 */
[----:B------:R-:W3:Y:S04]  /*bf9d0*/  LDL.LU R12, [R1+0x1f40] ;  /* 0x001f4000010c7983 */ /* 0x000ee80000300800 */
[----:B------:R0:W-:Y:S04]  /*bf9e0*/  STL [R1+0x1f78], R18 ;  /* 0x001f781201007387 */ /* 0x0001e80000100800 */
[----:B------:R-:W3:Y:S04]  /*bf9f0*/  LDL.LU R13, [R1+0x1f6c] ;  /* 0x001f6c00010d7983 */ /* 0x000ee80000300800 */
[----:B------:R-:W3:Y:S04]  /*bfa00*/  LDL.LU R16, [R1+0x1f38] ;  /* 0x001f380001107983 */ /* 0x000ee80000300800 */
[----:B------:R-:W3:Y:S04]  /*bfa10*/  LDL.LU R17, [R1+0x1f64] ;  /* 0x001f640001117983 */ /* 0x000ee80000300800 */
[----:B------:R-:W3:Y:S04]  /*bfa20*/  LDL.LU R20, [R1+0x1f30] ;  /* 0x001f300001147983 */ /* 0x000ee80000300800 */
[----:B------:R-:W3:Y:S04]  /*bfa30*/  LDL.LU R21, [R1+0x1f5c] ;  /* 0x001f5c0001157983 */ /* 0x000ee80000300800 */
[----:B------:R-:W3:Y:S01]  /*bfa40*/  LDL.LU R22, [R1+0x1f28] ;  /* 0x001f280001167983 */ /* 0x000ee20000300800 */
[----:B----4-:R-:W-:-:S03]  /*bfa50*/  IMAD.X R19, R19, 0x1, R3, P1 ;  /* 0x0000000113137824 */ /* 0x010fc600008e0603 */
[----:B0-----:R-:W4:Y:S04]  /*bfa60*/  LDL.LU R18, [R1+0x1f54] ;  /* 0x001f540001127983 */ /* 0x001f280000300800 */
        /* <DEDUP_REMOVED lines=28> */
[----:B--2---:R-:W-:Y:S01]  /*bfc30*/  IMAD.X R15, R15, 0x1, R3, P6 ;  /* 0x000000010f0f7824 */ /* 0x004fe200030e0603 */
[----:B---3--:R-:W-:-:S04]  /*bfc40*/  IADD3 R6, P6, R6, R60, RZ ;  /* 0x0000003c06067210 */ /* 0x008fc80007fde0ff */
[----:B------:R0:W-:Y:S01]  /*bfc50*/  STL [R1+0x1f7c], R15 ;  /* 0x001f7c0f01007387 */ /* 0x0001e20000100800 */
[--C-:B------:R-:W-:Y:S01]  /*bfc60*/  IMAD.X R7, R7, 0x1, R3.reuse, P0 ;  /* 0x0000000107077824 */ /* 0x100fe200000e0603 */
[----:B------:R-:W-:Y:S02]  /*bfc70*/  IADD3 R12, P0, R12, R60, RZ ;  /* 0x0000003c0c0c7210 */ /* 0x000fe40007f1e0ff */
[----:B0-----:R-:W2:Y:S01]  /*bfc80*/  LDL.LU R15, [R1+0x1f2c] ;  /* 0x001f2c00010f7983 */ /* 0x001ea20000300800 */
        /* <DEDUP_REMOVED lines=11> */
[----:B----4-:R-:W-:-:S03]  /*bfd40*/  IMAD.X R18, R18, 0x1, R3, P4 ;  /* 0x0000000112127824 */ /* 0x010fc600020e0603 */
[----:B------:R-:W-:Y:S01]  /*bfd50*/  STL [R1+0x1f30], R20 ;  /* 0x001f301401007387 */ /* 0x000fe20000100800 */
[----:B------:R-:W-:-:S03]  /*bfd60*/  IADD3 R22, P3, R22, R60, RZ ;  /* 0x0000003c16167210 */ /* 0x000fc60007f7e0ff */
[----:B------:R0:W-:Y:S04]  /*bfd70*/  STL [R1+0x1f54], R18 ;  /* 0x001f541201007387 */ /* 0x0001e80000100800 */
[----:B------:R-:W-:Y:S01]  /*bfd80*/  STL [R1+0x1f5c], R21 ;  /* 0x001f5c1501007387 */ /* 0x000fe20000100800 */
[----:B------:R-:W-:-:S03]  /*bfd90*/  IADD3 R19, P4, R19, R60, RZ ;  /* 0x0000003c13137210 */ /* 0x000fc60007f9e0ff */
[----:B0-----:R-:W3:Y:S04]  /*bfda0*/  LDL.LU R18, [R1+0x1ef8] ;  /* 0x001ef80001127983 */ /* 0x001ee80000300800 */
[----:B------:R-:W-:Y:S04]  /*bfdb0*/  STL [R1+0x1f28], R22 ;  /* 0x001f281601007387 */ /* 0x000fe80000100800 */
[----:B------:R0:W-:Y:S01]  /*bfdc0*/  STL [R1+0x1f20], R19 ;  /* 0x001f201301007387 */ /* 0x0001e20000100800 */
[----:B------:R-:W-:-:S03]  /*bfdd0*/  IMAD.X R23, R23, 0x1, R3, P5 ;  /* 0x0000000117177824 */ /* 0x000fc600028e0603 */
[----:B0-----:R-:W4:Y:S04]  /*bfde0*/  LDL.LU R19, [R1+0x1f24] ;  /* 0x001f240001137983 */ /* 0x001f280000300800 */
[----:B------:R0:W-:Y:S04]  /*bfdf0*/  STL [R1+0x1f4c], R23 ;  /* 0x001f4c1701007387 */ /* 0x0001e80000100800 */
[----:B0-----:R-:W4:Y:S04]  /*bfe00*/  LDL.LU R23, [R1+0x1ef0] ;  /* 0x001ef00001177983 */ /* 0x001f280000300800 */
[----:B------:R-:W4:Y:S01]  /*bfe10*/  LDL.LU R2, [R1+0x1f1c] ;  /* 0x001f1c0001027983 */ /* 0x000f220000300800 */
        /* <DEDUP_REMOVED lines=24> */
[----:B--2---:R-:W-:-:S05]  /*bffa0*/  IMAD.X R15, R15, 0x1, R3, P2 ;  /* 0x000000010f0f7824 */ /* 0x004fca00010e0603 */
[----:B------:R0:W-:Y:S04]  /*bffb0*/  STL [R1+0x1f2c], R15 ;  /* 0x001f2c0f01007387 */ /* 0x0001e80000100800 */
[----:B------:R-:W2:Y:S04]  /*bffc0*/  LDL.LU R13, [R1+0x1ec0] ;  /* 0x001ec000010d7983 */ /* 0x000ea80000300800 */
[----:B------:R-:W2:Y:S04]  /*bffd0*/  LDL.LU R16, [R1+0x1eec] ;  /* 0x001eec0001107983 */ /* 0x000ea80000300800 */
[----:B------:R-:W2:Y:S04]  /*bffe0*/  LDL.LU R17, [R1+0x1eb8] ;  /* 0x001eb80001117983 */ /* 0x000ea80000300800 */
[----:B------:R-:W2:Y:S04]  /*bfff0*/  LDL.LU R20, [R1+0x1ee4] ;  /* 0x001ee40001147983 */ /* 0x000ea80000300800 */
[----:B------:R-:W2:Y:S04]  /*c0000*/  LDL.LU R21, [R1+0x1eb0] ;  /* 0x001eb00001157983 */ /* 0x000ea80000300800 */
[----:B------:R-:W2:Y:S04]  /*c0010*/  LDL.LU R22, [R1+0x1edc] ;  /* 0x001edc0001167983 */ /* 0x000ea80000300800 */
[----:B0-----:R-:W2:Y:S01]  /*c0020*/  LDL.LU R15, [R1+0x1ea8] ;  /* 0x001ea800010f7983 */ /* 0x001ea20000300800 */
[----:B---3--:R-:W-:-:S05]  /*c0030*/  IADD3 R18, P2, R18, R60, RZ ;  /* 0x0000003c12127210 */ /* 0x008fca0007f5e0ff */
[----:B------:R0:W-:Y:S04]  /*c0040*/  STL [R1+0x1ef8], R18 ;  /* 0x001ef81201007387 */ /* 0x0001e80000100800 */
[----:B0-----:R-:W3:Y:S01]  /*c0050*/  LDL.LU R18, [R1+0x1ed4] ;  /* 0x001ed40001127983 */ /* 0x001ee20000300800 */
[----:B----4-:R-:W-:-:S05]  /*c0060*/  IMAD.X R19, R19, 0x1, R3, P3 ;  /* 0x0000000113137824 */ /* 0x010fca00018e0603 */
[----:B------:R0:W-:Y:S01]  /*c0070*/  STL [R1+0x1f24], R19 ;  /* 0x001f241301007387 */ /* 0x0001e20000100800 */
[----:B------:R-:W-:-:S03]  /*c0080*/  IADD3 R23, P3, R23, R60, RZ ;  /* 0x0000003c17177210 */ /* 0x000fc60007f7e0ff */
[----:B0-----:R-:W4:Y:S04]  /*c0090*/  LDL.LU R19, [R1+0x1ea0] ;  /* 0x001ea00001137983 */ /* 0x001f280000300800 */
[----:B------:R0:W-:Y:S04]  /*c00a0*/  STL [R1+0x1ef0], R23 ;  /* 0x001ef01701007387 */ /* 0x0001e80000100800 */
[----:B0-----:R-:W4:Y:S01]  /*c00b0*/  LDL.LU R23, [R1+0x1ecc] ;  /* 0x001ecc0001177983 */ /* 0x001f220000300800 */
[----:B------:R-:W-:Y:S01]  /*c00c0*/  IMAD.X R2, R2, 0x1, R3, P4 ;  /* 0x0000000102027824 */ /* 0x000fe200020e0603 */
[----:B------:R-:W-:-:S05]  /*c00d0*/  IADD3 R0, P4, R0, R60, RZ ;  /* 0x0000003c00007210 */ /* 0x000fca0007f9e0ff */
[----:B------:R0:W-:Y:S04]  /*c00e0*/  STL [R1+0x1ee8], R0 ;  /* 0x001ee80001007387 */ /* 0x0001e80000100800 */
[----:B0-----:R-:W4:Y:S04]  /*c00f0*/  LDL.LU R0, [R1+0x1e98] ;  /* 0x001e980001007983 */ /* 0x001f280000300800 */
[----:B------:R-:W-:Y:S01]  /*c0100*/  STL [R1+0x1f1c], R2 ;  /* 0x001f1c0201007387 */ /* 0x000fe20000100800 */
        /* <DEDUP_REMOVED lines=17> */
[----:B------:R0:W-:Y:S01]  /*c0220*/  STL [R1+0x1ed0], R14 ;  /* 0x001ed00e01007387 */ /* 0x0001e20000100800 */
[-C--:B------:R-:W-:Y:S01]  /*c0230*/  IADD3 R7, P1, R7, R60.reuse, RZ ;  /* 0x0000003c07077210 */ /* 0x080fe20007f3e0ff */
[--C-:B------:R-:W-:Y:S02]  /*c0240*/  IMAD.X R12, R12, 0x1, R3.reuse, P2 ;  /* 0x000000010c0c7824 */ /* 0x100fe400010e0603 */
[----:B0-----:R-:W4:Y:S04]  /*c0250*/  LDL.LU R14, [R1+0x1e80] ;  /* 0x001e8000010e7983 */ /* 0x001f280000300800 */
[----:B------:R-:W-:Y:S04]  /*c0260*/  STL [R1+0x1efc], R6 ;  /* 0x001efc0601007387 */ /* 0x000fe80000100800 */
[----:B------:R-:W-:Y:S04]  /*c0270*/  STL [R1+0x1ec8], R7 ;  /* 0x001ec80701007387 */ /* 0x000fe80000100800 */
[----:B------:R-:W-:Y:S01]  /*c0280*/  STL [R1+0x1ef4], R12 ;  /* 0x001ef40c01007387 */ /* 0x000fe20000100800 */
[----:B--2---:R-:W-:Y:S01]  /*c0290*/  IADD3 R13, P2, R13, R60, RZ ;  /* 0x0000003c0d0d7210 */ /* 0x004fe20007f5e0ff */
        /* <DEDUP_REMOVED lines=12> */
[----:B0-----:R-:W2:Y:S04]  /*c0360*/  LDL.LU R15, [R1+0x1eac] ;  /* 0x001eac00010f7983 */ /* 0x001ea80000300800 */
[----:B------:R-:W-:Y:S01]  /*c0370*/  STL [R1+0x1edc], R22 ;  /* 0x001edc1601007387 */ /* 0x000fe20000100800 */
[----:B---3--:R-:W-:-:S05]  /*c0380*/  IMAD.X R18, R18, 0x1, R3, P6 ;  /* 0x0000000112127824 */ /* 0x008fca00030e0603 */
[----:B------:R0:W-:Y:S04]  /*c0390*/  STL [R1+0x1ed4], R18 ;  /* 0x001ed41201007387 */ /* 0x0001e80000100800 */
[----:B0-----:R-:W3:Y:S01]  /*c03a0*/  LDL.LU R18, [R1+0x1e78] ;  /* 0x001e780001127983 */ /* 0x001ee20000300800 */
[----:B----4-:R-:W-:-:S05]  /*c03b0*/  IADD3 R19, P6, R19, R60, RZ ;  /* 0x0000003c13137210 */ /* 0x010fca0007fde0ff */
        /* <DEDUP_REMOVED lines=45> */
[----:B------:R-:W-:-:S05]  /*c0690*/  IMAD.X R23, R23, 0x1, R3, P6 ;  /* 0x0000000117177824 */ /* 0x000fca00030e0603 */
[----:B------:R0:W-:Y:S04]  /*c06a0*/  STL [R1+0x1e9c], R23 ;  /* 0x001e9c1701007387 */ /* 0x0001e80000100800 */
        /* <DEDUP_REMOVED lines=39> */
[----:B------:R-:W-:Y:S04]  /*c0920*/  STL [R1+0x1e64], R21 ;  /* 0x001e641501007387 */ /* 0x000fe80000100800 */
[----:B0-----:R-:W4:Y:S04]  /*c0930*/  LDL.LU R14, [R1+0x1e00] ;  /* 0x001e0000010e7983 */ /* 0x001f280000300800 */
[----:B------:R-:W-:Y:S01]  /*c0940*/  STL [R1+0x1e30], R22 ;  /* 0x001e301601007387 */ /* 0x000fe20000100800 */
[----:B--2---:R-:W-:-:S05]  /*c0950*/  IADD3 R15, P0, R15, R60, RZ ;  /* 0x0000003c0f0f7210 */ /* 0x004fca0007f1e0ff */
[----:B------:R0:W-:Y:S04]  /*c0960*/  STL [R1+0x1e28], R15 ;  /* 0x001e280f01007387 */ /* 0x0001e80000100800 */
[----:B0-----:R-:W2:Y:S01]  /*c0970*/  LDL.LU R15, [R1+0x1e2c] ;  /* 0x001e2c00010f7983 */ /* 0x001ea20000300800 */
[----:B---3--:R-:W-:-:S05]  /*c0980*/  IMAD.X R18, R18, 0x1, R3, P1 ;  /* 0x0000000112127824 */ /* 0x008fca00008e0603 */
[----:B------:R0:W-:Y:S04]  /*c0990*/  STL [R1+0x1e54], R18 ;  /* 0x001e541201007387 */ /* 0x0001e80000100800 */
[----:B0-----:R-:W3:Y:S01]  /*c09a0*/  LDL.LU R18, [R1+0x1df8] ;  /* 0x001df80001127983 */ /* 0x001ee20000300800 */
[----:B----4-:R-:W-:-:S03]  /*c09b0*/  IADD3 R19, P1, R19, R60, RZ ;  /* 0x0000003c13137210 */ /* 0x010fc60007f3e0ff */
        /* <DEDUP_REMOVED lines=21> */
[----:B------:R-:W-:-:S03]  /*c0b10*/  IMAD.X R11, R11, 0x1, R3, P5 ;  /* 0x000000010b0b7824 */ /* 0x000fc600028e0603 */
        /* <DEDUP_REMOVED lines=14> */
[----:B--2---:R-:W-:-:S05]  /*c0c00*/  IMAD.X R15, R15, 0x1, R3, P6 ;  /* 0x000000010f0f7824 */ /* 0x004fca00030e0603 */
[----:B------:R0:W-:Y:S04]  /*c0c10*/  STL [R1+0x1e2c], R15 ;  /* 0x001e2c0f01007387 */ /* 0x0001e80000100800 */
[----:B0-----:R-:W2:Y:S01]  /*c0c20*/  LDL.LU R15, [R1+0x1da8] ;  /* 0x001da800010f7983 */ /* 0x001ea20000300800 */
[----:B---3--:R-:W-:Y:S01]  /*c0c30*/  IADD3 R18, P6, R18, R60, RZ ;  /* 0x0000003c12127210 */ /* 0x008fe20007fde0ff */
[----:B----4-:R-:W-:-:S04]  /*c0c40*/  IMAD.X R2, R2, 0x1, R3, P0 ;  /* 0x0000000102027824 */ /* 0x010fc800000e0603 */
[----:B------:R0:W-:Y:S04]  /*c0c50*/  STL [R1+0x1df8], R18 ;  /* 0x001df81201007387 */ /* 0x0001e80000100800 */
[----:B0-----:R-:W3:Y:S01]  /*c0c60*/  LDL.LU R18, [R1+0x1dd4] ;  /* 0x001dd40001127983 */ /* 0x001ee20000300800 */
        /* <DEDUP_REMOVED lines=22> */
[-C--:B------:R-:W-:Y:S01]  /*c0dd0*/  IADD3 R7, P4, R7, R60.reuse, RZ ;  /* 0x0000003c07077210 */ /* 0x080fe20007f9e0ff */
[----:B------:R-:W-:Y:S02]  /*c0de0*/  IMAD.X R12, R12, 0x1, R3, P5 ;  /* 0x000000010c0c7824 */ /* 0x000fe400028e0603 */
[----:B0-----:R-:W4:Y:S01]  /*c0df0*/  LDL.LU R10, [R1+0x1d88] ;  /* 0x001d8800010a7983 */ /* 0x001f220000300800 */
        /* <DEDUP_REMOVED lines=15> */
[----:B------:R-:W-:Y:S04]  /*c0ef0*/  STL [R1+0x1db8], R21 ;  /* 0x001db81501007387 */ /* 0x000fe80000100800 */
[----:B0-----:R-:W4:Y:S01]  /*c0f00*/  LDL.LU R11, [R1+0x1db4] ;  /* 0x001db400010b7983 */ /* 0x001f220000300800 */
[----:B------:R-:W-:-:S03]  /*c0f10*/  IMAD.X R14, R14, 0x1, R3, P2 ;  /* 0x000000010e0e7824 */ /* 0x000fc600010e0603 */
[----:B------:R-:W-:Y:S04]  /*c0f20*/  STL [R1+0x1de4], R22 ;  /* 0x001de41601007387 */ /* 0x000fe80000100800 */
[----:B------:R0:W-:Y:S04]  /*c0f30*/  STL [R1+0x1ddc], R14 ;  /* 0x001ddc0e01007387 */ /* 0x0001e80000100800 */
[----:B0-----:R-:W4:Y:S01]  /*c0f40*/  LDL.LU R14, [R1+0x1d80] ;  /* 0x001d8000010e7983 */ /* 0x001f220000300800 */
[----:B--2---:R-:W-:-:S05]  /*c0f50*/  IADD3 R15, P2, R15, R60, RZ ;  /* 0x0000003c0f0f7210 */ /* 0x004fca0007f5e0ff */
[----:B------:R0:W-:Y:S04]  /*c0f60*/  STL [R1+0x1da8], R15 ;  /* 0x001da80f01007387 */ /* 0x0001e80000100800 */
[----:B0-----:R-:W2:Y:S04]  /*c0f70*/  LDL.LU R15, [R1+0x1dac] ;  /* 0x001dac00010f7983 */ /* 0x001ea80000300800 */
[----:B------:R-:W2:Y:S01]  /*c0f80*/  LDL.LU R2, [R1+0x1d78] ;  /* 0x001d780001027983 */ /* 0x000ea20000300800 */
        /* <DEDUP_REMOVED lines=39> */
[----:B--2---:R-:W-:-:S05]  /*c1200*/  IMAD.X R15, R15, 0x1, R3, P1 ;  /* 0x000000010f0f7824 */ /* 0x004fca00008e0603 */
[----:B------:R0:W-:Y:S01]  /*c1210*/  STL [R1+0x1dac], R15 ;  /* 0x001dac0f01007387 */ /* 0x0001e20000100800 */
[----:B------:R-:W-:-:S03]  /*c1220*/  IADD3 R2, P1, R2, R60, RZ ;  /* 0x0000003c02027210 */ /* 0x000fc60007f3e0ff */
[----:B0-----:R-:W2:Y:S01]  /*c1230*/  LDL.LU R15, [R1+0x1d28] ;  /* 0x001d2800010f7983 */ /* 0x001ea20000300800 */
[----:B---3--:R-:W-:-:S05]  /*c1240*/  IMAD.X R18, R18, 0x1, R3, P2 ;  /* 0x0000000112127824 */ /* 0x008fca00010e0603 */
[----:B------:R0:W-:Y:S04]  /*c1250*/  STL [R1+0x1da4], R18 ;  /* 0x001da41201007387 */ /* 0x0001e80000100800 */
[----:B0-----:R-:W3:Y:S01]  /*c1260*/  LDL.LU R18, [R1+0x1d54] ;  /* 0x001d540001127983 */ /* 0x001ee20000300800 */
[----:B----4-:R-:W-:-:S03]  /*c1270*/  IADD3 R19, P2, R19, R60, RZ ;  /* 0x0000003c13137210 */ /* 0x010fc60007f5e0ff */
        /* <DEDUP_REMOVED lines=37> */
[----:B0-----:R-:W4:Y:S01]  /*c14d0*/  LDL.LU R10, [R1+0x1d08] ;  /* 0x001d0800010a7983 */ /* 0x001f220000300800 */
[----:B------:R-:W-:-:S03]  /*c14e0*/  IADD3 R11, P3, R11, R60, RZ ;  /* 0x0000003c0b0b7210 */ /* 0x000fc60007f7e0ff */
[----:B------:R-:W-:Y:S04]  /*c14f0*/  STL [R1+0x1d38], R22 ;  /* 0x001d381601007387 */ /* 0x000fe80000100800 */
[----:B------:R0:W-:Y:S04]  /*c1500*/  STL [R1+0x1d30], R11 ;  /* 0x001d300b01007387 */ /* 0x0001e80000100800 */
[----:B0-----:R-:W4:Y:S01]  /*c1510*/  LDL.LU R11, [R1+0x1d34] ;  /* 0x001d3400010b7983 */ /* 0x001f220000300800 */
[----:B------:R-:W-:-:S05]  /*c1520*/  IMAD.X R14, R14, 0x1, R3, P4 ;  /* 0x000000010e0e7824 */ /* 0x000fca00020e0603 */
[----:B------:R0:W-:Y:S04]  /*c1530*/  STL [R1+0x1d5c], R14 ;  /* 0x001d5c0e01007387 */ /* 0x0001e80000100800 */
[----:B0-----:R-:W4:Y:S04]  /*c1540*/  LDL.LU R14, [R1+0x1d00] ;  /* 0x001d0000010e7983 */ /* 0x001f280000300800 */
[----:B------:R-:W4:Y:S01]  /*c1550*/  LDL.LU R2, [R1+0x1d2c] ;  /* 0x001d2c0001027983 */ /* 0x000f220000300800 */
        /* <DEDUP_REMOVED lines=43> */
[----:B--2---:R-:W-:-:S05]  /*c1810*/  IADD3 R15, P3, R15, R60, RZ ;  /* 0x0000003c0f0f7210 */ /* 0x004fca0007f7e0ff */
[----:B------:R0:W-:Y:S04]  /*c1820*/  STL [R1+0x1cf8], R15 ;  /* 0x001cf80f01007387 */ /* 0x0001e80000100800 */
[----:B0-----:R-:W2:Y:S04]  /*c1830*/  LDL.LU R15, [R1+0x1ca8] ;  /* 0x001ca800010f7983 */ /* 0x001ea80000300800 */
[----:B------:R-:W-:Y:S01]  /*c1840*/  STL [R1+0x1d2c], R2 ;  /* 0x001d2c0201007387 */ /* 0x000fe20000100800 */
        /* <DEDUP_REMOVED lines=45> */
[----:B------:R-:W-:-:S03]  /*c1b20*/  IMAD.X R14, R14, 0x1, R3, P6 ;  /* 0x000000010e0e7824 */ /* 0x000fc600030e0603 */
[----:B------:R-:W4:Y:S04]  /*c1b30*/  LDL.LU R2, [R1+0x1c80] ;  /* 0x001c800001027983 */ /* 0x000f280000300800 */
[----:B------:R0:W-:Y:S04]  /*c1b40*/  STL [R1+0x1cdc], R14 ;  /* 0x001cdc0e01007387 */ /* 0x0001e80000100800 */
        /* <DEDUP_REMOVED lines=111> */
[----:B0-----:R-:W4:Y:S04]  /*c2240*/  LDL.LU R0, [R1+0x1be8] ;  /* 0x001be80001007983 */ /* 0x001f280000300800 */
[----:B------:R-:W4:Y:S04]  /*c2250*/  LDL.LU R6, [R1+0x1c14] ;  /* 0x001c140001067983 */ /* 0x000f280000300800 */
[----:B------:R-:W4:Y:S01]  /*c2260*/  LDL.LU R7, [R1+0x1be0] ;  /* 0x001be00001077983 */ /* 0x000f220000300800 */
[----:B------:R-:W-:-:S03]  /*c2270*/  IMAD.X R44, R44, 0x1, R3, P4 ;  /* 0x000000012c2c7824 */ /* 0x000fc600020e0603 */
        /* <DEDUP_REMOVED lines=89> */
[----:B0-----:R-:W4:Y:S04]  /*c2810*/  LDL.LU R23, [R1+0x1b9c] ;  /* 0x001b9c0001177983 */ /* 0x001f280000300800 */
[----:B------:R-:W4:Y:S04]  /*c2820*/  LDL.LU R6, [R1+0x1b68] ;  /* 0x001b680001067983 */ /* 0x000f280000300800 */
[----:B------:R-:W4:Y:S04]  /*c2830*/  LDL.LU R7, [R1+0x1b94] ;  /* 0x001b940001077983 */ /* 0x000f280000300800 */
[----:B------:R-:W4:Y:S01]  /*c2840*/  LDL.LU R12, [R1+0x1b60] ;  /* 0x001b6000010c7983 */ /* 0x000f220000300800 */
[----:B------:R-:W-:-:S05]  /*c2850*/  IADD3 R0, P5, R0, R60, RZ ;  /* 0x0000003c00007210 */ /* 0x000fca0007fbe0ff */
        /* <DEDUP_REMOVED lines=41> */
[----:B------:R-:W-:Y:S01]  /*c2af0*/  IMAD.X R7, R7, 0x1, R3, P5 ;  /* 0x0000000107077824 */ /* 0x000fe200028e0603 */
[----:B------:R-:W-:-:S03]  /*c2b00*/  IADD3 R12, P5, R12, R60, RZ ;  /* 0x0000003c0c0c7210 */ /* 0x000fc60007fbe0ff */
[----:B------:R-:W-:Y:S04]  /*c2b10*/  STL [R1+0x1b68], R6 ;  /* 0x001b680601007387 */ /* 0x000fe80000100800 */
        /* <DEDUP_REMOVED lines=11> */
[----:B------:R-:W-:Y:S01]  /*c2bd0*/  IADD3 R22, P1, R22, R60, RZ ;  /* 0x0000003c16167210 */ /* 0x000fe20007f3e0ff */
[----:B------:R-:W-:-:S05]  /*c2be0*/  IMAD.X R0, R0, 0x1, R3, P2 ;  /* 0x0000000100007824 */ /* 0x000fca00010e0603 */
[----:B------:R0:W-:Y:S04]  /*c2bf0*/  STL [R1+0x1b74], R0 ;  /* 0x001b740001007387 */ /* 0x0001e80000100800 */
[----:B------:R-:W-:Y:S04]  /*c2c00*/  STL [R1+0x1b7c], R21 ;  /* 0x001b7c1501007387 */ /* 0x000fe80000100800 */
[----:B0-----:R-:W4:Y:S04]  /*c2c10*/  LDL.LU R0, [R1+0x1b18] ;  /* 0x001b180001007983 */ /* 0x001f280000300800 */
        /* <DEDUP_REMOVED lines=163> */
[----:B---3--:R-:W-:Y:S01]  /*c3650*/  IMAD.X R18, R18, 0x1, R3, P0 ;  /* 0x0000000112127824 */ /* 0x008fe200000e0603 */
[----:B----4-:R-:W-:-:S04]  /*c3660*/  IADD3 R6, P0, R6, R60, RZ ;  /* 0x0000003c06067210 */ /* 0x010fc80007f1e0ff */
[----:B------:R0:W-:Y:S01]  /*c3670*/  STL [R1+0x1aa4], R18 ;  /* 0x001aa41201007387 */ /* 0x0001e20000100800 */
[--C-:B------:R-:W-:Y:S01]  /*c3680*/  IMAD.X R7, R7, 0x1, R3.reuse, P1 ;  /* 0x0000000107077824 */ /* 0x100fe200008e0603 */
[----:B------:R-:W-:Y:S02]  /*c3690*/  IADD3 R12, P1, R12, R60, RZ ;  /* 0x0000003c0c0c7210 */ /* 0x000fe40007f3e0ff */
[----:B0-----:R-:W3:Y:S01]  /*c36a0*/  LDL.LU R18, [R1+0x1a54] ;  /* 0x001a540001127983 */ /* 0x001ee20000300800 */
        /* <DEDUP_REMOVED lines=12> */
[----:B------:R-:W-:Y:S01]  /*c3770*/  STL [R1+0x1a58], R20 ;  /* 0x001a581401007387 */ /* 0x000fe20000100800 */
[----:B------:R-:W-:-:S03]  /*c3780*/  IADD3 R22, P4, R22, R60, RZ ;  /* 0x0000003c16167210 */ /* 0x000fc60007f9e0ff */
        /* <DEDUP_REMOVED lines=31> */
[----:B0-----:R-:W2:Y:S04]  /*c3980*/  LDL.LU R15, [R1+0x19f8] ;  /* 0x0019f800010f7983 */ /* 0x001ea80000300800 */
[----:B------:R-:W2:Y:S04]  /*c3990*/  LDL.LU R6, [R1+0x1a24] ;  /* 0x001a240001067983 */ /* 0x000ea80000300800 */
[----:B------:R-:W2:Y:S01]  /*c39a0*/  LDL.LU R7, [R1+0x19f0] ;  /* 0x0019f00001077983 */ /* 0x000ea20000300800 */
[----:B---3--:R-:W-:-:S03]  /*c39b0*/  IMAD.X R18, R18, 0x1, R3, P3 ;  /* 0x0000000112127824 */ /* 0x008fc600018e0603 */
        /* <DEDUP_REMOVED lines=38> */
[----:B--2---:R-:W-:Y:S01]  /*c3c20*/  IADD3 R15, P1, R15, R60, RZ ;  /* 0x0000003c0f0f7210 */ /* 0x004fe20007f3e0ff */
[----:B------:R-:W-:-:S04]  /*c3c30*/  IMAD.X R6, R6, 0x1, R3, P2 ;  /* 0x0000000106067824 */ /* 0x000fc800010e0603 */
[----:B------:R0:W-:Y:S01]  /*c3c40*/  STL [R1+0x19f8], R15 ;  /* 0x0019f80f01007387 */ /* 0x0001e20000100800 */
[-C--:B------:R-:W-:Y:S01]  /*c3c50*/  IADD3 R7, P2, R7, R60.reuse, RZ ;  /* 0x0000003c07077210 */ /* 0x080fe20007f5e0ff */
[----:B---3--:R-:W-:Y:S02]  /*c3c60*/  IMAD.X R12, R12, 0x1, R3, P3 ;  /* 0x000000010c0c7824 */ /* 0x008fe400018e0603 */
[----:B0-----:R-:W2:Y:S01]  /*c3c70*/  LDL.LU R15, [R1+0x19a8] ;  /* 0x0019a800010f7983 */ /* 0x001ea20000300800 */
        /* <DEDUP_REMOVED lines=16> */
[----:B0-----:R-:W3:Y:S04]  /*c3d80*/  LDL.LU R18, [R1+0x19d4] ;  /* 0x0019d40001127983 */ /* 0x001ee80000300800 */
[----:B------:R-:W-:Y:S01]  /*c3d90*/  STL [R1+0x1a04], R22 ;  /* 0x001a041601007387 */ /* 0x000fe20000100800 */
[----:B----4-:R-:W-:-:S05]  /*c3da0*/  IMAD.X R19, R19, 0x1, R3, P0 ;  /* 0x0000000113137824 */ /* 0x010fca00000e0603 */
        /* <DEDUP_REMOVED lines=30> */
[----:B--2---:R-:W-:-:S05]  /*c3f90*/  IADD3 R15, P4, R15, R60, RZ ;  /* 0x0000003c0f0f7210 */ /* 0x004fca0007f9e0ff */
        /* <DEDUP_REMOVED lines=18> */
[----:B------:R-:W-:-:S05]  /*c40c0*/  IMAD.X R0, R0, 0x1, R3, P0 ;  /* 0x0000000100007824 */ /* 0x000fca00000e0603 */
[----:B------:R0:W-:Y:S04]  /*c40d0*/  STL [R1+0x19c4], R0 ;  /* 0x0019c40001007387 */ /* 0x0001e80000100800 */
        /* <DEDUP_REMOVED lines=21> */
[-C--:B------:R-:W-:Y:S02]  /*c4230*/  IADD3 R12, P4, R12, R60.reuse, RZ ;  /* 0x0000003c0c0c7210 */ /* 0x080fe40007f9e0ff */
[----:B0-----:R-:W4:Y:S04]  /*c4240*/  LDL.LU R14, [R1+0x195c] ;  /* 0x00195c00010e7983 */ /* 0x001f280000300800 */
[----:B------:R-:W-:Y:S04]  /*c4250*/  STL [R1+0x1978], R6 ;  /* 0x0019780601007387 */ /* 0x000fe80000100800 */
[----:B------:R-:W-:Y:S04]  /*c4260*/  STL [R1+0x19a4], R7 ;  /* 0x0019a40701007387 */ /* 0x000fe80000100800 */
[----:B------:R-:W-:Y:S01]  /*c4270*/  STL [R1+0x1970], R12 ;  /* 0x0019700c01007387 */ /* 0x000fe20000100800 */
[----:B--2---:R-:W-:Y:S01]  /*c4280*/  IMAD.X R13, R13, 0x1, R3, P5 ;  /* 0x000000010d0d7824 */ /* 0x004fe200028e0603 */
[----:B------:R-:W-:-:S04]  /*c4290*/  IADD3 R16, P5, R16, R60, RZ ;  /* 0x0000003c10107210 */ /* 0x000fc80007fbe0ff */
        /* <DEDUP_REMOVED lines=11> */
[----:B0-----:R-:W2:Y:S04]  /*c4350*/  LDL.LU R15, [R1+0x1928] ;  /* 0x00192800010f7983 */ /* 0x001ea80000300800 */
[----:B------:R-:W-:Y:S01]  /*c4360*/  STL [R1+0x1958], R22 ;  /* 0x0019581601007387 */ /* 0x000fe20000100800 */
[----:B---3--:R-:W-:-:S05]  /*c4370*/  IADD3 R18, P1, R18, R60, RZ ;  /* 0x0000003c12127210 */ /* 0x008fca0007f3e0ff */
[----:B------:R0:W-:Y:S04]  /*c4380*/  STL [R1+0x1950], R18 ;  /* 0x0019501201007387 */ /* 0x0001e80000100800 */
[----:B0-----:R-:W3:Y:S01]  /*c4390*/  LDL.LU R18, [R1+0x1954] ;  /* 0x0019540001127983 */ /* 0x001ee20000300800 */
[----:B----4-:R-:W-:-:S05]  /*c43a0*/  IMAD.X R19, R19, 0x1, R3, P2 ;  /* 0x0000000113137824 */ /* 0x010fca00010e0603 */
        /* <DEDUP_REMOVED lines=89> */
[----:B--2---:R-:W-:-:S05]  /*c4940*/  IMAD.X R15, R15, 0x1, R3, P3 ;  /* 0x000000010f0f7824 */ /* 0x004fca00018e0603 */
[----:B------:R0:W-:Y:S04]  /*c4950*/  STL [R1+0x1904], R15 ;  /* 0x0019040f01007387 */ /* 0x0001e80000100800 */
[----:B0-----:R-:W2:Y:S01]  /*c4960*/  LDL.LU R15, [R1+0x18a8] ;  /* 0x0018a800010f7983 */ /* 0x001ea20000300800 */
[----:B---3--:R-:W-:-:S05]  /*c4970*/  IADD3 R18, P3, R18, R60, RZ ;  /* 0x0000003c12127210 */ /* 0x008fca0007f7e0ff */
[----:B------:R0:W-:Y:S04]  /*c4980*/  STL [R1+0x18d0], R18 ;  /* 0x0018d01201007387 */ /* 0x0001e80000100800 */
[----:B0-----:R-:W3:Y:S04]  /*c4990*/  LDL.LU R18, [R1+0x18d4] ;  /* 0x0018d40001127983 */ /* 0x001ee80000300800 */
[----:B------:R-:W3:Y:S01]  /*c49a0*/  LDL.LU R2, [R1+0x18a0] ;  /* 0x0018a00001027983 */ /* 0x000ee20000300800 */
        /* <DEDUP_REMOVED lines=40> */
[----:B------:R0:W-:Y:S01]  /*c4c30*/  STL [R1+0x18d4], R18 ;  /* 0x0018d41201007387 */ /* 0x0001e20000100800 */
[----:B------:R-:W-:-:S03]  /*c4c40*/  IADD3 R2, P2, R2, R60, RZ ;  /* 0x0000003c02027210 */ /* 0x000fc60007f5e0ff */
[----:B0-----:R-:W3:Y:S01]  /*c4c50*/  LDL.LU R18, [R1+0x1850] ;  /* 0x0018500001127983 */ /* 0x001ee20000300800 */
[----:B----4-:R-:W-:-:S05]  /*c4c60*/  IMAD.X R19, R19, 0x1, R3, P3 ;  /* 0x0000000113137824 */ /* 0x010fca00018e0603 */
        /* <DEDUP_REMOVED lines=45> */
[----:B--2---:R-:W-:-:S05]  /*c4f40*/  IMAD.X R15, R15, 0x1, R3, P5 ;  /* 0x000000010f0f7824 */ /* 0x004fca00028e0603 */
[----:B------:R0:W-:Y:S04]  /*c4f50*/  STL [R1+0x1884], R15 ;  /* 0x0018840f01007387 */ /* 0x0001e80000100800 */
[----:B0-----:R-:W2:Y:S04]  /*c4f60*/  LDL.LU R15, [R1+0x1828] ;  /* 0x00182800010f7983 */ /* 0x001ea80000300800 */
[----:B------:R-:W2:Y:S01]  /*c4f70*/  LDL.LU R2, [R1+0x1854] ;  /* 0x0018540001027983 */ /* 0x000ea20000300800 */
        /* <DEDUP_REMOVED lines=41> */
[----:B------:R0:W-:Y:S04]  /*c5210*/  STL [R1+0x1828], R15 ;  /* 0x0018280f01007387 */ /* 0x0001e80000100800 */
[----:B0-----:R-:W2:Y:S01]  /*c5220*/  LDL.LU R15, [R1+0x1804] ;  /* 0x00180400010f7983 */ /* 0x001ea20000300800 */
[----:B---3--:R-:W-:-:S05]  /*c5230*/  IADD3 R18, P4, R18, R60, RZ ;  /* 0x0000003c12127210 */ /* 0x008fca0007f9e0ff */
[----:B------:R0:W-:Y:S04]  /*c5240*/  STL [R1+0x1820], R18 ;  /* 0x0018201201007387 */ /* 0x0001e80000100800 */
[----:B0-----:R-:W3:Y:S04]  /*c5250*/  LDL.LU R18, [R1+0x17d0] ;  /* 0x0017d00001127983 */ /* 0x001ee80000300800 */
[----:B------:R-:W-:Y:S01]  /*c5260*/  STL [R1+0x1854], R2 ;  /* 0x0018540201007387 */ /* 0x000fe20000100800 */
        /* <DEDUP_REMOVED lines=44> */
[----:B0-----:R-:W4:Y:S04]  /*c5530*/  LDL.LU R14, [R1+0x17dc] ;  /* 0x0017dc00010e7983 */ /* 0x001f280000300800 */
[----:B------:R-:W4:Y:S01]  /*c5540*/  LDL.LU R2, [R1+0x17a8] ;  /* 0x0017a80001027983 */ /* 0x000f220000300800 */
        /* <DEDUP_REMOVED lines=43> */
[----:B--2---:R-:W-:-:S05]  /*c5800*/  IMAD.X R15, R15, 0x1, R3, P6 ;  /* 0x000000010f0f7824 */ /* 0x004fca00030e0603 */
[----:B------:R0:W-:Y:S04]  /*c5810*/  STL [R1+0x17d4], R15 ;  /* 0x0017d40f01007387 */ /* 0x0001e80000100800 */
        /* <DEDUP_REMOVED lines=163> */
[----:B------:R-:W4:Y:S01]  /*c6250*/  LDL.LU R7, [R1+0x3db4] ;  /* 0x003db40001077983 */ /* 0x000f220000300800 */
[----:B------:R-:W-:-:S03]  /*c6260*/  IADD3 R44, P6, R44, R60, RZ ;  /* 0x0000003c2c2c7210 */ /* 0x000fc60007fde0ff */
        /* <DEDUP_REMOVED lines=134> */
[--C-:B------:R-:W-:Y:S01]  /*c6ad0*/  IMAD.X R6, R6, 0x1, R3.reuse, P0 ;  /* 0x0000000106067824 */ /* 0x100fe200000e0603 */
[-C--:B------:R-:W-:Y:S01]  /*c6ae0*/  IADD3 R7, P0, R7, R60.reuse, RZ ;  /* 0x0000003c07077210 */ /* 0x080fe20007f1e0ff */
[--C-:B------:R-:W-:Y:S01]  /*c6af0*/  IMAD.X R12, R12, 0x1, R3.reuse, P1 ;  /* 0x000000010c0c7824 */ /* 0x100fe200008e0603 */
[----:B------:R-:W-:Y:S02]  /*c6b00*/  IADD3 R13, P1, R13, R60, RZ ;  /* 0x0000003c0d0d7210 */ /* 0x000fe40007f3e0ff */
        /* <DEDUP_REMOVED lines=86> */
[----:B----4-:R-:W-:Y:S01]  /*c7070*/  IMAD.X R19, R19, 0x1, R3, P1 ;  /* 0x0000000113137824 */ /* 0x010fe200008e0603 */
        /* <DEDUP_REMOVED lines=21> */
[----:B------:R-:W-:-:S02]  /*c71d0*/  IADD3 R22, P5, R22, R60, RZ ;  /* 0x0000003c16167210 */ /* 0x000fc40007fbe0ff */
[----:B------:R-:W-:-:S03]  /*c71e0*/  IADD3 R0, P6, R0, R60, RZ ;  /* 0x0000003c00007210 */ /* 0x000fc60007fde0ff */
[----:B------:R0:W-:Y:S04]  /*c71f0*/  STL [R1+0x3f08], R22 ;  /* 0x003f081601007387 */ /* 0x0001e80000100800 */
[----:B0-----:R-:W4:Y:S04]  /*c7200*/  LDL.LU R22, [R1+0x3f40] ;  /* 0x003f400001167983 */ /* 0x001f280000300800 */
[----:B------:R-:W4:Y:S04]  /*c7210*/  LDL.LU R21, [R1+0x3f48] ;  /* 0x003f480001157983 */ /* 0x000f280000300800 */
[----:B------:R-:W-:Y:S04]  /*c7220*/  STL [R1+0x3f10], R0 ;  /* 0x003f100001007387 */ /* 0x000fe80000100800 */
[----:B------:R-:W4:Y:S01]  /*c7230*/  LDL.LU R20, [R1+0x3f50] ;  /* 0x003f500001147983 */ /* 0x000f220000300800 */
[----:B------:R-:W-:-:S05]  /*c7240*/  IMAD.X R44, R44, 0x1, R3, P0 ;  /* 0x000000012c2c7824 */ /* 0x000fca00000e0603 */
[----:B------:R0:W-:Y:S04]  /*c7250*/  STL [R1+0x3ed4], R44 ;  /* 0x003ed42c01007387 */ /* 0x0001e80000100800 */
[----:B0-----:R-:W4:Y:S01]  /*c7260*/  LDL.LU R44, [R1+0x3f14] ;  /* 0x003f1400012c7983 */ /* 0x001f220000300800 */
[----:B------:R-:W-:-:S05]  /*c7270*/  IADD3 R45, P0, R45, R60, RZ ;  /* 0x0000003c2d2d7210 */ /* 0x000fca0007f1e0ff */
[----:B------:R0:W-:Y:S04]  /*c7280*/  STL [R1+0x3f18], R45 ;  /* 0x003f182d01007387 */ /* 0x0001e80000100800 */
[----:B------:R-:W4:Y:S04]  /*c7290*/  LDL.LU R17, [R1+0x3f58] ;  /* 0x003f580001117983 */ /* 0x000f280000300800 */
[----:B------:R-:W4:Y:S01]  /*c72a0*/  LDL.LU R16, [R1+0x3f60] ;  /* 0x003f600001107983 */ /* 0x000f220000300800 */
[----:B------:R-:W-:-:S05]  /*c72b0*/  IMAD.X R46, R46, 0x1, R3, P1 ;  /* 0x000000012e2e7824 */ /* 0x000fca00008e0603 */
[----:B------:R1:W-:Y:S04]  /*c72c0*/  STL [R1+0x3edc], R46 ;  /* 0x003edc2e01007387 */ /* 0x0003e80000100800 */
[----:B------:R-:W4:Y:S01]  /*c72d0*/  LDL.LU R13, [R1+0x3f68] ;  /* 0x003f6800010d7983 */ /* 0x000f220000300800 */
[----:B------:R-:W-:-:S05]  /*c72e0*/  IADD3 R10, P1, R10, R60, RZ ;  /* 0x0000003c0a0a7210 */ /* 0x000fca0007f3e0ff */
[----:B------:R0:W-:Y:S04]  /*c72f0*/  STL [R1+0x3f20], R10 ;  /* 0x003f200a01007387 */ /* 0x0001e80000100800 */
[----:B------:R-:W4:Y:S01]  /*c7300*/  LDL.LU R12, [R1+0x3f70] ;  /* 0x003f7000010c7983 */ /* 0x000f220000300800 */
[----:B------:R-:W-:-:S05]  /*c7310*/  IMAD.X R11, R11, 0x1, R3, P2 ;  /* 0x000000010b0b7824 */ /* 0x000fca00010e0603 */
[----:B------:R0:W-:Y:S04]  /*c7320*/  STL [R1+0x3ee4], R11 ;  /* 0x003ee40b01007387 */ /* 0x0001e80000100800 */
[----:B------:R-:W4:Y:S01]  /*c7330*/  LDL.LU R7, [R1+0x3f78] ;  /* 0x003f780001077983 */ /* 0x000f220000300800 */
[----:B------:R-:W-:-:S05]  /*c7340*/  IADD3 R14, P2, R14, R60, RZ ;  /* 0x0000003c0e0e7210 */ /* 0x000fca0007f5e0ff */
[----:B------:R0:W-:Y:S04]  /*c7350*/  STL [R1+0x3f28], R14 ;  /* 0x003f280e01007387 */ /* 0x0001e80000100800 */
[----:B------:R-:W4:Y:S01]  /*c7360*/  LDL.LU R6, [R1+0x3f80] ;  /* 0x003f800001067983 */ /* 0x000f220000300800 */
[----:B--2---:R-:W-:-:S05]  /*c7370*/  IMAD.X R15, R15, 0x1, R3, P3 ;  /* 0x000000010f0f7824 */ /* 0x004fca00018e0603 */
[----:B------:R2:W-:Y:S04]  /*c7380*/  STL [R1+0x3eec], R15 ;  /* 0x003eec0f01007387 */ /* 0x0005e80000100800 */
[----:B------:R-:W4:Y:S01]  /*c7390*/  LDL.LU R2, [R1+0x3f88] ;  /* 0x003f880001027983 */ /* 0x000f220000300800 */
[----:B---3--:R-:W-:-:S05]  /*c73a0*/  IADD3 R18, P3, R18, R60, RZ ;  /* 0x0000003c12127210 */ /* 0x008fca0007f7e0ff */
[----:B------:R3:W-:Y:S04]  /*c73b0*/  STL [R1+0x3f30], R18 ;  /* 0x003f301201007387 */ /* 0x0007e80000100800 */
[----:B------:R-:W4:Y:S04]  /*c73c0*/  LDL.LU R0, [R1+0x3f4c] ;  /* 0x003f4c0001007983 */ /* 0x000f280000300800 */
[----:B0-----:R-:W4:Y:S02]  /*c73d0*/  LDL.LU R45, [R1+0x3f8c] ;  /* 0x003f8c00012d7983 */ /* 0x001f240000300800 */
[----:B----4-:R-:W-:-:S05]  /*c73e0*/  IMAD.X R19, R19, 0x1, R3, P4 ;  /* 0x0000000113137824 */ /* 0x010fca00020e0603 */
[----:B------:R0:W-:Y:S04]  /*c73f0*/  STL [R1+0x3ef4], R19 ;  /* 0x003ef41301007387 */ /* 0x0001e80000100800 */
[----:B-1----:R-:W4:Y:S04]  /*c7400*/  LDL.LU R46, [R1+0x3f54] ;  /* 0x003f5400012e7983 */ /* 0x002f280000300800 */
[----:B------:R-:W4:Y:S04]  /*c7410*/  LDL.LU R10, [R1+0x3f5c] ;  /* 0x003f5c00010a7983 */ /* 0x000f280000300800 */
[----:B------:R-:W4:Y:S04]  /*c7420*/  LDL.LU R11, [R1+0x3f64] ;  /* 0x003f6400010b7983 */ /* 0x000f280000300800 */
[----:B------:R-:W4:Y:S04]  /*c7430*/  LDL.LU R14, [R1+0x3f6c] ;  /* 0x003f6c00010e7983 */ /* 0x000f280000300800 */
[----:B--2---:R-:W2:Y:S04]  /*c7440*/  LDL.LU R15, [R1+0x3f74] ;  /* 0x003f7400010f7983 */ /* 0x004ea80000300800 */
[----:B---3--:R-:W3:Y:S04]  /*c7450*/  LDL.LU R18, [R1+0x3f7c] ;  /* 0x003f7c0001127983 */ /* 0x008ee80000300800 */
[----:B0-----:R-:W2:Y:S01]  /*c7460*/  LDL.LU R19, [R1+0x3f84] ;  /* 0x003f840001137983 */ /* 0x001ea20000300800 */
[----:B------:R-:W-:-:S05]  /*c7470*/  IADD3 R23, P4, R23, R60, RZ ;  /* 0x0000003c17177210 */ /* 0x000fca0007f9e0ff */
[----:B------:R0:W-:Y:S04]  /*c7480*/  STL [R1+0x3f38], R23 ;  /* 0x003f381701007387 */ /* 0x0001e80000100800 */
[----:B0-----:R0:W5:Y:S04]  /*c7490*/  LDL.LU R23, [R1+0x43c0] ;  /* 0x0043c00001177983 */ /* 0x0011680000300800 */
        /* <DEDUP_REMOVED lines=8> */
[----:B-1----:R0:W5:Y:S04]  /*c7520*/  LDL.LU R22, [R1+0x43bc] ;  /* 0x0043bc0001167983 */ /* 0x0021680000300800 */
        /* <DEDUP_REMOVED lines=9> */
[----:B------:R-:W2:Y:S01]  /*c75c0*/  LDL.LU R60, [R1+0x3f0c] ;  /* 0x003f0c00013c7983 */ /* 0x000ea20000300800 */
[--C-:B------:R-:W-:Y:S02]  /*c75d0*/  IMAD.X R44, R44, 0x1, R3.reuse, P1 ;  /* 0x000000012c2c7824 */ /* 0x100fe400008e0603 */
[----:B--2---:R-:W-:-:S05]  /*c75e0*/  IMAD.X R60, R60, 0x1, R3, P0 ;  /* 0x000000013c3c7824 */ /* 0x004fca00000e0603 */
[----:B------:R1:W-:Y:S02]  /*c75f0*/  STL [R1+0x3f0c], R60 ;  /* 0x003f0c3c01007387 */ /* 0x0003e40000100800 */
[----:B-1----:R-:W-:-:S04]  /*c7600*/  IMAD.MOV.U32 R60, RZ, RZ, c[0x0][0x18c] ;  /* 0x00006300ff3c7624 */ /* 0x002fc800078e00ff */
[----:B------:R-:W-:-:S04]  /*c7610*/  IMAD.SHL.U32 R60, R60, 0x80, RZ ;  /* 0x000000803c3c7824 */ /* 0x000fc800078e00ff */
[----:B------:R-:W-:-:S05]  /*c7620*/  IMAD.SHL.U32 R60, R60, 0x2, RZ ;  /* 0x000000023c3c7824 */ /* 0x000fca00078e00ff */
[-C--:B------:R-:W-:Y:S02]  /*c7630*/  IADD3 R20, P0, R20, R60.reuse, RZ ;  /* 0x0000003c14147210 */ /* 0x080fe40007f1e0ff */
[----:B------:R-:W-:-:S03]  /*c7640*/  IADD3 R17, P1, R17, R60, RZ ;  /* 0x0000003c11117210 */ /* 0x000fc60007f3e0ff */
[----:B------:R1:W-:Y:S04]  /*c7650*/  STL [R1+0x3f50], R20 ;  /* 0x003f501401007387 */ /* 0x0003e80000100800 */
[----:B-1----:R0:W5:Y:S04]  /*c7660*/  LDL.LU R20, [R1+0x43b4] ;  /* 0x0043b40001147983 */ /* 0x0021680000300800 */
[----:B------:R1:W-:Y:S04]  /*c7670*/  STL [R1+0x3f14], R44 ;  /* 0x003f142c01007387 */ /* 0x0003e80000100800 */
[----:B-1----:R-:W2:Y:S04]  /*c7680*/  LDL R44, [R1+0x3f94] ;  /* 0x003f9400012c7983 */ /* 0x002ea80000100800 */
        /* <DEDUP_REMOVED lines=49> */
[----:B----4-:R-:W-:-:S02]  /*c79a0*/  IMAD.X R46, R46, 0x1, R3, P2 ;  /* 0x000000012e2e7824 */ /* 0x010fc400010e0603 */
[--C-:B------:R-:W-:Y:S02]  /*c79b0*/  IMAD.X R10, R10, 0x1, R3.reuse, P3 ;  /* 0x000000010a0a7824 */ /* 0x100fe400018e0603 */
[--C-:B------:R-:W-:Y:S02]  /*c79c0*/  IMAD.X R11, R11, 0x1, R3.reuse, P4 ;  /* 0x000000010b0b7824 */ /* 0x100fe400020e0603 */
[--C-:B------:R-:W-:Y:S02]  /*c79d0*/  IMAD.X R14, R14, 0x1, R3.reuse, P5 ;  /* 0x000000010e0e7824 */ /* 0x100fe400028e0603 */
[--C-:B------:R-:W-:Y:S01]  /*c79e0*/  IMAD.X R15, R15, 0x1, R3.reuse, P6 ;  /* 0x000000010f0f7824 */ /* 0x100fe200030e0603 */
[----:B------:R-:W-:Y:S01]  /*c79f0*/  ISETP.NE.U32.AND P2, PT, R47, R44, PT ;  /* 0x0000002c2f00720c */ /* 0x000fe20003f45070 */
[----:B--2---:R-:W-:-:S05]  /*c7a00*/  IMAD.X R60, R60, 0x1, R3, P0 ;  /* 0x000000013c3c7824 */ /* 0x004fca00000e0603 */
[----:B------:R1:W-:Y:S02]  /*c7a10*/  STL [R1+0x3f44], R60 ;  /* 0x003f443c01007387 */ /* 0x0003e40000100800 */
[----:B-1----:R-:W-:-:S04]  /*c7a20*/  IMAD.MOV.U32 R60, RZ, RZ, c[0x0][0x18c] ;  /* 0x00006300ff3c7624 */ /* 0x002fc800078e00ff */
[----:B------:R-:W-:-:S04]  /*c7a30*/  IMAD.SHL.U32 R60, R60, 0x80, RZ ;  /* 0x000000803c3c7824 */ /* 0x000fc800078e00ff */
[----:B------:R-:W-:-:S05]  /*c7a40*/  IMAD.SHL.U32 R60, R60, 0x2, RZ ;  /* 0x000000023c3c7824 */ /* 0x000fca00078e00ff */
[-C--:B------:R-:W-:Y:S02]  /*c7a50*/  IADD3 R2, P0, R2, R60.reuse, RZ ;  /* 0x0000003c02027210 */ /* 0x080fe40007f1e0ff */
[----:B------:R-:W-:-:S03]  /*c7a60*/  IADD3 R45, P1, R45, R60, RZ ;  /* 0x0000003c2d2d7210 */ /* 0x000fc60007f3e0ff */
[----:B------:R1:W-:Y:S01]  /*c7a70*/  STL [R1+0x3f88], R2 ;  /* 0x003f880201007387 */ /* 0x0003e20000100800 */
[----:B---3--:R-:W-:-:S03]  /*c7a80*/  IMAD.X R18, R18, 0x1, R3, P0 ;  /* 0x0000000112127824 */ /* 0x008fc600000e0603 */
[----:B-1----:R0:W5:Y:S04]  /*c7a90*/  LDL.LU R2, [R1+0x4398] ;  /* 0x0043980001027983 */ /* 0x0021680000300800 */
[----:B------:R1:W-:Y:S04]  /*c7aa0*/  STL [R1+0x3f4c], R0 ;  /* 0x003f4c0001007387 */ /* 0x0003e80000100800 */
[----:B------:R-:W-:Y:S04]  /*c7ab0*/  STL [R1+0x3f8c], R45 ;  /* 0x003f8c2d01007387 */ /* 0x000fe80000100800 */
[----:B------:R-:W-:Y:S04]  /*c7ac0*/  STL [R1+0x3f54], R46 ;  /* 0x003f542e01007387 */ /* 0x000fe80000100800 */
[----:B------:R2:W-:Y:S01]  /*c7ad0*/  STL [R1+0x3f5c], R10 ;  /* 0x003f5c0a01007387 */ /* 0x0005e20000100800 */
[----:B------:R-:W-:-:S03]  /*c7ae0*/  IMAD.X R19, R19, 0x1, R3, P1 ;  /* 0x0000000113137824 */ /* 0x000fc600008e0603 */
[----:B-1----:R-:W1:Y:S01]  /*c7af0*/  S2R R0, SR_TID.X ;  /* 0x0000000000007919 */ /* 0x002e620000002100 */
[----:B--2---:R-:W-:Y:S02]  /*c7b00*/  IMAD.MOV.U32 R10, RZ, RZ, R4 ;  /* 0x000000ffff0a7224 */ /* 0x004fe400078e0004 */
[----:B------:R-:W-:Y:S01]  /*c7b10*/  IMAD.MOV.U32 R4, RZ, RZ, R5 ;  /* 0x000000ffff047224 */ /* 0x000fe200078e0005 */
[----:B------:R2:W-:Y:S01]  /*c7b20*/  STL [R1+0x3f64], R11 ;  /* 0x003f640b01007387 */ /* 0x0005e20000100800 */
[----:B------:R-:W-:-:S03]  /*c7b30*/  IMAD.MOV.U32 R5, RZ, RZ, R9 ;  /* 0x000000ffff057224 */ /* 0x000fc600078e0009 */
[----:B------:R0:W-:Y:S04]  /*c7b40*/  STL [R1+0x3f6c], R14 ;  /* 0x003f6c0e01007387 */ /* 0x0001e80000100800 */
[----:B------:R0:W-:Y:S01]  /*c7b50*/  STL [R1+0x3f74], R15 ;  /* 0x003f740f01007387 */ /* 0x0001e20000100800 */
[----:B--2---:R-:W-:-:S03]  /*c7b60*/  IMAD.MOV.U32 R11, RZ, RZ, R8 ;  /* 0x000000ffff0b7224 */ /* 0x004fc600078e0008 */
[----:B------:R0:W-:Y:S04]  /*c7b70*/  STL [R1+0x3f7c], R18 ;  /* 0x003f7c1201007387 */ /* 0x0001e80000100800 */
[----:B------:R0:W-:Y:S04]  /*c7b80*/  STL.64 [R1+0x948], R4 ;  /* 0x0009480401007387 */ /* 0x0001e80000100a00 */
[----:B------:R0:W-:Y:S04]  /*c7b90*/  STL [R1+0x3f84], R19 ;  /* 0x003f841301007387 */ /* 0x0001e80000100800 */
[----:B------:R0:W-:Y:S01]  /*c7ba0*/  STL.64 [R1+0x950], R10 ;  /* 0x0009500a01007387 */ /* 0x0001e20000100a00 */
[----:B-1----:R-:W-:-:S05]  /*c7bb0*/  LOP3.LUT R0, R0, 0x1f, RZ, 0xc0, !PT ;  /* 0x0000001f00007812 */ /* 0x002fca00078ec0ff */
[----:B------:R-:W-:Y:S01]  /*c7bc0*/  IMAD.SHL.U32 R0, R0, 0x2, RZ ;  /* 0x0000000200007824 */ /* 0x000fe200078e00ff */
[----:B------:R-:W-:Y:S01]  /*c7bd0*/  @!P2 CALL.REL.NOINC `(.L_x_2) ;  /* 0x000000100000a944 */ /* 0x000fe20003c00000 */
[----:B------:R-:W-:Y:S05]  /*c7be0*/  BRA `(.L_x_3) ;  /* 0xfff7326000007947 */ /* 0x000fea000383ffff */
.L_x_2:
[----:B------:R1:W-:Y:S04]  /*c7bf0*/  STL [R1+0x4494], R30 ;  /* 0x0044941e01007387 */ /* 0x0003e80000100800 */
[----:B-1----:R-:W2:Y:S04]  /*c7c00*/  LDL.LU R30, [R1+0x998] ;  /* 0x00099800011e7983 */ /* 0x002ea80000300800 */
[----:B--2---:R1:W-:Y:S04]  /*c7c10*/  STL [R1+0x449c], R30 ;  /* 0x00449c1e01007387 */ /* 0x0043e80000100800 */
[----:B-1----:R-:W2:Y:S04]  /*c7c20*/  LDL.LU R30, [R1+0x988] ;  /* 0x00098800011e7983 */ /* 0x002ea80000300800 */
[----:B--2---:R1:W-:Y:S04]  /*c7c30*/  STL [R1+0x44a4], R30 ;  /* 0x0044a41e01007387 */ /* 0x0043e80000100800 */
[----:B-1----:R-:W2:Y:S04]  /*c7c40*/  LDL.LU R30, [R1+0x978] ;  /* 0x00097800011e7983 */ /* 0x002ea80000300800 */
[----:B--2---:R1:W-:Y:S04]  /*c7c50*/  STL [R1+0x44ac], R30 ;  /* 0x0044ac1e01007387 */ /* 0x0043e80000100800 */
[----:B------:R2:W-:Y:S01]  /*c7c60*/  STL [R1+0x4490], R31 ;  /* 0x0044901f01007387 */ /* 0x0005e20000100800 */
[----:B-1---5:R-:W-:-:S03]  /*c7c70*/  IMAD.MOV.U32 R30, RZ, RZ, R7 ;  /* 0x000000ffff1e7224 */ /* 0x022fc600078e0007 */
[----:B--2---:R-:W2:Y:S04]  /*c7c80*/  LDL.LU R31, [R1+0x964] ;  /* 0x00096400011f7983 */ /* 0x004ea80000300800 */
[----:B--2---:R1:W-:Y:S04]  /*c7c90*/  STL [R1+0x4498], R31 ;  /* 0x0044981f01007387 */ /* 0x0043e80000100800 */
[----:B-1----:R-:W2:Y:S04]  /*c7ca0*/  LDL.LU R31, [R1+0x99c] ;  /* 0x00099c00011f7983 */ /* 0x002ea80000300800 */
[----:B--2---:R1:W-:Y:S04]  /*c7cb0*/  STL [R1+0x44a0], R31 ;  /* 0x0044a01f01007387 */ /* 0x0043e80000100800 */
[----:B-1----:R-:W2:Y:S04]  /*c7cc0*/  LDL.LU R31, [R1+0x98c] ;  /* 0x00098c00011f7983 */ /* 0x002ea80000300800 */
[----:B--2---:R1:W-:Y:S04]  /*c7cd0*/  STL [R1+0x44a8], R31 ;  /* 0x0044a81f01007387 */ /* 0x0043e80000100800 */
[----:B-1----:R-:W2:Y:S04]  /*c7ce0*/  LDL.LU R31, [R1+0x97c] ;  /* 0x00097c00011f7983 */ /* 0x002ea80000300800 */
[----:B--2---:R1:W-:Y:S04]  /*c7cf0*/  STL [R1+0x44b0], R31 ;  /* 0x0044b01f01007387 */ /* 0x0043e80000100800 */
[----:B------:R2:W-:Y:S01]  /*c7d00*/  STL [R1+0x448c], R34 ;  /* 0x00448c2201007387 */ /* 0x0005e20000100800 */
[----:B-1----:R-:W-:-:S03]  /*c7d10*/  IMAD.MOV.U32 R31, RZ, RZ, R6 ;  /* 0x000000ffff1f7224 */ /* 0x002fc600078e0006 */
[----:B--2---:R-:W2:Y:S04]  /*c7d20*/  LDL.LU R34, [R1+0x960] ;  /* 0x0009600001227983 */ /* 0x004ea80000300800 */
[----:B------:R1:W-:Y:S04]  /*c7d30*/  STL [R1+0x4488], R35 ;  /* 0x0044882301007387 */ /* 0x0003e80000100800 */
[----:B-1----:R-:W3:Y:S04]  /*c7d40*/  LDL.LU R35, [R1+0x974] ;  /* 0x0009740001237983 */ /* 0x002ee80000300800 */
[----:B------:R1:W-:Y:S04]  /*c7d50*/  STL [R1+0x4484], R22 ;  /* 0x0044841601007387 */ /* 0x0003e80000100800 */
[----:B-1----:R-:W3:Y:S04]  /*c7d60*/  LDL.LU R22, [R1+0x970] ;  /* 0x0009700001167983 */ /* 0x002ee80000300800 */
[----:B------:R1:W-:Y:S04]  /*c7d70*/  STL [R1+0x4480], R23 ;  /* 0x0044801701007387 */ /* 0x0003e80000100800 */
[----:B-1----:R-:W4:Y:S04]  /*c7d80*/  LDL.LU R23, [R1+0x984] ;  /* 0x0009840001177983 */ /* 0x002f280000300800 */
[----:B------:R1:W-:Y:S04]  /*c7d90*/  STL [R1+0x447c], R27 ;  /* 0x00447c1b01007387 */ /* 0x0003e80000100800 */
[----:B-1----:R-:W4:Y:S04]  /*c7da0*/  LDL.LU R27, [R1+0x980] ;  /* 0x00098000011b7983 */ /* 0x002f280000300800 */
[----:B------:R1:W-:Y:S04]  /*c7db0*/  STL [R1+0x4478], R26 ;  /* 0x0044781a01007387 */ /* 0x0003e80000100800 */
[----:B-1----:R-:W2:Y:S04]  /*c7dc0*/  LDL.LU R26, [R1+0x994] ;  /* 0x00099400011a7983 */ /* 0x002ea80000300800 */
        /* <DEDUP_REMOVED lines=71> */
[----:B------:R0:W-:Y:S01]  /*c8240*/  STL [R1+0x43d8], R36 ;  /* 0x0043d82401007387 */ /* 0x0001e20000100800 */
[----:B------:R-:W-:-:S03]  /*c8250*/  F2FP.PACK_AB R30, R31, R30 ;  /* 0x0000001e1f1e723e */ /* 0x000fc600000000ff */
        /* <DEDUP_REMOVED lines=13> */
[----:B------:R-:W2:Y:S04]  /*c8330*/  LDL.LU R31, [R1+0x44b0] ;  /* 0x0044b000011f7983 */ /* 0x000ea80000300800 */
[----:B------:R0:W-:Y:S04]  /*c8340*/  STL [R1+0x31c], R30 ;  /* 0x00031c1e01007387 */ /* 0x0001e80000100800 */
[----:B0-----:R-:W2:Y:S02]  /*c8350*/  LDL.LU R30, [R1+0x44ac] ;  /* 0x0044ac00011e7983 */ /* 0x001ea40000300800 */
[----:B--2---:R-:W-:-:S02]  /*c8360*/  F2FP.PACK_AB R30, R31, R30 ;  /* 0x0000001e1f1e723e */ /* 0x004fc400000000ff */
        /* <DEDUP_REMOVED lines=9> */
[----:B------:R0:W-:Y:S01]  /*c8400*/  STL [R1+0x310], R30 ;  /* 0x0003101e01007387 */ /* 0x0001e20000100800 */
[----:B---3--:R-:W-:-:S03]  /*c8410*/  F2FP.PACK_AB R22, R35, R22 ;  /* 0x000000162316723e */ /* 0x008fc600000000ff */
[----:B0-----:R-:W3:Y:S01]  /*c8420*/  LDL.LU R30, [R1+0x4494] ;  /* 0x00449400011e7983 */ /* 0x001ee20000300800 */
[----:B----4-:R-:W-:Y:S02]  /*c8430*/  F2FP.PACK_AB R27, R23, R27 ;  /* 0x0000001b171b723e */ /* 0x010fe400000000ff */
[----:B------:R-:W-:Y:S02]  /*c8440*/  F2FP.PACK_AB R56, R26, R56 ;  /* 0x000000381a38723e */ /* 0x000fe400000000ff */
[----:B------:R-:W-:Y:S02]  /*c8450*/  F2FP.PACK_AB R52, R57, R52 ;  /* 0x000000343934723e */ /* 0x000fe400000000ff */
[----:B------:R-:W-:Y:S02]  /*c8460*/  F2FP.PACK_AB R48, R53, R48 ;  /* 0x000000303530723e */ /* 0x000fe400000000ff */
[----:B------:R-:W-:Y:S02]  /*c8470*/  F2FP.PACK_AB R36, R49, R36 ;  /* 0x000000243124723e */ /* 0x000fe400000000ff */
[----:B------:R-:W-:-:S02]  /*c8480*/  F2FP.PACK_AB R32, R37, R32 ;  /* 0x000000202520723e */ /* 0x000fc400000000ff */
[----:B------:R-:W-:Y:S02]  /*c8490*/  F2FP.PACK_AB R28, R33, R28 ;  /* 0x0000001c211c723e */ /* 0x000fe400000000ff */
[----:B------:R-:W-:Y:S02]  /*c84a0*/  F2FP.PACK_AB R24, R29, R24 ;  /* 0x000000181d18723e */ /* 0x000fe400000000ff */
[----:B--2---:R-:W-:Y:S02]  /*c84b0*/  F2FP.PACK_AB R34, R31, R34 ;  /* 0x000000221f22723e */ /* 0x004fe400000000ff */
[----:B------:R-:W3:Y:S04]  /*c84c0*/  LDL.LU R31, [R1+0x4490] ;  /* 0x00449000011f7983 */ /* 0x000ee80000300800 */
[----:B------:R0:W-:Y:S04]  /*c84d0*/  STL [R1+0x30c], R34 ;  /* 0x00030c2201007387 */ /* 0x0001e80000100800 */
[----:B0-----:R-:W2:Y:S04]  /*c84e0*/  LDL.LU R34, [R1+0x448c] ;  /* 0x00448c0001227983 */ /* 0x001ea80000300800 */
[----:B------:R-:W2:Y:S04]  /*c84f0*/  LDL.LU R35, [R1+0x4488] ;  /* 0x0044880001237983 */ /* 0x000ea80000300800 */
[----:B------:R0:W-:Y:S01]  /*c8500*/  STL [R1+0x308], R22 ;  /* 0x0003081601007387 */ /* 0x0001e20000100800 */
[----:B------:R-:W-:-:S03]  /*c8510*/  F2FP.PACK_AB R20, R25, R20 ;  /* 0x000000141914723e */ /* 0x000fc600000000ff */
[----:B0-----:R-:W4:Y:S04]  /*c8520*/  LDL.LU R22, [R1+0x4484] ;  /* 0x0044840001167983 */ /* 0x001f280000300800 */
[----:B------:R-:W4:Y:S04]  /*c8530*/  LDL.LU R23, [R1+0x4480] ;  /* 0x0044800001177983 */ /* 0x000f280000300800 */
[----:B------:R0:W-:Y:S01]  /*c8540*/  STL [R1+0x304], R27 ;  /* 0x0003041b01007387 */ /* 0x0001e20000100800 */
[----:B------:R-:W-:Y:S02]  /*c8550*/  F2FP.PACK_AB R16, R21, R16 ;  /* 0x000000101510723e */ /* 0x000fe400000000ff */
[----:B------:R-:W-:Y:S01]  /*c8560*/  F2FP.PACK_AB R17, R17, R12 ;  /* 0x0000000c1111723e */ /* 0x000fe200000000ff */
[----:B0-----:R-:W4:Y:S04]  /*c8570*/  LDL.LU R27, [R1+0x447c] ;  /* 0x00447c00011b7983 */ /* 0x001f280000300800 */
[----:B------:R-:W4:Y:S01]  /*c8580*/  LDL.LU R26, [R1+0x4478] ;  /* 0x00447800011a7983 */ /* 0x000f220000300800 */
[----:B------:R-:W-:-:S02]  /*c8590*/  F2FP.PACK_AB R12, R13, R41 ;  /* 0x000000290d0c723e */ /* 0x000fc400000000ff */
[----:B------:R-:W-:Y:S01]  /*c85a0*/  F2FP.PACK_AB R13, R42, R59 ;  /* 0x0000003b2a0d723e */ /* 0x000fe200000000ff */
[----:B------:R-:W-:Y:S01]  /*c85b0*/  STL [R1+0x300], R56 ;  /* 0x0003003801007387 */ /* 0x000fe20000100800 */
[----:B------:R-:W-:Y:S02]  /*c85c0*/  F2FP.PACK_AB R0, R0, R2 ;  /* 0x000000020000723e */ /* 0x000fe400000000ff */
[----:B------:R-:W-:Y:S01]  /*c85d0*/  F2FP.PACK_AB R3, R3, R60 ;  /* 0x0000003c0303723e */ /* 0x000fe200000000ff */
[----:B------:R-:W-:Y:S01]  /*c85e0*/  STL [R1+0x2fc], R52 ;  /* 0x0002fc3401007387 */ /* 0x000fe20000100800 */
[----:B------:R-:W-:-:S03]  /*c85f0*/  F2FP.PACK_AB R2, R5, R9 ;  /* 0x000000090502723e */ /* 0x000fc600000000ff */
        /* <DEDUP_REMOVED lines=8> */
[----:B------:R1:W-:Y:S01]  /*c8680*/  STL [R1+0x2d8], R12 ;  /* 0x0002d80c01007387 */ /* 0x0003e20000100800 */
[----:B0-----:R-:W-:-:S05]  /*c8690*/  F2FP.PACK_AB R16, R40, R43 ;  /* 0x0000002b2810723e */ /* 0x001fca00000000ff */
[----:B------:R0:W-:Y:S01]  /*c86a0*/  STL [R1+0x2d4], R16 ;  /* 0x0002d41001007387 */ /* 0x0001e20000100800 */
[----:B-1----:R-:W-:-:S03]  /*c86b0*/  F2FP.PACK_AB R12, R58, R55 ;  /* 0x000000373a0c723e */ /* 0x002fc600000000ff */
[----:B------:R1:W-:Y:S04]  /*c86c0*/  STL [R1+0x2d0], R13 ;  /* 0x0002d00d01007387 */ /* 0x0003e80000100800 */
[----:B------:R1:W-:Y:S01]  /*c86d0*/  STL [R1+0x2cc], R12 ;  /* 0x0002cc0c01007387 */ /* 0x0003e20000100800 */
[----:B0-----:R-:W-:Y:S02]  /*c86e0*/  F2FP.PACK_AB R16, R54, R51 ;  /* 0x000000333610723e */ /* 0x001fe400000000ff */
[----:B-1----:R-:W-:-:S03]  /*c86f0*/  F2FP.PACK_AB R13, R50, R39 ;  /* 0x00000027320d723e */ /* 0x002fc600000000ff */
[----:B------:R-:W-:Y:S01]  /*c8700*/  STL [R1+0x2c8], R16 ;  /* 0x0002c81001007387 */ /* 0x000fe20000100800 */
[----:B------:R-:W-:-:S03]  /*c8710*/  F2FP.PACK_AB R12, R38, R61 ;  /* 0x0000003d260c723e */ /* 0x000fc600000000ff */
[----:B------:R-:W-:Y:S04]  /*c8720*/  STL [R1+0x2c4], R13 ;  /* 0x0002c40d01007387 */ /* 0x000fe80000100800 */
[----:B------:R-:W-:Y:S04]  /*c8730*/  STL [R1+0x2c0], R12 ;  /* 0x0002c00c01007387 */ /* 0x000fe80000100800 */
[----:B------:R0:W-:Y:S04]  /*c8740*/  STL [R1+0x2bc], R0 ;  /* 0x0002bc0001007387 */ /* 0x0001e80000100800 */
[----:B------:R1:W-:Y:S04]  /*c8750*/  STL [R1+0x2b8], R3 ;  /* 0x0002b80301007387 */ /* 0x0003e80000100800 */
[----:B------:R1:W-:Y:S01]  /*c8760*/  STL [R1+0x2b4], R2 ;  /* 0x0002b40201007387 */ /* 0x0003e20000100800 */
[----:B0-----:R-:W-:-:S02]  /*c8770*/  F2FP.PACK_AB R0, R4, R8 ;  /* 0x000000080400723e */ /* 0x001fc400000000ff */
[----:B-1----:R-:W-:-:S03]  /*c8780*/  F2FP.PACK_AB R3, R44, R45 ;  /* 0x0000002d2c03723e */ /* 0x002fc600000000ff */
[----:B------:R0:W-:Y:S01]  /*c8790*/  STL [R1+0x2b0], R0 ;  /* 0x0002b00001007387 */ /* 0x0001e20000100800 */
[----:B------:R-:W-:-:S03]  /*c87a0*/  F2FP.PACK_AB R2, R46, R47 ;  /* 0x0000002f2e02723e */ /* 0x000fc600000000ff */
[----:B------:R1:W-:Y:S04]  /*c87b0*/  STL [R1+0x2ac], R3 ;  /* 0x0002ac0301007387 */ /* 0x0003e80000100800 */
[----:B------:R1:W-:Y:S01]  /*c87c0*/  STL [R1+0x2a8], R2 ;  /* 0x0002a80201007387 */ /* 0x0003e20000100800 */
[----:B0-----:R-:W-:Y:S02]  /*c87d0*/  F2FP.PACK_AB R0, R6, R7 ;  /* 0x000000070600723e */ /* 0x001fe400000000ff */
[----:B-1----:R-:W-:-:S03]  /*c87e0*/  F2FP.PACK_AB R3, R10, R11 ;  /* 0x0000000b0a03723e */ /* 0x002fc600000000ff */
[----:B------:R0:W-:Y:S01]  /*c87f0*/  STL [R1+0x2a4], R0 ;  /* 0x0002a40001007387 */ /* 0x0001e20000100800 */
[----:B------:R-:W-:-:S03]  /*c8800*/  F2FP.PACK_AB R2, R14, R15 ;  /* 0x0000000f0e02723e */ /* 0x000fc600000000ff */
[----:B------:R3:W-:Y:S04]  /*c8810*/  STL [R1+0x2a0], R3 ;  /* 0x0002a00301007387 */ /* 0x0007e80000100800 */
[----:B------:R2:W-:Y:S01]  /*c8820*/  STL [R1+0x29c], R2 ;  /* 0x00029c0201007387 */ /* 0x0005e20000100800 */
[----:B0-----:R-:W-:-:S05]  /*c8830*/  F2FP.PACK_AB R0, R18, R19 ;  /* 0x000000131200723e */ /* 0x001fca00000000ff */
[----:B------:R4:W-:Y:S01]  /*c8840*/  STL [R1+0x298], R0 ;  /* 0x0002980001007387 */ /* 0x0009e20000100800 */
[----:B---3--:R-:W-:-:S05]  /*c8850*/  F2FP.PACK_AB R3, R31, R30 ;  /* 0x0000001e1f03723e */ /* 0x008fca00000000ff */
[----:B------:R-:W-:Y:S01]  /*c8860*/  STL [R1+0x294], R3 ;  /* 0x0002940301007387 */ /* 0x000fe20000100800 */
[----:B--2---:R-:W-:-:S05]  /*c8870*/  F2FP.PACK_AB R2, R35, R34 ;  /* 0x000000222302723e */ /* 0x004fca00000000ff */
[----:B------:R-:W-:Y:S04]  /*c8880*/  STL [R1+0x290], R2 ;  /* 0x0002900201007387 */ /* 0x000fe80000100800 */
[----:B------:R-:W2:Y:S01]  /*c8890*/  LDL.LU R39, [R1+0x9c4] ;  /* 0x0009c40001277983 */ /* 0x000ea20000300800 */
[----:B----4-:R-:W-:-:S05]  /*c88a0*/  F2FP.PACK_AB R0, R23, R22 ;  /* 0x000000161700723e */ /* 0x010fca00000000ff */
[----:B------:R0:W-:Y:S01]  /*c88b0*/  STL [R1+0x28c], R0 ;  /* 0x00028c0001007387 */ /* 0x0001e20000100800 */
[----:B------:R-:W-:-:S03]  /*c88c0*/  IMAD.MOV.U32 R38, RZ, RZ, R27 ;  /* 0x000000ffff267224 */ /* 0x000fc600078e001b */
[----:B--2---:R1:W-:Y:S04]  /*c88d0*/  STL [R1+0x4474], R39 ;  /* 0x0044742701007387 */ /* 0x0043e80000100800 */
[----:B------:R-:W2:Y:S04]  /*c88e0*/  LDL.LU R50, [R1+0x9c0] ;  /* 0x0009c00001327983 */ /* 0x000ea80000300800 */
[----:B------:R-:W3:Y:S04]  /*c88f0*/  LDL.LU R51, [R1+0x9d4] ;  /* 0x0009d40001337983 */ /* 0x000ee80000300800 */
[----:B------:R-:W3:Y:S04]  /*c8900*/  LDL.LU R54, [R1+0x9d0] ;  /* 0x0009d00001367983 */ /* 0x000ee80000300800 */
[----:B------:R-:W4:Y:S04]  /*c8910*/  LDL.LU R55, [R1+0xacc] ;  /* 0x000acc0001377983 */ /* 0x000f280000300800 */
[----:B------:R-:W4:Y:S04]  /*c8920*/  LDL.LU R58, [R1+0xac8] ;  /* 0x000ac800013a7983 */ /* 0x000f280000300800 */
        /* <DEDUP_REMOVED lines=44> */
[----:B-1----:R-:W-:-:S03]  /*c8bf0*/  IMAD.MOV.U32 R39, RZ, RZ, R26 ;  /* 0x000000ffff277224 */ /* 0x002fc600078e001a */
[----:B------:R-:W2:Y:S04]  /*c8c00*/  LDL.LU R18, [R1+0x7b4] ;  /* 0x0007b40001127983 */ /* 0x000ea80000300800 */
[----:B------:R-:W2:Y:S04]  /*c8c10*/  LDL.LU R19, [R1+0x7b0] ;  /* 0x0007b00001137983 */ /* 0x000ea80000300800 */
[----:B------:R-:W2:Y:S04]  /*c8c20*/  LDL.LU R22, [R1+0x9ec] ;  /* 0x0009ec0001167983 */ /* 0x000ea80000300800 */
[----:B------:R-:W2:Y:S04]  /*c8c30*/  LDL.LU R23, [R1+0x9e8] ;  /* 0x0009e80001177983 */ /* 0x000ea80000300800 */
[----:B------:R-:W2:Y:S04]  /*c8c40*/  LDL.LU R26, [R1+0x9fc] ;  /* 0x0009fc00011a7983 */ /* 0x000ea80000300800 */
[----:B------:R-:W2:Y:S01]  /*c8c50*/  LDL.LU R27, [R1+0x9f8] ;  /* 0x0009f800011b7983 */ /* 0x000ea20000300800 */
[----:B------:R-:W-:-:S03]  /*c8c60*/  F2FP.PACK_AB R38, R39, R38 ;  /* 0x000000262726723e */ /* 0x000fc600000000ff */
[----:B------:R-:W2:Y:S04]  /*c8c70*/  LDL.LU R30, [R1+0xa0c] ;  /* 0x000a0c00011e7983 */ /* 0x000ea80000300800 */
[----:B------:R-:W2:Y:S04]  /*c8c80*/  LDL.LU R31, [R1+0xa08] ;  /* 0x000a0800011f7983 */ /* 0x000ea80000300800 */
[----:B------:R-:W2:Y:S04]  /*c8c90*/  LDL.LU R34, [R1+0xa1c] ;  /* 0x000a1c0001227983 */ /* 0x000ea80000300800 */
[----:B------:R-:W2:Y:S04]  /*c8ca0*/  LDL.LU R35, [R1+0xa18] ;  /* 0x000a180001237983 */ /* 0x000ea80000300800 */
[----:B------:R-:W2:Y:S04]  /*c8cb0*/  LDL.LU R39, [R1+0x4474] ;  /* 0x0044740001277983 */ /* 0x000ea80000300800 */
[----:B------:R0:W-:Y:S04]  /*c8cc0*/  STL [R1+0x288], R38 ;  /* 0x0002882601007387 */ /* 0x0001e80000100800 */
[----:B0-----:R-:W4:Y:S01]  /*c8cd0*/  LDL.LU R38, [R1+0x4470] ;  /* 0x0044700001267983 */ /* 0x001f220000300800 */
[----:B---3--:R-:W-:-:S02]  /*c8ce0*/  F2FP.PACK_AB R54, R51, R54 ;  /* 0x000000363336723e */ /* 0x008fc400000000ff */
[----:B--2---:R-:W-:Y:S02]  /*c8cf0*/  F2FP.PACK_AB R50, R39, R50 ;  /* 0x000000322732723e */ /* 0x004fe400000000ff */
[----:B------:R-:W2:Y:S04]  /*c8d00*/  LDL.LU R39, [R1+0x446c] ;  /* 0x00446c0001277983 */ /* 0x000ea80000300800 */
[----:B------:R0:W-:Y:S04]  /*c8d10*/  STL [R1+0x284], R50 ;  /* 0x0002843201007387 */ /* 0x0001e80000100800 */
[----:B0-----:R-:W3:Y:S04]  /*c8d20*/  LDL.LU R50, [R1+0x4468] ;  /* 0x0044680001327983 */ /* 0x001ee80000300800 */
[----:B------:R-:W3:Y:S01]  /*c8d30*/  LDL.LU R51, [R1+0x4464] ;  /* 0x0044640001337983 */ /* 0x000ee20000300800 */
[----:B----4-:R-:W-:-:S02]  /*c8d40*/  F2FP.PACK_AB R58, R55, R58 ;  /* 0x0000003a373a723e */ /* 0x010fc400000000ff */
[----:B------:R-:W-:Y:S01]  /*c8d50*/  F2FP.PACK_AB R56, R59, R56 ;  /* 0x000000383b38723e */ /* 0x000fe200000000ff */
[----:B------:R0:W-:Y:S01]  /*c8d60*/  STL [R1+0x280], R54 ;  /* 0x0002803601007387 */ /* 0x0001e20000100800 */
[----:B------:R-:W-:Y:S02]  /*c8d70*/  F2FP.PACK_AB R52, R57, R52 ;  /* 0x000000343934723e */ /* 0x000fe400000000ff */
[----:B------:R-:W-:Y:S02]  /*c8d80*/  F2FP.PACK_AB R48, R53, R48 ;  /* 0x000000303530723e */ /* 0x000fe400000000ff */
[----:B------:R-:W-:Y:S01]  /*c8d90*/  F2FP.PACK_AB R36, R49, R36 ;  /* 0x000000243124723e */ /* 0x000fe200000000ff */
[----:B0-----:R-:W4:Y:S01]  /*c8da0*/  LDL.LU R54, [R1+0x4460] ;  /* 0x0044600001367983 */ /* 0x001f220000300800 */
[----:B------:R-:W-:-:S03]  /*c8db0*/  F2FP.PACK_AB R32, R37, R32 ;  /* 0x000000202520723e */ /* 0x000fc600000000ff */
[----:B------:R-:W4:Y:S01]  /*c8dc0*/  LDL.LU R55, [R1+0x445c] ;  /* 0x00445c0001377983 */ /* 0x000f220000300800 */
[----:B------:R-:W-:-:S03]  /*c8dd0*/  F2FP.PACK_AB R28, R33, R28 ;  /* 0x0000001c211c723e */ /* 0x000fc600000000ff */
[----:B------:R0:W-:Y:S01]  /*c8de0*/  STL [R1+0x27c], R58 ;  /* 0x00027c3a01007387 */ /* 0x0001e20000100800 */
[----:B------:R-:W-:Y:S02]  /*c8df0*/  F2FP.PACK_AB R24, R29, R24 ;  /* 0x000000181d18723e */ /* 0x000fe400000000ff */
[----:B------:R-:W-:Y:S02]  /*c8e00*/  F2FP.PACK_AB R20, R25, R20 ;  /* 0x000000141914723e */ /* 0x000fe400000000ff */
[----:B------:R-:W-:Y:S01]  /*c8e10*/  F2FP.PACK_AB R16, R21, R16 ;  /* 0x000000101510723e */ /* 0x000fe200000000ff */
[----:B0-----:R-:W4:Y:S04]  /*c8e20*/  LDL.LU R58, [R1+0x4458] ;  /* 0x00445800013a7983 */ /* 0x001f280000300800 */
[----:B------:R-:W4:Y:S04]  /*c8e30*/  LDL.LU R59, [R1+0x4454] ;  /* 0x00445400013b7983 */ /* 0x000f280000300800 */
[----:B------:R-:W-:Y:S01]  /*c8e40*/  STL [R1+0x278], R56 ;  /* 0x0002783801007387 */ /* 0x000fe20000100800 */
[----:B------:R-:W-:-:S03]  /*c8e50*/  F2FP.PACK_AB R17, R17, R12 ;  /* 0x0000000c1111723e */ /* 0x000fc600000000ff */
[----:B------:R-:W-:Y:S01]  /*c8e60*/  STL [R1+0x274], R52 ;  /* 0x0002743401007387 */ /* 0x000fe20000100800 */
[----:B------:R-:W-:-:S03]  /*c8e70*/  F2FP.PACK_AB R12, R13, R41 ;  /* 0x000000290d0c723e */ /* 0x000fc600000000ff */
[----:B------:R-:W-:Y:S04]  /*c8e80*/  STL [R1+0x270], R48 ;  /* 0x0002703001007387 */ /* 0x000fe80000100800 */
[----:B------:R-:W-:Y:S04]  /*c8e90*/  STL [R1+0x26c], R36 ;  /* 0x00026c2401007387 */ /* 0x000fe80000100800 */
[----:B------:R-:W-:Y:S04]  /*c8ea0*/  STL [R1+0x268], R32 ;  /* 0x0002682001007387 */ /* 0x000fe80000100800 */
[----:B------:R-:W-:Y:S04]  /*c8eb0*/  STL [R1+0x264], R28 ;  /* 0x0002641c01007387 */ /* 0x000fe80000100800 */
[----:B------:R-:W-:Y:S01]  /*c8ec0*/  STL [R1+0x260], R24 ;  /* 0x0002601801007387 */ /* 0x000fe20000100800 */
[----:B------:R-:W-:-:S03]  /*c8ed0*/  F2FP.PACK_AB R13, R42, R61 ;  /* 0x0000003d2a0d723e */ /* 0x000fc600000000ff */
[----:B------:R-:W-:Y:S04]  /*c8ee0*/  STL [R1+0x25c], R20 ;  /* 0x00025c1401007387 */ /* 0x000fe80000100800 */
[----:B------:R0:W-:Y:S04]  /*c8ef0*/  STL [R1+0x258], R16 ;  /* 0x0002581001007387 */ /* 0x0001e80000100800 */
[----:B------:R-:W-:Y:S04]  /*c8f00*/  STL [R1+0x254], R17 ;  /* 0x0002541101007387 */ /* 0x000fe80000100800 */
[----:B------:R1:W-:Y:S01]  /*c8f10*/  STL [R1+0x250], R12 ;  /* 0x0002500c01007387 */ /* 0x0003e20000100800 */
[----:B0-----:R-:W-:-:S05]  /*c8f20*/  F2FP.PACK_AB R16, R40, R43 ;  /* 0x0000002b2810723e */ /* 0x001fca00000000ff */
[----:B------:R-:W-:Y:S01]  /*c8f30*/  STL [R1+0x24c], R16 ;  /* 0x00024c1001007387 */ /* 0x000fe20000100800 */
[----:B-1----:R-:W-:Y:S02]  /*c8f40*/  F2FP.PACK_AB R12, R0, R2 ;  /* 0x00000002000c723e */ /* 0x002fe400000000ff */
[----:B------:R-:W-:Y:S02]  /*c8f50*/  F2FP.PACK_AB R2, R3, R60 ;  /* 0x0000003c0302723e */ /* 0x000fe400000000ff */
[----:B------:R-:W-:Y:S01]  /*c8f60*/  F2FP.PACK_AB R0, R5, R9 ;  /* 0x000000090500723e */ /* 0x000fe200000000ff */
[----:B------:R-:W-:Y:S01]  /*c8f70*/  STL [R1+0x248], R13 ;  /* 0x0002480d01007387 */ /* 0x000fe20000100800 */
[----:B------:R-:W-:-:S03]  /*c8f80*/  F2FP.PACK_AB R3, R4, R8 ;  /* 0x000000080403723e */ /* 0x000fc600000000ff */
        /* <DEDUP_REMOVED lines=24> */
[----:B--2---:R-:W-:-:S05]  /*c9110*/  F2FP.PACK_AB R0, R39, R38 ;  /* 0x000000262700723e */ /* 0x004fca00000000ff */
[----:B------:R0:W-:Y:S01]  /*c9120*/  STL [R1+0x20c], R0 ;  /* 0x00020c0001007387 */ /* 0x0001e20000100800 */
[----:B---3--:R-:W-:-:S05]  /*c9130*/  F2FP.PACK_AB R3, R51, R50 ;  /* 0x000000323303723e */ /* 0x008fca00000000ff */
[----:B------:R-:W-:Y:S04]  /*c9140*/  STL [R1+0x208], R3 ;  /* 0x0002080301007387 */ /* 0x000fe80000100800 */
[----:B------:R-:W2:Y:S01]  /*c9150*/  LDL.LU R56, [R1+0xb48] ;  /* 0x000b480001387983 */ /* 0x000ea20000300800 */
[----:B----4-:R-:W-:-:S05]  /*c9160*/  F2FP.PACK_AB R2, R55, R54 ;  /* 0x000000363702723e */ /* 0x010fca00000000ff */
[----:B------:R-:W-:Y:S01]  /*c9170*/  STL [R1+0x204], R2 ;  /* 0x0002040201007387 */ /* 0x000fe20000100800 */
[----:B0-----:R-:W-:-:S03]  /*c9180*/  F2FP.PACK_AB R0, R59, R58 ;  /* 0x0000003a3b00723e */ /* 0x001fc600000000ff */
[----:B--2---:R0:W-:Y:S04]  /*c9190*/  STL [R1+0x444c], R56 ;  /* 0x00444c3801007387 */ /* 0x0041e80000100800 */
[----:B------:R-:W-:Y:S04]  /*c91a0*/  STL [R1+0x200], R0 ;  /* 0x0002000001007387 */ /* 0x000fe80000100800 */
[----:B0-----:R-:W2:Y:S04]  /*c91b0*/  LDL.LU R56, [R1+0xb38] ;  /* 0x000b380001387983 */ /* 0x001ea80000300800 */
[----:B------:R-:W3:Y:S04]  /*c91c0*/  LDL.LU R57, [R1+0xb5c] ;  /* 0x000b5c0001397983 */ /* 0x000ee80000300800 */
[----:B---3--:R0:W-:Y:S04]  /*c91d0*/  STL [R1+0x4448], R57 ;  /* 0x0044483901007387 */ /* 0x0081e80000100800 */
[----:B0-----:R-:W3:Y:S04]  /*c91e0*/  LDL.LU R57, [R1+0xb4c] ;  /* 0x000b4c0001397983 */ /* 0x001ee80000300800 */
[----:B---3--:R0:W-:Y:S04]  /*c91f0*/  STL [R1+0x4450], R57 ;  /* 0x0044503901007387 */ /* 0x0081e80000100800 */
[----:B0-----:R-:W2:Y:S04]  /*c9200*/  LDL.LU R57, [R1+0xb3c] ;  /* 0x000b3c0001397983 */ /* 0x001ea80000300800 */
[----:B------:R-:W3:Y:S04]  /*c9210*/  LDL.LU R52, [R1+0xb58] ;  /* 0x000b580001347983 */ /* 0x000ee80000300800 */
        /* <DEDUP_REMOVED lines=58> */
[----:B--2---:R-:W-:-:S03]  /*c95c0*/  F2FP.PACK_AB R56, R57, R56 ;  /* 0x000000383938723e */ /* 0x004fc600000000ff */
[----:B------:R-:W2:Y:S04]  /*c95d0*/  LDL.LU R57, [R1+0x4450] ;  /* 0x0044500001397983 */ /* 0x000ea80000300800 */
[----:B------:R0:W-:Y:S04]  /*c95e0*/  STL [R1+0x1fc], R56 ;  /* 0x0001fc3801007387 */ /* 0x0001e80000100800 */
[----:B0-----:R-:W2:Y:S02]  /*c95f0*/  LDL.LU R56, [R1+0x444c] ;  /* 0x00444c0001387983 */ /* 0x001ea40000300800 */
[----:B--2---:R-:W-:-:S02]  /*c9600*/  F2FP.PACK_AB R56, R57, R56 ;  /* 0x000000383938723e */ /* 0x004fc400000000ff */
[----:B------:R-:W2:Y:S01]  /*c9610*/  LDL.LU R57, [R1+0x4448] ;  /* 0x0044480001397983 */ /* 0x000ea20000300800 */
[----:B----4-:R-:W-:Y:S02]  /*c9620*/  F2FP.PACK_AB R48, R53, R48 ;  /* 0x000000303530723e */ /* 0x010fe400000000ff */
[----:B---3--:R-:W-:Y:S01]  /*c9630*/  F2FP.PACK_AB R36, R49, R36 ;  /* 0x000000243124723e */ /* 0x008fe200000000ff */
[----:B------:R-:W-:Y:S01]  /*c9640*/  STL [R1+0x1f8], R56 ;  /* 0x0001f83801007387 */ /* 0x000fe20000100800 */
[----:B------:R-:W-:Y:S02]  /*c9650*/  F2FP.PACK_AB R32, R37, R32 ;  /* 0x000000202520723e */ /* 0x000fe400000000ff */
[----:B------:R-:W-:Y:S02]  /*c9660*/  F2FP.PACK_AB R28, R33, R28 ;  /* 0x0000001c211c723e */ /* 0x000fe400000000ff */
[----:B------:R-:W-:Y:S02]  /*c9670*/  F2FP.PACK_AB R24, R29, R24 ;  /* 0x000000181d18723e */ /* 0x000fe400000000ff */
[----:B------:R-:W-:-:S02]  /*c9680*/  F2FP.PACK_AB R20, R25, R20 ;  /* 0x000000141914723e */ /* 0x000fc400000000ff */
[----:B------:R-:W-:Y:S02]  /*c9690*/  F2FP.PACK_AB R16, R21, R16 ;  /* 0x000000101510723e */ /* 0x000fe400000000ff */
[----:B------:R-:W-:Y:S02]  /*c96a0*/  F2FP.PACK_AB R17, R17, R12 ;  /* 0x0000000c1111723e */ /* 0x000fe400000000ff */
[----:B------:R-:W-:Y:S02]  /*c96b0*/  F2FP.PACK_AB R12, R13, R41 ;  /* 0x000000290d0c723e */ /* 0x000fe400000000ff */
[----:B------:R-:W-:Y:S02]  /*c96c0*/  F2FP.PACK_AB R13, R42, R61 ;  /* 0x0000003d2a0d723e */ /* 0x000fe400000000ff */
[----:B--2---:R-:W-:-:S05]  /*c96d0*/  F2FP.PACK_AB R52, R57, R52 ;  /* 0x000000343934723e */ /* 0x004fca00000000ff */
        /* <DEDUP_REMOVED lines=24> */
[----:B--2---:R-:W-:-:S03]  /*c9860*/  F2FP.PACK_AB R3, R6, R7 ;  /* 0x000000070603723e */ /* 0x004fc600000000ff */
[----:B------:R1:W-:Y:S04]  /*c9870*/  STL [R1+0x1b0], R0 ;  /* 0x0001b00001007387 */ /* 0x0003e80000100800 */
[----:B------:R2:W-:Y:S01]  /*c9880*/  STL [R1+0x1ac], R3 ;  /* 0x0001ac0301007387 */ /* 0x0005e20000100800 */
[----:B0-----:R-:W-:Y:S02]  /*c9890*/  F2FP.PACK_AB R2, R10, R11 ;  /* 0x0000000b0a02723e */ /* 0x001fe400000000ff */
        /* <DEDUP_REMOVED lines=16> */
[----:B------:R-:W-:Y:S04]  /*c99a0*/  STL [R1+0x188], R3 ;  /* 0x0001880301007387 */ /* 0x000fe80000100800 */
[----:B------:R-:W2:Y:S01]  /*c99b0*/  LDL.LU R56, [R1+0xb98] ;  /* 0x000b980001387983 */ /* 0x000ea20000300800 */
[----:B0-----:R-:W-:Y:S02]  /*c99c0*/  F2FP.PACK_AB R2, R54, R55 ;  /* 0x000000373602723e */ /* 0x001fe400000000ff */
[----:B-1----:R-:W-:-:S03]  /*c99d0*/  F2FP.PACK_AB R0, R58, R59 ;  /* 0x0000003b3a00723e */ /* 0x002fc600000000ff */
[----:B------:R-:W-:Y:S04]  /*c99e0*/  STL [R1+0x184], R2 ;  /* 0x0001840201007387 */ /* 0x000fe80000100800 */
        /* <DEDUP_REMOVED lines=98> */
[----:B------:R-:W-:Y:S01]  /*ca010*/  F2FP.PACK_AB R2, R3, R60 ;  /* 0x0000003c0302723e */ /* 0x000fe200000000ff */
[----:B------:R-:W-:Y:S01]  /*ca020*/  STL [R1+0x148], R13 ;  /* 0x0001480d01007387 */ /* 0x000fe20000100800 */
[----:B------:R-:W-:Y:S02]  /*ca030*/  F2FP.PACK_AB R0, R5, R9 ;  /* 0x000000090500723e */ /* 0x000fe400000000ff */
[----:B------:R-:W-:Y:S01]  /*ca040*/  F2FP.PACK_AB R3, R4, R8 ;  /* 0x000000080403723e */ /* 0x000fe200000000ff */
[----:B------:R-:W-:Y:S04]  /*ca050*/  STL [R1+0x144], R12 ;  /* 0x0001440c01007387 */ /* 0x000fe80000100800 */
[----:B------:R0:W-:Y:S04]  /*ca060*/  STL [R1+0x140], R2 ;  /* 0x0001400201007387 */ /* 0x0001e80000100800 */
[----:B------:R1:W-:Y:S01]  /*ca070*/  STL [R1+0x13c], R0 ;  /* 0x00013c0001007387 */ /* 0x0003e20000100800 */
[----:B0-----:R-:W-:-:S03]  /*ca080*/  F2FP.PACK_AB R2, R44, R45 ;  /* 0x0000002d2c02723e */ /* 0x001fc600000000ff */
[----:B------:R0:W-:Y:S01]  /*ca090*/  STL [R1+0x138], R3 ;  /* 0x0001380301007387 */ /* 0x0001e20000100800 */
[----:B-1----:R-:W-:-:S03]  /*ca0a0*/  F2FP.PACK_AB R0, R46, R47 ;  /* 0x0000002f2e00723e */ /* 0x002fc600000000ff */
[----:B------:R1:W-:Y:S01]  /*ca0b0*/  STL [R1+0x134], R2 ;  /* 0x0001340201007387 */ /* 0x0003e20000100800 */
[----:B0-----:R-:W-:-:S03]  /*ca0c0*/  F2FP.PACK_AB R3, R6, R7 ;  /* 0x000000070603723e */ /* 0x001fc600000000ff */
[----:B------:R0:W-:Y:S01]  /*ca0d0*/  STL [R1+0x130], R0 ;  /* 0x0001300001007387 */ /* 0x0001e20000100800 */
[----:B-1----:R-:W-:-:S03]  /*ca0e0*/  F2FP.PACK_AB R2, R10, R11 ;  /* 0x0000000b0a02723e */ /* 0x002fc600000000ff */
        /* <DEDUP_REMOVED lines=18> */
[----:B------:R-:W-:Y:S04]  /*ca210*/  STL [R1+0x108], R3 ;  /* 0x0001080301007387 */ /* 0x000fe80000100800 */
[----:B------:R-:W2:Y:S04]  /*ca220*/  LDL.LU R56, [R1+0x4d8] ;  /* 0x0004d80001387983 */ /* 0x000ea80000300800 */
[----:B------:R-:W-:Y:S04]  /*ca230*/  STL [R1+0x104], R2 ;  /* 0x0001040201007387 */ /* 0x000fe80000100800 */
[----:B------:R-:W3:Y:S01]  /*ca240*/  LDL.LU R57, [R1+0x4ec] ;  /* 0x0004ec0001397983 */ /* 0x000ee20000300800 */
[----:B0-----:R-:W-:-:S05]  /*ca250*/  F2FP.PACK_AB R0, R58, R59 ;  /* 0x0000003b3a00723e */ /* 0x001fca00000000ff */
[----:B------:R-:W-:Y:S04]  /*ca260*/  STL [R1+0x100], R0 ;  /* 0x0001000001007387 */ /* 0x000fe80000100800 */
        /* <DEDUP_REMOVED lines=63> */
[----:B------:R-:W-:Y:S01]  /*ca660*/  STL [R1+0xfc], R56 ;  /* 0x0000fc3801007387 */ /* 0x000fe20000100800 */
[----:B----4-:R-:W-:Y:S02]  /*ca670*/  F2FP.PACK_AB R48, R53, R48 ;  /* 0x000000303530723e */ /* 0x010fe400000000ff */
[----:B---3--:R-:W-:Y:S02]  /*ca680*/  F2FP.PACK_AB R36, R49, R36 ;  /* 0x000000243124723e */ /* 0x008fe400000000ff */
[----:B------:R-:W-:Y:S02]  /*ca690*/  F2FP.PACK_AB R32, R37, R32 ;  /* 0x000000202520723e */ /* 0x000fe400000000ff */
[----:B------:R-:W-:-:S02]  /*ca6a0*/  F2FP.PACK_AB R28, R33, R28 ;  /* 0x0000001c211c723e */ /* 0x000fc400000000ff */
[----:B------:R-:W-:Y:S02]  /*ca6b0*/  F2FP.PACK_AB R24, R29, R24 ;  /* 0x000000181d18723e */ /* 0x000fe400000000ff */
[----:B------:R-:W-:Y:S02]  /*ca6c0*/  F2FP.PACK_AB R20, R25, R20 ;  /* 0x000000141914723e */ /* 0x000fe400000000ff */
[----:B------:R-:W-:Y:S02]  /*ca6d0*/  F2FP.PACK_AB R16, R21, R16 ;  /* 0x000000101510723e */ /* 0x000fe400000000ff */
[----:B------:R-:W-:Y:S02]  /*ca6e0*/  F2FP.PACK_AB R17, R17, R12 ;  /* 0x0000000c1111723e */ /* 0x000fe400000000ff */
[----:B------:R-:W-:Y:S02]  /*ca6f0*/  F2FP.PACK_AB R12, R13, R41 ;  /* 0x000000290d0c723e */ /* 0x000fe400000000ff */
[----:B------:R-:W-:-:S02]  /*ca700*/  F2FP.PACK_AB R13, R42, R61 ;  /* 0x0000003d2a0d723e */ /* 0x000fc400000000ff */
        /* <DEDUP_REMOVED lines=115> */
[----:B------:R0:W-:Y:S01]  /*cae40*/  STL [R1+0x80], R42 ;  /* 0x0000802a01007387 */ /* 0x0001e20000100800 */
[----:B----4-:R-:W-:-:S03]  /*cae50*/  F2FP.PACK_AB R13, R41, R13 ;  /* 0x0000000d290d723e */ /* 0x010fc600000000ff */
[----:B0-----:R-:W4:Y:S01]  /*cae60*/  LDL.LU R42, [R1+0x4430] ;  /* 0x00443000012a7983 */ /* 0x001f220000300800 */
[----:B---3--:R-:W-:Y:S02]  /*cae70*/  F2FP.PACK_AB R17, R12, R17 ;  /* 0x000000110c11723e */ /* 0x008fe400000000ff */
[----:B------:R-:W-:Y:S02]  /*cae80*/  F2FP.PACK_AB R21, R16, R21 ;  /* 0x000000151015723e */ /* 0x000fe400000000ff */
[----:B------:R-:W-:Y:S02]  /*cae90*/  F2FP.PACK_AB R25, R20, R25 ;  /* 0x000000191419723e */ /* 0x000fe400000000ff */
[----:B------:R-:W-:Y:S02]  /*caea0*/  F2FP.PACK_AB R56, R24, R56 ;  /* 0x000000381838723e */ /* 0x000fe400000000ff */
[----:B--2---:R-:W-:Y:S02]  /*caeb0*/  F2FP.PACK_AB R40, R43, R40 ;  /* 0x000000282b28723e */ /* 0x004fe400000000ff */
[----:B------:R-:W4:Y:S04]  /*caec0*/  LDL.LU R43, [R1+0x442c] ;  /* 0x00442c00012b7983 */ /* 0x000f280000300800 */
[----:B------:R0:W-:Y:S04]  /*caed0*/  STL [R1+0x7c], R40 ;  /* 0x00007c2801007387 */ /* 0x0001e80000100800 */
[----:B0-----:R-:W2:Y:S04]  /*caee0*/  LDL.LU R40, [R1+0x4428] ;  /* 0x0044280001287983 */ /* 0x001ea80000300800 */
[----:B------:R-:W2:Y:S04]  /*caef0*/  LDL.LU R41, [R1+0x4424] ;  /* 0x0044240001297983 */ /* 0x000ea80000300800 */
[----:B------:R0:W-:Y:S04]  /*caf00*/  STL [R1+0x78], R13 ;  /* 0x0000780d01007387 */ /* 0x0001e80000100800 */
[----:B0-----:R-:W3:Y:S04]  /*caf10*/  LDL.LU R13, [R1+0x4420] ;  /* 0x00442000010d7983 */ /* 0x001ee80000300800 */
[----:B------:R-:W3:Y:S04]  /*caf20*/  LDL.LU R12, [R1+0x441c] ;  /* 0x00441c00010c7983 */ /* 0x000ee80000300800 */
[----:B------:R0:W-:Y:S04]  /*caf30*/  STL [R1+0x74], R17 ;  /* 0x0000741101007387 */ /* 0x0001e80000100800 */
[----:B0-----:R-:W3:Y:S04]  /*caf40*/  LDL.LU R17, [R1+0x4418] ;  /* 0x0044180001117983 */ /* 0x001ee80000300800 */
[----:B------:R-:W3:Y:S04]  /*caf50*/  LDL.LU R16, [R1+0x4414] ;  /* 0x0044140001107983 */ /* 0x000ee80000300800 */
[----:B------:R0:W-:Y:S04]  /*caf60*/  STL [R1+0x70], R21 ;  /* 0x0000701501007387 */ /* 0x0001e80000100800 */
[----:B0-----:R-:W3:Y:S04]  /*caf70*/  LDL.LU R21, [R1+0x4410] ;  /* 0x0044100001157983 */ /* 0x001ee80000300800 */
[----:B------:R-:W3:Y:S04]  /*caf80*/  LDL.LU R20, [R1+0x440c] ;  /* 0x00440c0001147983 */ /* 0x000ee80000300800 */
[----:B------:R0:W-:Y:S01]  /*caf90*/  STL [R1+0x6c], R25 ;  /* 0x00006c1901007387 */ /* 0x0001e20000100800 */
[----:B------:R-:W-:-:S03]  /*cafa0*/  F2FP.PACK_AB R29, R29, R61 ;  /* 0x0000003d1d1d723e */ /* 0x000fc600000000ff */
[----:B0-----:R-:W3:Y:S04]  /*cafb0*/  LDL.LU R25, [R1+0x4408] ;  /* 0x0044080001197983 */ /* 0x001ee80000300800 */
[----:B------:R-:W3:Y:S04]  /*cafc0*/  LDL.LU R24, [R1+0x4404] ;  /* 0x0044040001187983 */ /* 0x000ee80000300800 */
[----:B------:R0:W-:Y:S02]  /*cafd0*/  STL [R1+0x68], R56 ;  /* 0x0000683801007387 */ /* 0x0001e40000100800 */
[----:B0-----:R-:W-:-:S02]  /*cafe0*/  F2FP.PACK_AB R56, R57, R52 ;  /* 0x000000343938723e */ /* 0x001fc400000000ff */
[----:B------:R-:W-:Y:S02]  /*caff0*/  F2FP.PACK_AB R52, R53, R48 ;  /* 0x000000303534723e */ /* 0x000fe400000000ff */
[----:B------:R-:W-:Y:S02]  /*cb000*/  F2FP.PACK_AB R48, R49, R36 ;  /* 0x000000243130723e */ /* 0x000fe400000000ff */
[----:B------:R-:W-:Y:S01]  /*cb010*/  F2FP.PACK_AB R36, R37, R32 ;  /* 0x000000202524723e */ /* 0x000fe200000000ff */
[----:B------:R-:W-:Y:S01]  /*cb020*/  STL [R1+0x64], R56 ;  /* 0x0000643801007387 */ /* 0x000fe20000100800 */
[----:B------:R-:W-:Y:S02]  /*cb030*/  F2FP.PACK_AB R32, R33, R28 ;  /* 0x0000001c2120723e */ /* 0x000fe400000000ff */
[----:B------:R-:W-:Y:S01]  /*cb040*/  F2FP.PACK_AB R28, R0, R2 ;  /* 0x00000002001c723e */ /* 0x000fe200000000ff */
[----:B------:R-:W-:Y:S01]  /*cb050*/  STL [R1+0x60], R52 ;  /* 0x0000603401007387 */ /* 0x000fe20000100800 */
[----:B------:R-:W-:-:S03]  /*cb060*/  F2FP.PACK_AB R2, R3, R60 ;  /* 0x0000003c0302723e */ /* 0x000fc600000000ff */
[----:B------:R-:W-:Y:S01]  /*cb070*/  STL [R1+0x5c], R48 ;  /* 0x00005c3001007387 */ /* 0x000fe20000100800 */
[----:B------:R-:W-:-:S03]  /*cb080*/  F2FP.PACK_AB R0, R5, R9 ;  /* 0x000000090500723e */ /* 0x000fc600000000ff */
[----:B------:R-:W-:Y:S01]  /*cb090*/  STL [R1+0x58], R36 ;  /* 0x0000582401007387 */ /* 0x000fe20000100800 */
[----:B------:R-:W-:-:S03]  /*cb0a0*/  F2FP.PACK_AB R3, R4, R8 ;  /* 0x000000080403723e */ /* 0x000fc600000000ff */
[----:B------:R-:W-:Y:S04]  /*cb0b0*/  STL [R1+0x54], R32 ;  /* 0x0000542001007387 */ /* 0x000fe80000100800 */
[----:B------:R-:W-:Y:S04]  /*cb0c0*/  STL [R1+0x50], R29 ;  /* 0x0000501d01007387 */ /* 0x000fe80000100800 */
        /* <DEDUP_REMOVED lines=28> */
[----:B------:R-:W-:Y:S01]  /*cb290*/  STL [R1+0x10], R3 ;  /* 0x0000100301007387 */ /* 0x000fe20000100800 */
[----:B-1----:R-:W-:-:S03]  /*cb2a0*/  F2FP.PACK_AB R0, R58, R59 ;  /* 0x0000003b3a00723e */ /* 0x002fc600000000ff */
[----:B------:R-:W-:Y:S04]  /*cb2b0*/  STL [R1+0xc], R2 ;  /* 0x00000c0201007387 */ /* 0x000fe80000100800 */
[----:B------:R0:W-:Y:S04]  /*cb2c0*/  STL [R1+0x8], R0 ;  /* 0x0000080001007387 */ /* 0x0001e80000100800 */
[----:B0-----:R-:W3:Y:S01]  /*cb2d0*/  LDL.LU R0, [R1+0x55c] ;  /* 0x00055c0001007983 */ /* 0x001ee20000300800 */
[----:B----4-:R-:W-:-:S05]  /*cb2e0*/  F2FP.PACK_AB R3, R43, R42 ;  /* 0x0000002a2b03723e */ /* 0x010fca00000000ff */
[----:B------:R-:W-:Y:S04]  /*cb2f0*/  STL [R1+0x4], R3 ;  /* 0x0000040301007387 */ /* 0x000fe80000100800 */
[----:B------:R-:W3:Y:S01]  /*cb300*/  LDL.LU R7, [R1+0x558] ;  /* 0x0005580001077983 */ /* 0x000ee20000300800 */
[----:B--2---:R-:W-:-:S05]  /*cb310*/  F2FP.PACK_AB R2, R41, R40 ;  /* 0x000000282902723e */ /* 0x004fca00000000ff */
[----:B------:R0:W-:Y:S04]  /*cb320*/  STL [R1], R2 ;  /* 0x0000000201007387 */ /* 0x0001e80000100800 */
[----:B0-----:R-:W2:Y:S04]  /*cb330*/  LDL.LU R2, [R1+0x56c] ;  /* 0x00056c0001027983 */ /* 0x001ea80000300800 */
[----:B------:R-:W2:Y:S04]  /*cb340*/  LDL.LU R6, [R1+0x568] ;  /* 0x0005680001067983 */ /* 0x000ea80000300800 */
        /* <DEDUP_REMOVED lines=36> */
[----:B---3--:R-:W-:-:S05]  /*cb590*/  F2FP.PACK_AB R7, R0, R7 ;  /* 0x000000070007723e */ /* 0x008fca00000000ff */
[----:B------:R-:W-:Y:S01]  /*cb5a0*/  STL [R1+0x43b0], R7 ;  /* 0x0043b00701007387 */ /* 0x000fe20000100800 */
[----:B--2---:R-:W-:Y:S02]  /*cb5b0*/  F2FP.PACK_AB R6, R2, R6 ;  /* 0x000000060206723e */ /* 0x004fe400000000ff */
[----:B----4-:R-:W-:-:S03]  /*cb5c0*/  F2FP.PACK_AB R5, R3, R5 ;  /* 0x000000050305723e */ /* 0x010fc600000000ff */
[----:B------:R-:W-:Y:S01]  /*cb5d0*/  STL [R1+0x43b4], R6 ;  /* 0x0043b40601007387 */ /* 0x000fe20000100800 */
[----:B------:R-:W-:-:S03]  /*cb5e0*/  F2FP.PACK_AB R4, R60, R4 ;  /* 0x000000043c04723e */ /* 0x000fc600000000ff */
        /* <DEDUP_REMOVED lines=22> */
[----:B------:R-:W-:Y:S04]  /*cb750*/  STL [R1+0x43f4], R18 ;  /* 0x0043f41201007387 */ /* 0x000fe80000100800 */
[----:B------:R0:W-:Y:S04]  /*cb760*/  STL [R1+0x4400], R17 ;  /* 0x0044001101007387 */ /* 0x0001e80000100800 */
[----:B0-----:R-:W2:Y:S04]  /*cb770*/  LDL.LU R17, [R1+0xc2c] ;  /* 0x000c2c0001117983 */ /* 0x001ea80000300800 */
[----:B------:R-:W2:Y:S04]  /*cb780*/  LDL.LU R31, [R1+0xc28] ;  /* 0x000c2800011f7983 */ /* 0x000ea80000300800 */
[----:B------:R-:W3:Y:S04]  /*cb790*/  LDL.LU R29, [R1+0xc5c] ;  /* 0x000c5c00011d7983 */ /* 0x000ee80000300800 */
[----:B------:R-:W3:Y:S01]  /*cb7a0*/  LDL.LU R30, [R1+0xc58] ;  /* 0x000c5800011e7983 */ /* 0x000ee20000300800 */
[----:B------:R-:W-:-:S03]  /*cb7b0*/  F2FP.PACK_AB R16, R35, R16 ;  /* 0x000000102310723e */ /* 0x000fc600000000ff */
[----:B------:R-:W4:Y:S04]  /*cb7c0*/  LDL.LU R28, [R1+0xc7c] ;  /* 0x000c7c00011c7983 */ /* 0x000f280000300800 */
[----:B------:R-:W4:Y:S04]  /*cb7d0*/  LDL.LU R18, [R1+0xc8c] ;  /* 0x000c8c0001127983 */ /* 0x000f280000300800 */
[----:B------:R-:W4:Y:S04]  /*cb7e0*/  LDL.LU R19, [R1+0xc24] ;  /* 0x000c240001137983 */ /* 0x000f280000300800 */
[----:B------:R-:W4:Y:S04]  /*cb7f0*/  LDL.LU R35, [R1+0xc20] ;  /* 0x000c200001237983 */ /* 0x000f280000300800 */
[----:B------:R-:W4:Y:S01]  /*cb800*/  LDL.LU R33, [R1+0xc54] ;  /* 0x000c540001217983 */ /* 0x000f220000300800 */
[----:B------:R-:W-:-:S03]  /*cb810*/  F2FP.PACK_AB R23, R38, R39 ;  /* 0x000000272617723e */ /* 0x000fc600000000ff */
[----:B------:R-:W4:Y:S04]  /*cb820*/  LDL.LU R34, [R1+0xc50] ;  /* 0x000c500001227983 */ /* 0x000f280000300800 */
[----:B------:R-:W4:Y:S04]  /*cb830*/  LDL.LU R32, [R1+0xc74] ;  /* 0x000c740001207983 */ /* 0x000f280000300800 */
[----:B------:R-:W4:Y:S04]  /*cb840*/  LDL.LU R12, [R1+0xc84] ;  /* 0x000c8400010c7983 */ /* 0x000f280000300800 */
[----:B------:R-:W4:Y:S04]  /*cb850*/  LDL.LU R13, [R1+0x59c] ;  /* 0x00059c00010d7983 */ /* 0x000f280000300800 */
[----:B------:R-:W4:Y:S04]  /*cb860*/  LDL.LU R39, [R1+0x598] ;  /* 0x0005980001277983 */ /* 0x000f280000300800 */
[----:B------:R-:W4:Y:S01]  /*cb870*/  LDL.LU R37, [R1+0x5ac] ;  /* 0x0005ac0001257983 */ /* 0x000f220000300800 */
[----:B------:R-:W-:-:S03]  /*cb880*/  F2FP.PACK_AB R24, R43, R24 ;  /* 0x000000182b18723e */ /* 0x000fc600000000ff */
[----:B------:R-:W4:Y:S04]  /*cb890*/  LDL.LU R38, [R1+0x5a8] ;  /* 0x0005a80001267983 */ /* 0x000f280000300800 */
[----:B------:R-:W4:Y:S01]  /*cb8a0*/  LDL.LU R36, [R1+0x5bc] ;  /* 0x0005bc0001247983 */ /* 0x000f220000300800 */
[----:B------:R-:W-:-:S03]  /*cb8b0*/  F2FP.PACK_AB R25, R42, R25 ;  /* 0x000000192a19723e */ /* 0x000fc600000000ff */
        /* <DEDUP_REMOVED lines=40> */
[----:B--2---:R-:W-:-:S03]  /*cbb40*/  F2FP.PACK_AB R31, R17, R31 ;  /* 0x0000001f111f723e */ /* 0x004fc600000000ff */
[----:B------:R0:W5:Y:S01]  /*cbb50*/  LDL.LU R17, [R1+0x4400] ;  /* 0x0044000001117983 */ /* 0x0001620000300800 */
[----:B---3--:R-:W-:-:S03]  /*cbb60*/  F2FP.PACK_AB R30, R29, R30 ;  /* 0x0000001e1d1e723e */ /* 0x008fc600000000ff */
[----:B------:R-:W4:Y:S02]  /*cbb70*/  LDL.LU R29, [R1+0x43fc] ;  /* 0x0043fc00011d7983 */ /* 0x000f240000300800 */
[----:B----4-:R-:W-:Y:S02]  /*cbb80*/  F2FP.PACK_AB R29, R28, R29 ;  /* 0x0000001d1c1d723e */ /* 0x010fe400000000ff */
[----:B------:R-:W2:Y:S01]  /*cbb90*/  LDL.LU R28, [R1+0x43f8] ;  /* 0x0043f800011c7983 */ /* 0x000ea20000300800 */
[----:B------:R-:W-:Y:S02]  /*cbba0*/  F2FP.PACK_AB R35, R19, R35 ;  /* 0x000000231323723e */ /* 0x000fe400000000ff */
[----:B------:R-:W-:Y:S02]  /*cbbb0*/  F2FP.PACK_AB R34, R33, R34 ;  /* 0x000000222122723e */ /* 0x000fe400000000ff */
[----:B--2---:R-:W-:Y:S02]  /*cbbc0*/  F2FP.PACK_AB R28, R18, R28 ;  /* 0x0000001c121c723e */ /* 0x004fe400000000ff */
[----:B------:R0:W5:Y:S04]  /*cbbd0*/  LDL.LU R18, [R1+0x43f4] ;  /* 0x0043f40001127983 */ /* 0x0001680000300800 */
[----:B------:R0:W5:Y:S04]  /*cbbe0*/  LDL.LU R19, [R1+0x43f0] ;  /* 0x0043f00001137983 */ /* 0x0001680000300800 */
[----:B------:R-:W2:Y:S02]  /*cbbf0*/  LDL.LU R33, [R1+0x43ec] ;  /* 0x0043ec0001217983 */ /* 0x000ea40000300800 */
[----:B--2---:R-:W-:-:S02]  /*cbc00*/  F2FP.PACK_AB R33, R32, R33 ;  /* 0x000000212021723e */ /* 0x004fc400000000ff */
        /* <DEDUP_REMOVED lines=19> */
[----:B--2---:R-:W-:Y:S02]  /*cbd40*/  F2FP.PACK_AB R36, R14, R36 ;  /* 0x000000240e24723e */ /* 0x004fe400000000ff */
[----:B------:R0:W5:Y:S04]  /*cbd50*/  LDL.LU R14, [R1+0x43d4] ;  /* 0x0043d400010e7983 */ /* 0x0001680000300800 */
        /* <DEDUP_REMOVED lines=9> */
[----:B------:R-:W2:Y:S02]  /*cbdf0*/  LDL.LU R49, [R1+0x43ac] ;  /* 0x0043ac0001317983 */ /* 0x000ea40000300800 */
[----:B--2---:R-:W-:-:S02]  /*cbe00*/  F2FP.PACK_AB R49, R48, R49 ;  /* 0x000000313031723e */ /* 0x004fc400000000ff */
[----:B------:R-:W2:Y:S01]  /*cbe10*/  LDL.LU R48, [R1+0x43a8] ;  /* 0x0043a80001307983 */ /* 0x000ea20000300800 */
[----:B------:R-:W-:Y:S02]  /*cbe20*/  F2FP.PACK_AB R55, R52, R55 ;  /* 0x000000373437723e */ /* 0x000fe400000000ff */
[----:B--2---:R-:W-:Y:S02]  /*cbe30*/  F2FP.PACK_AB R48, R53, R48 ;  /* 0x000000303530723e */ /* 0x004fe400000000ff */
[----:B------:R-:W2:Y:S01]  /*cbe40*/  LDL.LU R53, [R1+0x43a4] ;  /* 0x0043a40001357983 */ /* 0x000ea20000300800 */
[----:B------:R-:W-:-:S03]  /*cbe50*/  F2FP.PACK_AB R54, R57, R54 ;  /* 0x000000363936723e */ /* 0x000fc600000000ff */
[----:B------:R-:W3:Y:S04]  /*cbe60*/  LDL.LU R52, [R1+0x43a0] ;  /* 0x0043a00001347983 */ /* 0x000ee80000300800 */
[----:B------:R-:W4:Y:S01]  /*cbe70*/  LDL.LU R57, [R1+0x439c] ;  /* 0x00439c0001397983 */ /* 0x000f220000300800 */
[----:B--2---:R-:W-:-:S03]  /*cbe80*/  F2FP.PACK_AB R53, R56, R53 ;  /* 0x000000353835723e */ /* 0x004fc600000000ff */
[----:B------:R-:W2:Y:S01]  /*cbe90*/  LDL.LU R56, [R1+0x4398] ;  /* 0x0043980001387983 */ /* 0x000ea20000300800 */
[----:B------:R-:W-:Y:S02]  /*cbea0*/  F2FP.PACK_AB R59, R0, R59 ;  /* 0x0000003b003b723e */ /* 0x000fe400000000ff */
[----:B---3--:R-:W-:Y:S02]  /*cbeb0*/  F2FP.PACK_AB R52, R61, R52 ;  /* 0x000000343d34723e */ /* 0x008fe400000000ff */
[----:B------:R-:W-:Y:S02]  /*cbec0*/  F2FP.PACK_AB R58, R2, R58 ;  /* 0x0000003a023a723e */ /* 0x000fe400000000ff */
[----:B----4-:R-:W-:Y:S02]  /*cbed0*/  F2FP.PACK_AB R57, R3, R57 ;  /* 0x000000390339723e */ /* 0x010fe400000000ff */
[----:B--2---:R-:W-:Y:S02]  /*cbee0*/  F2FP.PACK_AB R56, R60, R56 ;  /* 0x000000383c38723e */ /* 0x004fe400000000ff */
.L_x_1:
[----:B0-----:R-:W2:Y:S04]  /*cbef0*/  LDL.LU R2, [R1+0x3f9c] ;  /* 0x003f9c0001027983 */ /* 0x001ea80000300800 */
[----:B------:R-:W3:Y:S04]  /*cbf00*/  LDL.LU R0, [R1+0x3f98] ;  /* 0x003f980001007983 */ /* 0x000ee80000300800 */
[----:B------:R0:W-:Y:S04]  /*cbf10*/  STL [R1+0x4408], R61 ;  /* 0x0044083d01007387 */ /* 0x0001e80000100800 */
[----:B------:R-:W1:Y:S04]  /*cbf20*/  S2R R60, SR_TID.X ;  /* 0x00000000003c7919 */ /* 0x000e680000002100 */
[----:B0-----:R-:W4:Y:S01]  /*cbf30*/  LDL.LU R61, [R1+0x3fa0] ;  /* 0x003fa000013d7983 */ /* 0x001f220000300800 */
[----:B-1----:R-:W-:-:S03]  /*cbf40*/  LOP3.LUT R3, R60, 0x1f, RZ, 0xc0, !PT ;  /* 0x0000001f3c037812 */ /* 0x002fc600078ec0ff */
[----:B------:R-:W-:Y:S01]  /*cbf50*/  BAR.SYNC.DEFER_BLOCKING 0x0 ;  /* 0x0000000000007b1d */ /* 0x000fe20000010000 */
[----:B--2---:R-:W-:Y:S01]  /*cbf60*/  ISETP.GE.AND P1, PT, R2, c[0x0][0x17c], PT ;  /* 0x00005f0002007a0c */ /* 0x004fe20003f26270 */
[----:B------:R-:W-:Y:S01]  /*cbf70*/  IMAD.SHL.U32 R2, R60, 0x20, RZ ;  /* 0x000000203c027824 */ /* 0x000fe200078e00ff */
[----:B---3--:R-:W-:-:S04]  /*cbf80*/  LOP3.LUT R0, R0, 0x600, RZ, 0xc0, !PT ;  /* 0x0000060000007812 */ /* 0x008fc800078ec0ff */
[----:B------:R-:W-:Y:S01]  /*cbf90*/  LOP3.LUT R0, R0, 0x60, R2, 0xf8, !PT ;  /* 0x0000006000007812 */ /* 0x000fe200078ef802 */
[----:B------:R-:W-:-:S05]  /*cbfa0*/  IMAD.SHL.U32 R2, R60, 0x4, RZ ;  /* 0x000000043c027824 */ /* 0x000fca00078e00ff */
[----:B------:R-:W-:Y:S01]  /*cbfb0*/  LOP3.LUT R2, R0, 0x70, R2, 0x78, !PT ;  /* 0x0000007000027812 */ /* 0x000fe200078e7802 */
[----:B------:R-:W-:Y:S01]  /*cbfc0*/  IMAD.SHL.U32 R0, R60, 0x100, RZ ;  /* 0x000001003c007824 */ /* 0x000fe200078e00ff */
[----:B----4-:R-:W-:-:S03]  /*cbfd0*/  ISETP.GE.AND P0, PT, R61, c[0x0][0x17c], PT ;  /* 0x00005f003d007a0c */ /* 0x010fc60003f06270 */
[----:B------:R0:W-:Y:S01]  /*cbfe0*/  STS.128 [R2+0x180], R44 ;  /* 0x0001802c02007388 */ /* 0x0001e20000000c00 */
[----:B------:R-:W-:-:S03]  /*cbff0*/  LOP3.LUT R0, R0, 0x600, RZ, 0xc0, !PT ;  /* 0x0000060000007812 */ /* 0x000fc600078ec0ff */
[----:B------:R-:W-:Y:S02]  /*cc000*/  STS.128 [R2], R56 ;  /* 0x0000003802007388 */ /* 0x000fe40000000c00 */
[----:B------:R-:W-:Y:S02]  /*cc010*/  IMAD R0, R3, 0x10, R0 ;  /* 0x0000001003007824 */ /* 0x000fe400078e0200 */
[----:B------:R-:W-:Y:S03]  /*cc020*/  STS.128 [R2+0x80], R52 ;  /* 0x0000803402007388 */ /* 0x000fe60000000c00 */
[----:B------:R-:W-:Y:S01]  /*cc030*/  LOP3.LUT R60, R0, 0x60, RZ, 0x3c, !PT ;  /* 0x00000060003c7812 */ /* 0x000fe200078e3cff */
[----:B------:R-:W-:Y:S01]  /*cc040*/  STS.128 [R2+0x100], R48 ;  /* 0x0001003002007388 */ /* 0x000fe20000000c00 */
[----:B------:R-:W-:-:S06]  /*cc050*/  NOP ;  /* 0x0000000000007918 */ /* 0x000fcc0000000000 */
[C---:B0-----:R-:W-:Y:S01]  /*cc060*/  LOP3.LUT R44, R0.reuse, 0x20, RZ, 0x3c, !PT ;  /* 0x00000020002c7812 */ /* 0x041fe200078e3cff */
[----:B------:R-:W0:Y:S01]  /*cc070*/  LDS.128 R48, [R0] ;  /* 0x0000000000307984 */ /* 0x000e220000000c00 */
[----:B------:R-:W-:-:S04]  /*cc080*/  LOP3.LUT R3, R0, 0x40, RZ, 0x3c, !PT ;  /* 0x0000004000037812 */ /* 0x000fc800078e3cff */
[----:B------:R-:W1:Y:S04]  /*cc090*/  LDS.128 R44, [R44] ;  /* 0x000000002c2c7984 */ /* 0x000e680000000c00 */
[----:B0-----:R-:W-:Y:S04]  /*cc0a0*/  STL.64 [R1+0x330], R48 ;  /* 0x0003303001007387 */ /* 0x001fe80000100a00 */
[----:B------:R-:W-:Y:S01]  /*cc0b0*/  STL.64 [R1+0x338], R50 ;  /* 0x0003383201007387 */ /* 0x000fe20000100a00 */
[----:B-1----:R-:W-:Y:S02]  /*cc0c0*/  IMAD.MOV.U32 R56, RZ, RZ, R47 ;  /* 0x000000ffff387224 */ /* 0x002fe400078e002f */
[----:B------:R-:W-:Y:S01]  /*cc0d0*/  IMAD.MOV.U32 R61, RZ, RZ, R45 ;  /* 0x000000ffff3d7224 */ /* 0x000fe200078e002d */
[----:B------:R-:W-:Y:S04]  /*cc0e0*/  STL [R1+0x350], R44 ;  /* 0x0003502c01007387 */ /* 0x000fe80000100800 */
[----:B------:R-:W-:Y:S04]  /*cc0f0*/  STL [R1+0x358], R46 ;  /* 0x0003582e01007387 */ /* 0x000fe80000100800 */
[----:B------:R-:W0:Y:S04]  /*cc100*/  LDS.128 R44, [R60] ;  /* 0x000000003c2c7984 */ /* 0x000e280000000c00 */
[----:B------:R1:W2:Y:S01]  /*cc110*/  LDS.128 R48, [R3] ;  /* 0x0000000003307984 */ /* 0x0002a20000000c00 */
[----:B------:R-:W-:-:S06]  /*cc120*/  NOP ;  /* 0x0000000000007918 */ /* 0x000fcc0000000000 */
[----:B------:R-:W-:Y:S04]  /*cc130*/  STL [R1+0x4414], R56 ;  /* 0x0044143801007387 */ /* 0x000fe80000100800 */
[----:B------:R-:W-:Y:S04]  /*cc140*/  STL [R1+0x440c], R61 ;  /* 0x00440c3d01007387 */ /* 0x000fe80000100800 */
[----:B0-----:R-:W-:Y:S01]  /*cc150*/  STL.64 [R1+0x380], R44 ;  /* 0x0003802c01007387 */ /* 0x001fe20000100a00 */
[----:B-1----:R-:W-:-:S03]  /*cc160*/  IMAD.MOV.U32 R3, RZ, RZ, R47 ;  /* 0x000000ffff037224 */ /* 0x002fc600078e002f */
[----:B--2---:R0:W-:Y:S04]  /*cc170*/  STL.64 [R1+0x370], R48 ;  /* 0x0003703001007387 */ /* 0x0041e80000100a00 */
[----:B------:R1:W-:Y:S04]  /*cc180*/  STL.64 [R1+0x378], R50 ;  /* 0x0003783201007387 */ /* 0x0003e80000100a00 */
[----:B------:R2:W-:Y:S04]  /*cc190*/  STL [R1+0x388], R46 ;  /* 0x0003882e01007387 */ /* 0x0005e80000100800 */
[----:B0-----:R-:W3:Y:S04]  /*cc1a0*/  LDL.LU R48, [R1+0x10] ;  /* 0x0000100001307983 */ /* 0x001ee80000300800 */
[----:B------:R-:W3:Y:S04]  /*cc1b0*/  LDL.LU R49, [R1+0x14] ;  /* 0x0000140001317983 */ /* 0x000ee80000300800 */
[----:B-1----:R-:W3:Y:S04]  /*cc1c0*/  LDL.LU R50, [R1+0x18] ;  /* 0x0000180001327983 */ /* 0x002ee80000300800 */
[----:B------:R-:W3:Y:S04]  /*cc1d0*/  LDL.LU R51, [R1+0x1c] ;  /* 0x00001c0001337983 */ /* 0x000ee80000300800 */
[----:B------:R-:W4:Y:S04]  /*cc1e0*/  LDL.LU R44, [R1] ;  /* 0x00000000012c7983 */ /* 0x000f280000300800 */
[----:B------:R-:W4:Y:S04]  /*cc1f0*/  LDL.LU R45, [R1+0x4] ;  /* 0x00000400012d7983 */ /* 0x000f280000300800 */
[----:B--2---:R-:W4:Y:S04]  /*cc200*/  LDL.LU R46, [R1+0x8] ;  /* 0x00000800012e7983 */ /* 0x004f280000300800 */
[----:B------:R-:W4:Y:S04]  /*cc210*/  LDL.LU R47, [R1+0xc] ;  /* 0x00000c00012f7983 */ /* 0x000f280000300800 */
[----:B------:R0:W-:Y:S04]  /*cc220*/  STS.128 [R2], R40 ;  /* 0x0000002802007388 */ /* 0x0001e80000000c00 */
[----:B------:R-:W-:Y:S04]  /*cc230*/  STS.128 [R2+0x80], R36 ;  /* 0x0000802402007388 */ /* 0x000fe80000000c00 */
[----:B------:R-:W-:Y:S04]  /*cc240*/  STS.128 [R2+0x100], R32 ;  /* 0x0001002002007388 */ /* 0x000fe80000000c00 */
[----:B------:R-:W-:Y:S01]  /*cc250*/  STS.128 [R2+0x180], R28 ;  /* 0x0001801c02007388 */ /* 0x000fe20000000c00 */
[----:B------:R-:W-:-:S06]  /*cc260*/  NOP ;  /* 0x0000000000007918 */ /* 0x000fcc0000000000 */
[C---:B0-----:R-:W-:Y:S01]  /*cc270*/  LOP3.LUT R43, R0.reuse, 0x40, RZ, 0x3c, !PT ;  /* 0x00000040002b7812 */ /* 0x041fe200078e3cff */
[----:B------:R-:W0:Y:S01]  /*cc280*/  LDS.128 R52, [R0] ;  /* 0x0000000000347984 */ /* 0x000e220000000c00 */
[----:B------:R-:W-:-:S03]  /*cc290*/  LOP3.LUT R42, R0, 0x20, RZ, 0x3c, !PT ;  /* 0x00000020002a7812 */ /* 0x000fc600078e3cff */
[----:B------:R-:W1:Y:S04]  /*cc2a0*/  LDS.128 R28, [R43] ;  /* 0x000000002b1c7984 */ /* 0x000e680000000c00 */
[----:B------:R-:W2:Y:S04]  /*cc2b0*/  LDS.128 R32, [R42] ;  /* 0x000000002a207984 */ /* 0x000ea80000000c00 */
[----:B0-----:R1:W-:Y:S04]  /*cc2c0*/  STL [R1+0x4410], R53 ;  /* 0x0044103501007387 */ /* 0x0013e80000100800 */
[----:B------:R-:W-:Y:S04]  /*cc2d0*/  STL [R1+0x43f8], R54 ;  /* 0x0043f83601007387 */ /* 0x000fe80000100800 */
[----:B------:R-:W-:Y:S01]  /*cc2e0*/  STL [R1+0x43cc], R55 ;  /* 0x0043cc3701007387 */ /* 0x000fe20000100800 */
[----:B-1----:R-:W-:-:S03]  /*cc2f0*/  IMAD.MOV.U32 R53, RZ, RZ, R28 ;  /* 0x000000ffff357224 */ /* 0x002fc600078e001c */
[----:B------:R-:W-:Y:S04]  /*cc300*/  STL [R1+0x344], R29 ;  /* 0x0003441d01007387 */ /* 0x000fe80000100800 */
[----:B--2---:R-:W-:Y:S04]  /*cc310*/  STL.64 [R1+0x320], R32 ;  /* 0x0003202001007387 */ /* 0x004fe80000100a00 */
[----:B------:R-:W-:Y:S04]  /*cc320*/  STL.64 [R1+0x328], R34 ;  /* 0x0003282201007387 */ /* 0x000fe80000100a00 */
[----:B------:R-:W-:Y:S04]  /*cc330*/  STL.64 [R1+0x348], R30 ;  /* 0x0003481e01007387 */ /* 0x000fe80000100a00 */
[----:B------:R-:W0:Y:S01]  /*cc340*/  LDS.128 R28, [R60] ;  /* 0x000000003c1c7984 */ /* 0x000e220000000c00 */
[----:B------:R-:W-:-:S06]  /*cc350*/  NOP ;  /* 0x0000000000007918 */ /* 0x000fcc0000000000 */
[----:B------:R-:W-:Y:S04]  /*cc360*/  STS.128 [R2], R24 ;  /* 0x0000001802007388 */ /* 0x000fe80000000c00 */
[----:B------:R-:W-:Y:S04]  /*cc370*/  STS.128 [R2+0x80], R20 ;  /* 0x0000801402007388 */ /* 0x000fe80000000c00 */
[----:B-----5:R-:W-:Y:S04]  /*cc380*/  STS.128 [R2+0x100], R16 ;  /* 0x0001001002007388 */ /* 0x020fe80000000c00 */
[----:B------:R-:W-:Y:S01]  /*cc390*/  STS.128 [R2+0x180], R12 ;  /* 0x0001800c02007388 */ /* 0x000fe20000000c00 */
[----:B------:R-:W-:-:S06]  /*cc3a0*/  NOP ;  /* 0x0000000000007918 */ /* 0x000fcc0000000000 */
[----:B------:R-:W1:Y:S04]  /*cc3b0*/  LDS.128 R12, [R0] ;  /* 0x00000000000c7984 */ /* 0x000e680000000c00 */
[----:B------:R-:W2:Y:S04]  /*cc3c0*/  LDS.128 R20, [R42] ;  /* 0x000000002a147984 */ /* 0x000ea80000000c00 */
[----:B------:R-:W2:Y:S01]  /*cc3d0*/  LDS.128 R16, [R43] ;  /* 0x000000002b107984 */ /* 0x000ea20000000c00 */
[----:B0-----:R-:W-:-:S03]  /*cc3e0*/  IMAD.MOV.U32 R54, RZ, RZ, R29 ;  /* 0x000000ffff367224 */ /* 0x001fc600078e001d */
[----:B------:R-:W-:Y:S01]  /*cc3f0*/  STL.64 [R1+0x368], R30 ;  /* 0x0003681e01007387 */ /* 0x000fe20000100a00 */
[----:B------:R-:W-:-:S03]  /*cc400*/  IMAD.MOV.U32 R61, RZ, RZ, R28 ;  /* 0x000000ffff3d7224 */ /* 0x000fc600078e001c */
[----:B------:R-:W-:Y:S04]  /*cc410*/  STL [R1+0x4420], R54 ;  /* 0x0044203601007387 */ /* 0x000fe80000100800 */
[----:B------:R-:W-:Y:S04]  /*cc420*/  STL.64 [R1+0x4418], R52 ;  /* 0x0044183401007387 */ /* 0x000fe80000100a00 */
[----:B-1----:R-:W-:Y:S04]  /*cc430*/  STL.64 [R1+0x3a0], R12 ;  /* 0x0003a00c01007387 */ /* 0x002fe80000100a00 */
[----:B------:R-:W-:Y:S04]  /*cc440*/  STL.64 [R1+0x3a8], R14 ;  /* 0x0003a80e01007387 */ /* 0x000fe80000100a00 */
[----:B------:R-:W0:Y:S01]  /*cc450*/  LDS.128 R12, [R60] ;  /* 0x000000003c0c7984 */ /* 0x000e220000000c00 */
[----:B------:R-:W-:-:S06]  /*cc460*/  NOP ;  /* 0x0000000000007918 */ /* 0x000fcc0000000000 */
[----:B------:R-:W-:Y:S04]  /*cc470*/  STS.128 [R2], R8 ;  /* 0x0000000802007388 */ /* 0x000fe80000000c00 */
[----:B------:R-:W-:Y:S04]  /*cc480*/  STS.128 [R2+0x80], R4 ;  /* 0x0000800402007388 */ /* 0x000fe80000000c00 */
[----:B--2---:R-:W-:Y:S04]  /*cc490*/  STL.64 [R1+0x390], R20 ;  /* 0x0003901401007387 */ /* 0x004fe80000100a00 */
[----:B------:R-:W-:Y:S04]  /*cc4a0*/  STL.64 [R1+0x398], R22 ;  /* 0x0003981601007387 */ /* 0x000fe80000100a00 */
[----:B------:R-:W-:Y:S04]  /*cc4b0*/  STL.64 [R1+0x3c0], R16 ;  /* 0x0003c01001007387 */ /* 0x000fe80000100a00 */
[----:B------:R-:W-:Y:S04]  /*cc4c0*/  STL.64 [R1+0x3c8], R18 ;  /* 0x0003c81201007387 */ /* 0x000fe80000100a00 */
[----:B0-----:R-:W-:Y:S04]  /*cc4d0*/  STL.64 [R1+0x3e0], R12 ;  /* 0x0003e00c01007387 */ /* 0x001fe80000100a00 */
[----:B------:R-:W-:Y:S04]  /*cc4e0*/  STL.64 [R1+0x3e8], R14 ;  /* 0x0003e80e01007387 */ /* 0x000fe80000100a00 */
[----:B---3--:R-:W-:Y:S04]  /*cc4f0*/  STS.128 [R2+0x180], R48 ;  /* 0x0001803002007388 */ /* 0x008fe80000000c00 */
[----:B----4-:R-:W-:Y:S01]  /*cc500*/  STS.128 [R2+0x100], R44 ;  /* 0x0001002c02007388 */ /* 0x010fe20000000c00 */
[----:B------:R-:W-:-:S06]  /*cc510*/  NOP ;  /* 0x0000000000007918 */ /* 0x000fcc0000000000 */
[----:B------:R-:W0:Y:S04]  /*cc520*/  LDS.128 R48, [R0] ;  /* 0x0000000000307984 */ /* 0x000e280000000c00 */
[----:B------:R-:W1:Y:S04]  /*cc530*/  LDS.128 R44, [R42] ;  /* 0x000000002a2c7984 */ /* 0x000e680000000c00 */
[----:B------:R-:W2:Y:S04]  /*cc540*/  LDS.128 R4, [R43] ;  /* 0x000000002b047984 */ /* 0x000ea80000000c00 */
[----:B0-----:R-:W-:Y:S04]  /*cc550*/  STL [R1+0x43b4], R48 ;  /* 0x0043b43001007387 */ /* 0x001fe80000100800 */
        /* <DEDUP_REMOVED lines=10> */
[----:B-1----:R-:W-:Y:S04]  /*cc600*/  STL [R1+0x43bc], R44 ;  /* 0x0043bc2c01007387 */ /* 0x002fe80000100800 */
[----:B------:R-:W-:Y:S04]  /*cc610*/  STL [R1+0x43e8], R44 ;  /* 0x0043e82c01007387 */ /* 0x000fe80000100800 */
[----:B------:R-:W-:Y:S04]  /*cc620*/  STL [R1+0x43b0], R45 ;  /* 0x0043b02d01007387 */ /* 0x000fe80000100800 */
[----:B------:R-:W-:Y:S04]  /*cc630*/  STL [R1+0x43a8], R46 ;  /* 0x0043a82e01007387 */ /* 0x000fe80000100800 */
[----:B------:R-:W-:Y:S04]  /*cc640*/  STL [R1+0x43a0], R47 ;  /* 0x0043a02f01007387 */ /* 0x000fe80000100800 */
[----:B------:R-:W3:Y:S04]  /*cc650*/  LDL.LU R32, [R1+0x90] ;  /* 0x0000900001207983 */ /* 0x000ee80000300800 */
[----:B--2---:R-:W-:Y:S04]  /*cc660*/  STL.64 [R1+0x3b0], R4 ;  /* 0x0003b00401007387 */ /* 0x004fe80000100a00 */
[----:B------:R-:W-:Y:S04]  /*cc670*/  STL.64 [R1+0x3b8], R6 ;  /* 0x0003b80601007387 */ /* 0x000fe80000100a00 */
[----:B------:R-:W3:Y:S04]  /*cc680*/  LDL.LU R33, [R1+0x94] ;  /* 0x0000940001217983 */ /* 0x000ee80000300800 */
[----:B------:R-:W3:Y:S04]  /*cc690*/  LDL.LU R34, [R1+0x98] ;  /* 0x0000980001227983 */ /* 0x000ee80000300800 */
[----:B------:R-:W3:Y:S04]  /*cc6a0*/  LDL.LU R35, [R1+0x9c] ;  /* 0x00009c0001237983 */ /* 0x000ee80000300800 */
        /* <DEDUP_REMOVED lines=28> */
[----:B------:R-:W0:Y:S01]  /*cc870*/  LDS.128 R4, [R60] ;  /* 0x000000003c047984 */ /* 0x000e220000000c00 */
[----:B------:R-:W-:-:S06]  /*cc880*/  NOP ;  /* 0x0000000000007918 */ /* 0x000fcc0000000000 */
        /* <DEDUP_REMOVED lines=8> */
[----:B0-----:R-:W-:-:S03]  /*cc910*/  IMAD.MOV.U32 R49, RZ, RZ, R4 ;  /* 0x000000ffff317224 */ /* 0x001fc600078e0004 */
[----:B------:R-:W-:Y:S01]  /*cc920*/  STL [R1+0x3dc], R7 ;  /* 0x0003dc0701007387 */ /* 0x000fe20000100800 */
[----:B------:R-:W-:Y:S02]  /*cc930*/  IMAD.MOV.U32 R46, RZ, RZ, R5 ;  /* 0x000000ffff2e7224 */ /* 0x000fe400078e0005 */
[----:B------:R-:W-:-:S05]  /*cc940*/  IMAD.MOV.U32 R47, RZ, RZ, R6 ;  /* 0x000000ffff2f7224 */ /* 0x000fca00078e0006 */
[----:B------:R-:W-:Y:S04]  /*cc950*/  STL [R1+0x43dc], R47 ;  /* 0x0043dc2f01007387 */ /* 0x000fe80000100800 */
[----:B------:R-:W-:Y:S04]  /*cc960*/  STL [R1+0x43d4], R46 ;  /* 0x0043d42e01007387 */ /* 0x000fe80000100800 */
[----:B------:R-:W-:Y:S04]  /*cc970*/  STL.64 [R1+0x4400], R46 ;  /* 0x0044002e01007387 */ /* 0x000fe80000100a00 */
[----:B------:R-:W-:Y:S04]  /*cc980*/  STL [R1+0x4448], R44 ;  /* 0x0044482c01007387 */ /* 0x000fe80000100800 */
[----:B------:R-:W-:Y:S04]  /*cc990*/  STL [R1+0x43c4], R49 ;  /* 0x0043c43101007387 */ /* 0x000fe80000100800 */
[----:B------:R-:W-:Y:S04]  /*cc9a0*/  STL [R1+0x444c], R49 ;  /* 0x00444c3101007387 */ /* 0x000fe80000100800 */
[----:B----4-:R-:W-:Y:S04]  /*cc9b0*/  STS.128 [R2+0x100], R16 ;  /* 0x0001001002007388 */ /* 0x010fe80000000c00 */
[----:B--2---:R-:W-:Y:S04]  /*cc9c0*/  STS.128 [R2+0x80], R12 ;  /* 0x0000800c02007388 */ /* 0x004fe80000000c00 */
[----:B---3--:R-:W-:Y:S04]  /*cc9d0*/  STS.128 [R2], R8 ;  /* 0x0000000802007388 */ /* 0x008fe80000000c00 */
[----:B------:R-:W-:Y:S01]  /*cc9e0*/  STS.128 [R2+0x180], R20 ;  /* 0x0001801402007388 */ /* 0x000fe20000000c00 */
[----:B------:R-:W-:-:S06]  /*cc9f0*/  NOP ;  /* 0x0000000000007918 */ /* 0x000fcc0000000000 */
[----:B------:R-:W0:Y:S04]  /*cca00*/  LDS.128 R4, [R0] ;  /* 0x0000000000047984 */ /* 0x000e280000000c00 */
[----:B------:R-:W1:Y:S04]  /*cca10*/  LDS.128 R12, [R42] ;  /* 0x000000002a0c7984 */ /* 0x000e680000000c00 */
[----:B------:R-:W2:Y:S04]  /*cca20*/  LDS.128 R8, [R43] ;  /* 0x000000002b087984 */ /* 0x000ea80000000c00 */
[----:B0-----:R-:W-:Y:S04]  /*cca30*/  STL.64 [R1+0x40], R4 ;  /* 0x0000400401007387 */ /* 0x001fe80000100a00 */
[----:B------:R-:W-:Y:S04]  /*cca40*/  STL.64 [R1+0x48], R6 ;  /* 0x0000480601007387 */ /* 0x000fe80000100a00 */
[----:B------:R-:W0:Y:S01]  /*cca50*/  LDS.128 R4, [R60] ;  /* 0x000000003c047984 */ /* 0x000e220000000c00 */
[----:B------:R-:W-:-:S06]  /*cca60*/  NOP ;  /* 0x0000000000007918 */ /* 0x000fcc0000000000 */
[----:B-1----:R-:W-:Y:S04]  /*cca70*/  STL.64 [R1+0x30], R12 ;  /* 0x0000300c01007387 */ /* 0x002fe80000100a00 */
[----:B------:R-:W-:Y:S04]  /*cca80*/  STL.64 [R1+0x38], R14 ;  /* 0x0000380e01007387 */ /* 0x000fe80000100a00 */
[----:B--2---:R-:W-:Y:S04]  /*cca90*/  STL.64 [R1+0x3f0], R8 ;  /* 0x0003f00801007387 */ /* 0x004fe80000100a00 */
[----:B------:R-:W-:Y:S04]  /*ccaa0*/  STL.64 [R1+0x3f8], R10 ;  /* 0x0003f80a01007387 */ /* 0x000fe80000100a00 */
[----:B------:R-:W-:Y:S04]  /*ccab0*/  STS.128 [R2], R24 ;  /* 0x0000001802007388 */ /* 0x000fe80000000c00 */
[----:B------:R-:W-:Y:S04]  /*ccac0*/  STS.128 [R2+0x80], R52 ;  /* 0x0000803402007388 */ /* 0x000fe80000000c00 */
[----:B------:R-:W-:Y:S04]  /*ccad0*/  STS.128 [R2+0x100], R28 ;  /* 0x0001001c02007388 */ /* 0x000fe80000000c00 */
[----:B------:R-:W-:Y:S01]  /*ccae0*/  STS.128 [R2+0x180], R32 ;  /* 0x0001802002007388 */ /* 0x000fe20000000c00 */
[----:B------:R-:W-:-:S06]  /*ccaf0*/  NOP ;  /* 0x0000000000007918 */ /* 0x000fcc0000000000 */
[----:B0-----:R-:W-:Y:S04]  /*ccb00*/  STL.64 [R1+0x400], R4 ;  /* 0x0004000401007387 */ /* 0x001fe80000100a00 */
[----:B------:R-:W-:Y:S04]  /*ccb10*/  STL.64 [R1+0x408], R6 ;  /* 0x0004080601007387 */ /* 0x000fe80000100a00 */
        /* <DEDUP_REMOVED lines=9> */
[----:B--2---:R1:W-:Y:S04]  /*ccbb0*/  STL.64 [R1+0x60], R8 ;  /* 0x0000600801007387 */ /* 0x0043e80000100a00 */
[----:B------:R2:W-:Y:S04]  /*ccbc0*/  STL.64 [R1+0x68], R10 ;  /* 0x0000680a01007387 */ /* 0x0005e80000100a00 */
[----:B------:R-:W-:Y:S04]  /*ccbd0*/  STS.128 [R2], R36 ;  /* 0x0000002402007388 */ /* 0x000fe80000000c00 */
[----:B------:R-:W-:Y:S04]  /*ccbe0*/  STS.128 [R2+0x80], R56 ;  /* 0x0000803802007388 */ /* 0x000fe80000000c00 */
[----:B0-----:R0:W-:Y:S04]  /*ccbf0*/  STL.64 [R1+0x70], R4 ;  /* 0x0000700401007387 */ /* 0x0011e80000100a00 */
        /* <DEDUP_REMOVED lines=21> */
[----:B-1----:R-:W4:Y:S04]  /*ccd50*/  LDL.LU R8, [R1+0xf0] ;  /* 0x0000f00001087983 */ /* 0x002f280000300800 */
[----:B------:R-:W4:Y:S04]  /*ccd60*/  LDL.LU R9, [R1+0xf4] ;  /* 0x0000f40001097983 */ /* 0x000f280000300800 */
[----:B--2---:R-:W2:Y:S04]  /*ccd70*/  LDL.LU R10, [R1+0xf8] ;  /* 0x0000f800010a7983 */ /* 0x004ea80000300800 */
[----:B------:R-:W2:Y:S04]  /*ccd80*/  LDL.LU R11, [R1+0xfc] ;  /* 0x0000fc00010b7983 */ /* 0x000ea80000300800 */
[----:B0-----:R-:W2:Y:S04]  /*ccd90*/  LDL.LU R4, [R1+0xe0] ;  /* 0x0000e00001047983 */ /* 0x001ea80000300800 */
[----:B------:R-:W2:Y:S04]  /*ccda0*/  LDL.LU R5, [R1+0xe4] ;  /* 0x0000e40001057983 */ /* 0x000ea80000300800 */
[----:B---3--:R-:W2:Y:S04]  /*ccdb0*/  LDL.LU R6, [R1+0xe8] ;  /* 0x0000e80001067983 */ /* 0x008ea80000300800 */
[----:B------:R-:W2:Y:S04]  /*ccdc0*/  LDL.LU R7, [R1+0xec] ;  /* 0x0000ec0001077983 */ /* 0x000ea80000300800 */
[----:B------:R-:W3:Y:S04]  /*ccdd0*/  LDL.LU R12, [R1+0x100] ;  /* 0x00010000010c7983 */ /* 0x000ee80000300800 */
        /* <DEDUP_REMOVED lines=23> */
[----:B----4-:R-:W-:Y:S04]  /*ccf50*/  STS.128 [R2+0x180], R44 ;  /* 0x0001802c02007388 */ /* 0x010fe80000000c00 */
[----:B------:R-:W-:Y:S01]  /*ccf60*/  STS.128 [R2+0x100], R48 ;  /* 0x0001003002007388 */ /* 0x000fe20000000c00 */
[----:B------:R-:W-:-:S06]  /*ccf70*/  NOP ;  /* 0x0000000000007918 */ /* 0x000fcc0000000000 */
[----:B------:R-:W0:Y:S04]  /*ccf80*/  LDS.128 R48, [R0] ;  /* 0x0000000000307984 */ /* 0x000e280000000c00 */
[----:B------:R-:W1:Y:S04]  /*ccf90*/  LDS.128 R44, [R42] ;  /* 0x000000002a2c7984 */ /* 0x000e680000000c00 */
[----:B0-----:R-:W-:Y:S04]  /*ccfa0*/  STL.64 [R1+0xa0], R48 ;  /* 0x0000a03001007387 */ /* 0x001fe80000100a00 */
[----:B------:R-:W-:Y:S04]  /*ccfb0*/  STL.64 [R1+0xa8], R50 ;  /* 0x0000a83201007387 */ /* 0x000fe80000100a00 */
[----:B-1----:R-:W-:Y:S04]  /*ccfc0*/  STL.64 [R1+0x90], R44 ;  /* 0x0000902c01007387 */ /* 0x002fe80000100a00 */
[----:B------:R-:W-:Y:S04]  /*ccfd0*/  STL.64 [R1+0x98], R46 ;  /* 0x0000982e01007387 */ /* 0x000fe80000100a00 */
[----:B------:R-:W0:Y:S04]  /*ccfe0*/  LDS.128 R48, [R43] ;  /* 0x000000002b307984 */ /* 0x000e280000000c00 */
[----:B------:R-:W1:Y:S01]  /*ccff0*/  LDS.128 R44, [R60] ;  /* 0x000000003c2c7984 */ /* 0x000e620000000c00 */
[----:B------:R-:W-:-:S06]  /*cd000*/  NOP ;  /* 0x0000000000007918 */ /* 0x000fcc0000000000 */
[----:B--2---:R-:W-:Y:S04]  /*cd010*/  STS.128 [R2], R4 ;  /* 0x0000000402007388 */ /* 0x004fe80000000c00 */
[----:B------:R-:W-:Y:S04]  /*cd020*/  STS.128 [R2+0x80], R8 ;  /* 0x0000800802007388 */ /* 0x000fe80000000c00 */
[----:B---3--:R-:W-:Y:S04]  /*cd030*/  STS.128 [R2+0x100], R12 ;  /* 0x0001000c02007388 */ /* 0x008fe80000000c00 */
[----:B------:R-:W-:Y:S01]  /*cd040*/  STS.128 [R2+0x180], R16 ;  /* 0x0001801002007388 */ /* 0x000fe20000000c00 */
[----:B------:R-:W-:-:S06]  /*cd050*/  NOP ;  /* 0x0000000000007918 */ /* 0x000fcc0000000000 */
[----:B------:R-:W2:Y:S04]  /*cd060*/  LDS.128 R4, [R0] ;  /* 0x0000000000047984 */ /* 0x000ea80000000c00 */
[----:B------:R-:W3:Y:S04]  /*cd070*/  LDS.128 R12, [R42] ;  /* 0x000000002a0c7984 */ /* 0x000ee80000000c00 */
[----:B------:R-:W4:Y:S04]  /*cd080*/  LDS.128 R8, [R43] ;  /* 0x000000002b087984 */ /* 0x000f280000000c00 */
[----:B0-----:R-:W-:Y:S04]  /*cd090*/  STL.64 [R1+0xd0], R48 ;  /* 0x0000d03001007387 */ /* 0x001fe80000100a00 */
[----:B------:R-:W-:Y:S04]  /*cd0a0*/  STL.64 [R1+0xd8], R50 ;  /* 0x0000d83201007387 */ /* 0x000fe80000100a00 */
[----:B-1----:R-:W-:Y:S04]  /*cd0b0*/  STL.64 [R1+0x410], R44 ;  /* 0x0004102c01007387 */ /* 0x002fe80000100a00 */
[----:B------:R-:W-:Y:S04]  /*cd0c0*/  STL.64 [R1+0x418], R46 ;  /* 0x0004182e01007387 */ /* 0x000fe80000100a00 */
[----:B--2---:R-:W-:Y:S04]  /*cd0d0*/  STL.64 [R1+0x80], R4 ;  /* 0x0000800401007387 */ /* 0x004fe80000100a00 */
[----:B------:R-:W-:Y:S04]  /*cd0e0*/  STL.64 [R1+0x88], R6 ;  /* 0x0000880601007387 */ /* 0x000fe80000100a00 */
[----:B------:R-:W0:Y:S01]  /*cd0f0*/  LDS.128 R4, [R60] ;  /* 0x000000003c047984 */ /* 0x000e220000000c00 */
[----:B------:R-:W-:-:S06]  /*cd100*/  NOP ;  /* 0x0000000000007918 */ /* 0x000fcc0000000000 */
[----:B---3--:R-:W-:Y:S04]  /*cd110*/  STL.64 [R1+0x50], R12 ;  /* 0x0000500c01007387 */ /* 0x008fe80000100a00 */
[----:B------:R-:W-:Y:S04]  /*cd120*/  STL.64 [R1+0x58], R14 ;  /* 0x0000580e01007387 */ /* 0x000fe80000100a00 */
[----:B----4-:R-:W-:Y:S04]  /*cd130*/  STL.64 [R1+0xc0], R8 ;  /* 0x0000c00801007387 */ /* 0x010fe80000100a00 */
        /* <DEDUP_REMOVED lines=19> */
[----:B------:R1:W-:Y:S04]  /*cd270*/  STS.128 [R2+0x80], R36 ;  /* 0x0000802402007388 */ /* 0x0003e80000000c00 */
[----:B------:R-:W-:Y:S04]  /*cd280*/  STS.128 [R2], R32 ;  /* 0x0000002002007388 */ /* 0x000fe80000000c00 */
[----:B------:R-:W-:Y:S04]  /*cd290*/  STS.128 [R2+0x100], R56 ;  /* 0x0001003802007388 */ /* 0x000fe80000000c00 */
[----:B0-----:R0:W-:Y:S04]  /*cd2a0*/  STL.64 [R1+0x420], R4 ;  /* 0x0004200401007387 */ /* 0x0011e80000100a00 */
[----:B------:R2:W-:Y:S04]  /*cd2b0*/  STL.64 [R1+0x428], R6 ;  /* 0x0004280601007387 */ /* 0x0005e80000100a00 */
[----:B-1----:R-:W3:Y:S04]  /*cd2c0*/  LDL.LU R36, [R1+0x240] ;  /* 0x0002400001247983 */ /* 0x002ee80000300800 */
[----:B------:R-:W3:Y:S04]  /*cd2d0*/  LDL.LU R37, [R1+0x244] ;  /* 0x0002440001257983 */ /* 0x000ee80000300800 */
[----:B------:R-:W3:Y:S04]  /*cd2e0*/  LDL.LU R38, [R1+0x248] ;  /* 0x0002480001267983 */ /* 0x000ee80000300800 */
[----:B------:R-:W3:Y:S04]  /*cd2f0*/  LDL.LU R39, [R1+0x24c] ;  /* 0x00024c0001277983 */ /* 0x000ee80000300800 */
[----:B------:R-:W4:Y:S04]  /*cd300*/  LDL.LU R52, [R1+0x210] ;  /* 0x0002100001347983 */ /* 0x000f280000300800 */
[----:B------:R-:W4:Y:S04]  /*cd310*/  LDL.LU R53, [R1+0x214] ;  /* 0x0002140001357983 */ /* 0x000f280000300800 */
        /* <DEDUP_REMOVED lines=14> */
[----:B0-----:R-:W4:Y:S04]  /*cd400*/  LDL.LU R4, [R1+0x1b0] ;  /* 0x0001b00001047983 */ /* 0x001f280000300800 */
[----:B------:R-:W4:Y:S04]  /*cd410*/  LDL.LU R5, [R1+0x1b4] ;  /* 0x0001b40001057983 */ /* 0x000f280000300800 */
[----:B--2---:R-:W4:Y:S04]  /*cd420*/  LDL.LU R6, [R1+0x1b8] ;  /* 0x0001b80001067983 */ /* 0x004f280000300800 */
        /* <DEDUP_REMOVED lines=29> */
[----:B---3--:R-:W-:Y:S01]  /*cd600*/  STS.128 [R2+0x180], R48 ;  /* 0x0001803002007388 */ /* 0x008fe20000000c00 */
[----:B------:R-:W-:-:S06]  /*cd610*/  NOP ;  /* 0x0000000000007918 */ /* 0x000fcc0000000000 */
[----:B------:R-:W0:Y:S04]  /*cd620*/  LDS.128 R48, [R0] ;  /* 0x0000000000307984 */ /* 0x000e280000000c00 */
[----:B0-----:R-:W-:Y:S04]  /*cd630*/  STL.64 [R1+0xf0], R48 ;  /* 0x0000f03001007387 */ /* 0x001fe80000100a00 */
[----:B------:R-:W-:Y:S04]  /*cd640*/  STL.64 [R1+0xf8], R50 ;  /* 0x0000f83201007387 */ /* 0x000fe80000100a00 */
[----:B------:R-:W0:Y:S04]  /*cd650*/  LDS.128 R48, [R42] ;  /* 0x000000002a307984 */ /* 0x000e280000000c00 */
[----:B0-----:R-:W-:Y:S04]  /*cd660*/  STL.64 [R1+0xb0], R48 ;  /* 0x0000b03001007387 */ /* 0x001fe80000100a00 */
[----:B------:R-:W-:Y:S04]  /*cd670*/  STL.64 [R1+0xb8], R50 ;  /* 0x0000b83201007387 */ /* 0x000fe80000100a00 */
[----:B------:R-:W0:Y:S04]  /*cd680*/  LDS.128 R48, [R43] ;  /* 0x000000002b307984 */ /* 0x000e280000000c00 */
[----:B0-----:R-:W-:Y:S04]  /*cd690*/  STL.64 [R1+0x130], R48 ;  /* 0x0001303001007387 */ /* 0x001fe80000100a00 */
[----:B------:R-:W-:Y:S04]  /*cd6a0*/  STL.64 [R1+0x138], R50 ;  /* 0x0001383201007387 */ /* 0x000fe80000100a00 */
[----:B------:R-:W0:Y:S01]  /*cd6b0*/  LDS.128 R48, [R60] ;  /* 0x000000003c307984 */ /* 0x000e220000000c00 */
[----:B------:R-:W-:-:S06]  /*cd6c0*/  NOP ;  /* 0x0000000000007918 */ /* 0x000fcc0000000000 */
[----:B--2---:R-:W-:Y:S04]  /*cd6d0*/  STS.128 [R2], R44 ;  /* 0x0000002c02007388 */ /* 0x004fe80000000c00 */
[----:B----4-:R-:W-:Y:S04]  /*cd6e0*/  STS.128 [R2+0x80], R4 ;  /* 0x0000800402007388 */ /* 0x010fe80000000c00 */
[----:B------:R-:W-:Y:S04]  /*cd6f0*/  STS.128 [R2+0x100], R8 ;  /* 0x0001000802007388 */ /* 0x000fe80000000c00 */
[----:B------:R-:W-:Y:S01]  /*cd700*/  STS.128 [R2+0x180], R12 ;  /* 0x0001800c02007388 */ /* 0x000fe20000000c00 */
[----:B------:R-:W-:-:S06]  /*cd710*/  NOP ;  /* 0x0000000000007918 */ /* 0x000fcc0000000000 */
[----:B------:R-:W1:Y:S04]  /*cd720*/  LDS.128 R4, [R0] ;  /* 0x0000000000047984 */ /* 0x000e680000000c00 */
[----:B------:R-:W2:Y:S04]  /*cd730*/  LDS.128 R12, [R42] ;  /* 0x000000002a0c7984 */ /* 0x000ea80000000c00 */
[----:B------:R-:W3:Y:S04]  /*cd740*/  LDS.128 R8, [R43] ;  /* 0x000000002b087984 */ /* 0x000ee80000000c00 */
[----:B0-----:R0:W-:Y:S04]  /*cd750*/  STL.64 [R1+0x150], R48 ;  /* 0x0001503001007387 */ /* 0x0011e80000100a00 */
[----:B------:R-:W-:Y:S04]  /*cd760*/  STL.64 [R1+0x158], R50 ;  /* 0x0001583201007387 */ /* 0x000fe80000100a00 */
[----:B0-----:R-:W4:Y:S04]  /*cd770*/  LDL.LU R49, [R1+0x444c] ;  /* 0x00444c0001317983 */ /* 0x001f280000300800 */
[----:B-1----:R-:W-:Y:S04]  /*cd780*/  STL.64 [R1+0x190], R4 ;  /* 0x0001900401007387 */ /* 0x002fe80000100a00 */
[----:B------:R-:W-:Y:S04]  /*cd790*/  STL.64 [R1+0x198], R6 ;  /* 0x0001980601007387 */ /* 0x000fe80000100a00 */
[----:B------:R-:W0:Y:S01]  /*cd7a0*/  LDS.128 R4, [R60] ;  /* 0x000000003c047984 */ /* 0x000e220000000c00 */
[----:B------:R-:W-:-:S06]  /*cd7b0*/  NOP ;  /* 0x0000000000007918 */ /* 0x000fcc0000000000 */
[----:B--2---:R-:W-:Y:S04]  /*cd7c0*/  STL.64 [R1+0x1a0], R12 ;  /* 0x0001a00c01007387 */ /* 0x004fe80000100a00 */
[----:B------:R-:W-:Y:S04]  /*cd7d0*/  STL.64 [R1+0x1a8], R14 ;  /* 0x0001a80e01007387 */ /* 0x000fe80000100a00 */
[----:B---3--:R-:W-:Y:S04]  /*cd7e0*/  STL.64 [R1+0x180], R8 ;  /* 0x0001800801007387 */ /* 0x008fe80000100a00 */
        /* <DEDUP_REMOVED lines=18> */
[----:B------:R-:W-:Y:S04]  /*cd910*/  STS.128 [R2], R28 ;  /* 0x0000001c02007388 */ /* 0x000fe80000000c00 */
[----:B------:R-:W-:Y:S04]  /*cd920*/  STS.128 [R2+0x80], R32 ;  /* 0x0000802002007388 */ /* 0x000fe80000000c00 */
[----:B------:R-:W-:Y:S04]  /*cd930*/  STS.128 [R2+0x100], R36 ;  /* 0x0001002402007388 */ /* 0x000fe80000000c00 */
[----:B------:R1:W-:Y:S04]  /*cd940*/  STS.128 [R2+0x180], R56 ;  /* 0x0001803802007388 */ /* 0x0003e80000000c00 */
[----:B------:R-:W-:Y:S01]  /*cd950*/  STL.64 [R1+0x128], R10 ;  /* 0x0001280a01007387 */ /* 0x000fe20000100a00 */
[----:B------:R-:W-:-:S06]  /*cd960*/  NOP ;  /* 0x0000000000007918 */ /* 0x000fcc0000000000 */
[----:B0-----:R-:W-:Y:S04]  /*cd970*/  STL.64 [R1+0x1c0], R4 ;  /* 0x0001c00401007387 */ /* 0x001fe80000100a00 */
[----:B------:R-:W0:Y:S04]  /*cd980*/  LDS.128 R8, [R0] ;  /* 0x0000000000087984 */ /* 0x000e280000000c00 */
[----:B------:R-:W-:Y:S04]  /*cd990*/  STL.64 [R1+0x1c8], R6 ;  /* 0x0001c80601007387 */ /* 0x000fe80000100a00 */
[----:B------:R-:W2:Y:S04]  /*cd9a0*/  LDS.128 R4, [R42] ;  /* 0x000000002a047984 */ /* 0x000ea80000000c00 */
[----:B-1----:R-:W3:Y:S04]  /*cd9b0*/  LDL.LU R56, [R1+0x310] ;  /* 0x0003100001387983 */ /* 0x002ee80000300800 */
[----:B0-----:R-:W-:Y:S04]  /*cd9c0*/  STL.64 [R1+0x1e0], R8 ;  /* 0x0001e00801007387 */ /* 0x001fe80000100a00 */
[----:B------:R-:W-:Y:S04]  /*cd9d0*/  STL.64 [R1+0x1e8], R10 ;  /* 0x0001e80a01007387 */ /* 0x000fe80000100a00 */
[----:B--2---:R-:W-:Y:S04]  /*cd9e0*/  STL.64 [R1+0x1b0], R4 ;  /* 0x0001b00401007387 */ /* 0x004fe80000100a00 */
[----:B------:R-:W-:Y:S04]  /*cd9f0*/  STL.64 [R1+0x1b8], R6 ;  /* 0x0001b80601007387 */ /* 0x000fe80000100a00 */
[----:B------:R-:W3:Y:S04]  /*cda00*/  LDL.LU R57, [R1+0x314] ;  /* 0x0003140001397983 */ /* 0x000ee80000300800 */
[----:B------:R-:W2:Y:S04]  /*cda10*/  LDL.LU R58, [R1+0x318] ;  /* 0x00031800013a7983 */ /* 0x000ea80000300800 */
[----:B------:R-:W2:Y:S04]  /*cda20*/  LDL.LU R59, [R1+0x31c] ;  /* 0x00031c00013b7983 */ /* 0x000ea80000300800 */
        /* <DEDUP_REMOVED lines=32> */
[----:B------:R-:W0:Y:S04]  /*cdc30*/  LDS.128 R8, [R43] ;  /* 0x000000002b087984 */ /* 0x000e280000000c00 */
[----:B------:R-:W-:Y:S01]  /*cdc40*/  LDS.128 R4, [R60] ;  /* 0x000000003c047984 */ /* 0x000fe20000000c00 */
[----:B------:R-:W-:-:S06]  /*cdc50*/  NOP ;  /* 0x0000000000007918 */ /* 0x000fcc0000000000 */
[----:B--2---:R-:W-:Y:S04]  /*cdc60*/  STL.64 [R1+0x4430], R58 ;  /* 0x0044303a01007387 */ /* 0x004fe80000100a00 */
[----:B---3--:R-:W-:Y:S04]  /*cdc70*/  STL.64 [R1+0x4428], R56 ;  /* 0x0044283801007387 */ /* 0x008fe80000100a00 */
[----:B------:R-:W2:Y:S04]  /*cdc80*/  LDL.LU R52, [R1+0x300] ;  /* 0x0003000001347983 */ /* 0x000ea80000300800 */
[----:B------:R-:W2:Y:S04]  /*cdc90*/  LDL.LU R53, [R1+0x304] ;  /* 0x0003040001357983 */ /* 0x000ea80000300800 */
[----:B------:R-:W3:Y:S04]  /*cdca0*/  LDL.LU R54, [R1+0x308] ;  /* 0x0003080001367983 */ /* 0x000ee80000300800 */
[----:B------:R-:W3:Y:S04]  /*cdcb0*/  LDL.LU R55, [R1+0x30c] ;  /* 0x00030c0001377983 */ /* 0x000ee80000300800 */
[----:B----4-:R-:W-:Y:S04]  /*cdcc0*/  STS.128 [R2+0x180], R24 ;  /* 0x0001801802007388 */ /* 0x010fe80000000c00 */
[----:B---3--:R-:W-:Y:S04]  /*cdcd0*/  STL.64 [R1+0x4440], R54 ;  /* 0x0044403601007387 */ /* 0x008fe80000100a00 */
[----:B--2---:R1:W-:Y:S04]  /*cdce0*/  STL.64 [R1+0x4438], R52 ;  /* 0x0044383401007387 */ /* 0x0043e80000100a00 */
[----:B-1----:R-:W2:Y:S04]  /*cdcf0*/  LDL.LU R52, [R1+0x2e0] ;  /* 0x0002e00001347983 */ /* 0x002ea80000300800 */
[----:B------:R-:W2:Y:S04]  /*cdd00*/  LDL.LU R53, [R1+0x2e4] ;  /* 0x0002e40001357983 */ /* 0x000ea80000300800 */
[----:B------:R-:W2:Y:S04]  /*cdd10*/  LDL.LU R54, [R1+0x2e8] ;  /* 0x0002e80001367983 */ /* 0x000ea80000300800 */
[----:B------:R-:W2:Y:S04]  /*cdd20*/  LDL.LU R55, [R1+0x2ec] ;  /* 0x0002ec0001377983 */ /* 0x000ea80000300800 */
[----:B------:R-:W3:Y:S04]  /*cdd30*/  LDL.LU R56, [R1+0x2f0] ;  /* 0x0002f00001387983 */ /* 0x000ee80000300800 */
[----:B------:R-:W3:Y:S04]  /*cdd40*/  LDL.LU R57, [R1+0x2f4] ;  /* 0x0002f40001397983 */ /* 0x000ee80000300800 */
[----:B------:R-:W3:Y:S04]  /*cdd50*/  LDL.LU R58, [R1+0x2f8] ;  /* 0x0002f800013a7983 */ /* 0x000ee80000300800 */
[----:B------:R-:W3:Y:S04]  /*cdd60*/  LDL.LU R59, [R1+0x2fc] ;  /* 0x0002fc00013b7983 */ /* 0x000ee80000300800 */
[----:B------:R-:W-:Y:S04]  /*cdd70*/  STS.128 [R2], R12 ;  /* 0x0000000c02007388 */ /* 0x000fe80000000c00 */
[----:B------:R-:W-:Y:S04]  /*cdd80*/  STS.128 [R2+0x80], R16 ;  /* 0x0000801002007388 */ /* 0x000fe80000000c00 */
[----:B------:R-:W-:Y:S01]  /*cdd90*/  STS.128 [R2+0x100], R20 ;  /* 0x0001001402007388 */ /* 0x000fe20000000c00 */
[----:B------:R-:W-:-:S06]  /*cdda0*/  NOP ;  /* 0x0000000000007918 */ /* 0x000fcc0000000000 */
[----:B------:R-:W-:Y:S04]  /*cddb0*/  LDS.128 R24, [R0] ;  /* 0x0000000000187984 */ /* 0x000fe80000000c00 */
[----:B------:R-:W-:Y:S04]  /*cddc0*/  LDS.128 R20, [R42] ;  /* 0x000000002a147984 */ /* 0x000fe80000000c00 */
[----:B------:R-:W-:Y:S04]  /*cddd0*/  LDS.128 R16, [R43] ;  /* 0x000000002b107984 */ /* 0x000fe80000000c00 */
[----:B------:R-:W-:Y:S01]  /*cdde0*/  LDS.128 R12, [R60] ;  /* 0x000000003c0c7984 */ /* 0x000fe20000000c00 */
[----:B------:R-:W-:-:S06]  /*cddf0*/  NOP ;  /* 0x0000000000007918 */ /* 0x000fcc0000000000 */
[----:B------:R1:W-:Y:S04]  /*cde00*/  STS.128 [R2], R44 ;  /* 0x0000002c02007388 */ /* 0x0003e80000000c00 */
[----:B------:R-:W-:Y:S04]  /*cde10*/  STS.128 [R2+0x80], R28 ;  /* 0x0000801c02007388 */ /* 0x000fe80000000c00 */
[----:B------:R-:W-:Y:S04]  /*cde20*/  STS.128 [R2+0x100], R32 ;  /* 0x0001002002007388 */ /* 0x000fe80000000c00 */
[----:B------:R-:W-:Y:S01]  /*cde30*/  STS.128 [R2+0x180], R36 ;  /* 0x0001802402007388 */ /* 0x000fe20000000c00 */
[----:B------:R-:W-:-:S06]  /*cde40*/  NOP ;  /* 0x0000000000007918 */ /* 0x000fcc0000000000 */
[----:B------:R-:W-:Y:S04]  /*cde50*/  LDS.128 R32, [R42] ;  /* 0x000000002a207984 */ /* 0x000fe80000000c00 */
[----:B------:R-:W-:Y:S04]  /*cde60*/  LDS.128 R36, [R43] ;  /* 0x000000002b247984 */ /* 0x000fe80000000c00 */
[----:B------:R-:W4:Y:S04]  /*cde70*/  LDS.128 R40, [R60] ;  /* 0x000000003c287984 */ /* 0x000f280000000c00 */
[----:B0-----:R0:W-:Y:S04]  /*cde80*/  STL.64 [R1+0x43f0], R10 ;  /* 0x0043f00a01007387 */ /* 0x0011e80000100a00 */
[----:B-1----:R-:W3:Y:S04]  /*cde90*/  LDL.LU R44, [R1+0x4448] ;  /* 0x00444800012c7983 */ /* 0x002ee80000300800 */
[----:B------:R-:W3:Y:S04]  /*cdea0*/  LDL R45, [R1+0xce0] ;  /* 0x000ce000012d7983 */ /* 0x000ee80000100800 */
[----:B------:R-:W3:Y:S04]  /*cdeb0*/  LDL.LU R51, [R1+0x330] ;  /* 0x0003300001337983 */ /* 0x000ee80000300800 */
[----:B------:R-:W1:Y:S01]  /*cdec0*/  LDS.128 R28, [R0] ;  /* 0x00000000001c7984 */ /* 0x000e620000000c00 */
[----:B------:R-:W-:-:S06]  /*cded0*/  NOP ;  /* 0x0000000000007918 */ /* 0x000fcc0000000000 */
[----:B0-----:R-:W3:Y:S04]  /*cdee0*/  LDL.LU R10, [R1+0x944] ;  /* 0x00094400010a7983 */ /* 0x001ee80000300800 */
[----:B----4-:R0:W-:Y:S04]  /*cdef0*/  STL [R1+0x4398], R43 ;  /* 0x0043982b01007387 */ /* 0x0101e80000100800 */
[----:B0-----:R-:W4:Y:S04]  /*cdf00*/  LDL.LU R43, [R1+0xcf4] ;  /* 0x000cf400012b7983 */ /* 0x001f280000300800 */
[----:B--2---:R0:W-:Y:S04]  /*cdf10*/  STS.128 [R2], R52 ;  /* 0x0000003402007388 */ /* 0x0041e80000000c00 */
[----:B0-----:R-:W2:Y:S04]  /*cdf20*/  LDL.LU.64 R54, [R1+0x4440] ;  /* 0x0044400001367983 */ /* 0x001ea80000300a00 */
[----:B------:R-:W2:Y:S04]  /*cdf30*/  LDL.LU.64 R52, [R1+0x4438] ;  /* 0x0044380001347983 */ /* 0x000ea80000300a00 */
[----:B---3--:R0:W-:Y:S04]  /*cdf40*/  STS.128 [R2+0x80], R56 ;  /* 0x0000803802007388 */ /* 0x0081e80000000c00 */
[----:B0-----:R-:W3:Y:S04]  /*cdf50*/  LDL.LU.64 R58, [R1+0x4430] ;  /* 0x00443000013a7983 */ /* 0x001ee80000300a00 */
[----:B------:R-:W3:Y:S01]  /*cdf60*/  LDL.LU.64 R56, [R1+0x4428] ;  /* 0x0044280001387983 */ /* 0x000ee20000300a00 */
[----:B------:R-:W-:-:S04]  /*cdf70*/  ISETP.GE.AND P2, PT, R45, c[0x0][0x178], PT ;  /* 0x00005e002d007a0c */ /* 0x000fc80003f46270 */
[C---:B------:R-:W-:Y:S01]  /*cdf80*/  ISETP.LT.AND P2, PT, R10.reuse, c[0x0][0x17c], !P2 ;  /* 0x00005f000a007a0c */ /* 0x040fe20005741270 */
[----:B------:R-:W-:Y:S01]  /*cdf90*/  IMAD R60, R10, c[0x0][0x198], RZ ;  /* 0x000066000a3c7a24 */ /* 0x000fe200078e02ff */
[----:B----4-:R-:W-:-:S04]  /*cdfa0*/  ISETP.GE.AND P3, PT, R43, c[0x0][0x178], PT ;  /* 0x00005e002b007a0c */ /* 0x010fc80003f66270 */
[----:B------:R-:W-:Y:S01]  /*cdfb0*/  ISETP.LT.AND P3, PT, R10, c[0x0][0x17c], !P3 ;  /* 0x00005f000a007a0c */ /* 0x000fe20005f61270 */
[----:B--2---:R0:W-:Y:S04]  /*cdfc0*/  STS.128 [R2+0x100], R52 ;  /* 0x0001003402007388 */ /* 0x0041e80000000c00 */
[----:B0-----:R-:W2:Y:S04]  /*cdfd0*/  LDL.LU R54, [R1+0x4420] ;  /* 0x0044200001367983 */ /* 0x001ea80000300800 */
[----:B------:R-:W4:Y:S04]  /*cdfe0*/  LDL.LU.64 R52, [R1+0x4418] ;  /* 0x0044180001347983 */ /* 0x000f280000300a00 */
[----:B---3--:R0:W-:Y:S04]  /*cdff0*/  STS.128 [R2+0x180], R56 ;  /* 0x0001803802007388 */ /* 0x0081e80000000c00 */
[----:B0-----:R-:W3:Y:S01]  /*ce000*/  LDL.LU R56, [R1+0x4414] ;  /* 0x0044140001387983 */ /* 0x001ee20000300800 */
[----:B------:R-:W-:-:S03]  /*ce010*/  IMAD.MOV.U32 R48, RZ, RZ, R3 ;  /* 0x000000ffff307224 */ /* 0x000fc600078e0003 */
[----:B------:R-:W2:Y:S04]  /*ce020*/  LDL.LU R46, [R1+0x350] ;  /* 0x00035000012e7983 */ /* 0x000ea80000300800 */
[----:B------:R-:W2:Y:S04]  /*ce030*/  LDL.LU R47, [R1+0x320] ;  /* 0x00032000012f7983 */ /* 0x000ea80000300800 */
[----:B------:R-:W2:Y:S01]  /*ce040*/  LDL.LU R10, [R1+0x3fa4] ;  /* 0x003fa400010a7983 */ /* 0x000ea20000300800 */
[----:B------:R-:W-:Y:S02]  /*ce050*/  IMAD R2, R45, c[0x0][0x194], RZ ;  /* 0x000065002d027a24 */ /* 0x000fe400078e02ff */
[----:B------:R-:W-:Y:S01]  /*ce060*/  IMAD R3, R43, c[0x0][0x194], RZ ;  /* 0x000065002b037a24 */ /* 0x000fe200078e02ff */
[----:B------:R-:W2:Y:S01]  /*ce070*/  LDL.LU R11, [R1+0x3fa8] ;  /* 0x003fa800010b7983 */ /* 0x000ea20000300800 */
[----:B------:R-:W-:-:S06]  /*ce080*/  NOP ;  /* 0x0000000000007918 */ /* 0x000fcc0000000000 */
[----:B---3--:R-:W-:Y:S01]  /*ce090*/  IMAD.MOV.U32 R55, RZ, RZ, R56 ;  /* 0x000000ffff377224 */ /* 0x008fe200078e0038 */
[----:B------:R-:W-:-:S04]  /*ce0a0*/  LEA R56, P4, R2, c[0x0][0x170], 0x1 ;  /* 0x00005c0002387a11 */ /* 0x000fc800078808ff */
[----:B------:R-:W-:Y:S02]  /*ce0b0*/  LEA.HI.X.SX32 R57, R2, c[0x0][0x174], 0x1, P4 ;  /* 0x00005d0002397a11 */ /* 0x000fe400020f0eff */
[----:B------:R-:W-:-:S03]  /*ce0c0*/  LEA R2, P4, R3, c[0x0][0x170], 0x1 ;  /* 0x00005c0003027a11 */ /* 0x000fc600078808ff */
[----:B------:R-:W-:Y:S01]  /*ce0d0*/  IMAD.WIDE R58, R60, 0x2, R56 ;  /* 0x000000023c3a7825 */ /* 0x000fe200078e0238 */
[----:B------:R-:W-:-:S04]  /*ce0e0*/  LEA.HI.X.SX32 R3, R3, c[0x0][0x174], 0x1, P4 ;  /* 0x00005d0003037a11 */ /* 0x000fc800020f0eff */
[----:B------:R0:W-:Y:S01]  /*ce0f0*/  @P2 STG.E.U16 [R58.64], R51 ;  /* 0x000000333a002986 */ /* 0x0001e2000c101504 */
[----:B------:R-:W-:Y:S02]  /*ce100*/  ISETP.LT.AND P2, PT, R45, c[0x0][0x178], !P1 ;  /* 0x00005e002d007a0c */ /* 0x000fe40004f41270 */
[----:B------:R-:W-:Y:S01]  /*ce110*/  ISETP.LT.AND P1, PT, R43, c[0x0][0x178], !P1 ;  /* 0x00005e002b007a0c */ /* 0x000fe20004f21270 */
[C---:B0-----:R-:W-:Y:S01]  /*ce120*/  IMAD.WIDE R58, R60.reuse, 0x2, R2 ;  /* 0x000000023c3a7825 */ /* 0x041fe200078e0202 */
[----:B------:R-:W-:-:S04]  /*ce130*/  IADD3 R60, R60, c[0x0][0x198], RZ ;  /* 0x000066003c3c7a10 */ /* 0x000fc80007ffe0ff */
[----:B----4-:R0:W-:Y:S02]  /*ce140*/  @P3 STG.E.U16 [R58.64], R52 ;  /* 0x000000343a003986 */ /* 0x0101e4000c101504 */
[----:B0-----:R-:W-:Y:S01]  /*ce150*/  PRMT R52, R51, 0x7632, R52 ;  /* 0x0000763233347816 */ /* 0x001fe20000000034 */
[----:B------:R-:W-:Y:S01]  /*ce160*/  IMAD.WIDE R58, R60, 0x2, R56 ;  /* 0x000000023c3a7825 */ /* 0x000fe200078e0238 */
[----:B------:R-:W3:Y:S04]  /*ce170*/  LDL.LU R51, [R1+0x370] ;  /* 0x0003700001337983 */ /* 0x000ee80000300800 */
[----:B------:R0:W-:Y:S01]  /*ce180*/  @P2 STG.E.U16 [R58.64], R52 ;  /* 0x000000343a002986 */ /* 0x0001e2000c101504 */
[----:B------:R-:W-:Y:S02]  /*ce190*/  ISETP.LT.AND P2, PT, R45, c[0x0][0x178], !P0 ;  /* 0x00005e002d007a0c */ /* 0x000fe40004741270 */
[----:B0-----:R-:W-:Y:S01]  /*ce1a0*/  PRMT R52, R52, 0x7632, R52 ;  /* 0x0000763234347816 */ /* 0x001fe20000000034 */
[----:B------:R-:W-:-:S05]  /*ce1b0*/  IMAD.WIDE R58, R60, 0x2, R2 ;  /* 0x000000023c3a7825 */ /* 0x000fca00078e0202 */
[----:B------:R0:W-:Y:S01]  /*ce1c0*/  @P1 STG.E.U16 [R58.64], R52 ;  /* 0x000000343a001986 */ /* 0x0001e2000c101504 */
[----:B------:R-:W-:Y:S02]  /*ce1d0*/  ISETP.LT.AND P1, PT, R43, c[0x0][0x178], !P0 ;  /* 0x00005e002b007a0c */ /* 0x000fe40004721270 */
[----:B--2---:R-:W-:Y:S02]  /*ce1e0*/  ISETP.GE.AND P0, PT, R10, c[0x0][0x17c], PT ;  /* 0x00005f000a007a0c */ /* 0x004fe40003f06270 */
[----:B------:R-:W2:Y:S04]  /*ce1f0*/  LDL.LU R10, [R1+0x3fac] ;  /* 0x003fac00010a7983 */ /* 0x000ea80000300800 */
[----:B------:R-:W4:Y:S01]  /*ce200*/  LDL.LU R50, [R1+0x380] ;  /* 0x0003800001327983 */ /* 0x000f220000300800 */
[----:B0-----:R-:W-:-:S05]  /*ce210*/  IADD3 R52, R60, c[0x0][0x198], RZ ;  /* 0x000066003c347a10 */ /* 0x001fca0007ffe0ff */
[----:B------:R-:W-:-:S05]  /*ce220*/  IMAD.WIDE R58, R52, 0x2, R56 ;  /* 0x00000002343a7825 */ /* 0x000fca00078e0238 */
[----:B------:R0:W-:Y:S02]  /*ce230*/  @P2 STG.E.U16 [R58.64], R46 ;  /* 0x0000002e3a002986 */ /* 0x0001e4000c101504 */
[C---:B0-----:R-:W-:Y:S01]  /*ce240*/  IMAD.WIDE R58, R52.reuse, 0x2, R2 ;  /* 0x00000002343a7825 */ /* 0x041fe200078e0202 */
[----:B------:R-:W-:-:S04]  /*ce250*/  IADD3 R52, R52, c[0x0][0x198], RZ ;  /* 0x0000660034347a10 */ /* 0x000fc80007ffe0ff */
[----:B------:R0:W-:Y:S01]  /*ce260*/  @P1 STG.E.U16 [R58.64], R47 ;  /* 0x0000002f3a001986 */ /* 0x0001e2000c101504 */
[----:B------:R-:W-:Y:S02]  /*ce270*/  ISETP.LT.AND P1, PT, R45, c[0x0][0x178], !P0 ;  /* 0x00005e002d007a0c */ /* 0x000fe40004721270 */
[----:B------:R-:W-:Y:S02]  /*ce280*/  ISETP.LT.AND P0, PT, R43, c[0x0][0x178], !P0 ;  /* 0x00005e002b007a0c */ /* 0x000fe40004701270 */
[----:B------:R-:W-:Y:S01]  /*ce290*/  PRMT R60, R46, 0x7632, R60 ;  /* 0x000076322e3c7816 */ /* 0x000fe2000000003c */
[----:B0-----:R-:W-:-:S08]  /*ce2a0*/  IMAD.WIDE R58, R52, 0x2, R56 ;  /* 0x00000002343a7825 */ /* 0x001fd000078e0238 */
[----:B------:R0:W-:Y:S02]  /*ce2b0*/  @P1 STG.E.U16 [R58.64], R60 ;  /* 0x0000003c3a001986 */ /* 0x0001e4000c101504 */
[----:B0-----:R-:W-:Y:S01]  /*ce2c0*/  PRMT R60, R47, 0x7632, R60 ;  /* 0x000076322f3c7816 */ /* 0x001fe2000000003c */
[----:B------:R-:W-:-:S05]  /*ce2d0*/  IMAD.WIDE R58, R52, 0x2, R2 ;  /* 0x00000002343a7825 */ /* 0x000fca00078e0202 */
[----:B------:R0:W-:Y:S01]  /*ce2e0*/  @P0 STG.E.U16 [R58.64], R60 ;  /* 0x0000003c3a000986 */ /* 0x0001e2000c101504 */
[----:B------:R-:W-:-:S03]  /*ce2f0*/  ISETP.GE.AND P0, PT, R11, c[0x0][0x17c], PT ;  /* 0x00005f000b007a0c */ /* 0x000fc60003f06270 */
[----:B------:R-:W4:Y:S01]  /*ce300*/  LDL.LU R11, [R1+0x3fb0] ;  /* 0x003fb000010b7983 */ /* 0x000f220000300800 */
[----:B------:R-:W-:Y:S02]  /*ce310*/  ISETP.LT.AND P2, PT, R45, c[0x0][0x178], !P0 ;  /* 0x00005e002d007a0c */ /* 0x000fe40004741270 */
[----:B------:R-:W-:Y:S02]  /*ce320*/  ISETP.LT.AND P1, PT, R43, c[0x0][0x178], !P0 ;  /* 0x00005e002b007a0c */ /* 0x000fe40004721270 */
[----:B--2---:R-:W-:Y:S02]  /*ce330*/  ISETP.GE.AND P0, PT, R10, c[0x0][0x17c], PT ;  /* 0x00005f000a007a0c */ /* 0x004fe40003f06270 */
[----:B------:R-:W2:Y:S01]  /*ce340*/  LDL.LU R10, [R1+0x3fb4] ;  /* 0x003fb400010a7983 */ /* 0x000ea20000300800 */
[----:B------:R-:W-:-:S05]  /*ce350*/  IADD3 R52, R52, c[0x0][0x198], RZ ;  /* 0x0000660034347a10 */ /* 0x000fca0007ffe0ff */
[----:B0-----:R-:W-:-:S05]  /*ce360*/  IMAD.WIDE R58, R52, 0x2, R56 ;  /* 0x00000002343a7825 */ /* 0x001fca00078e0238 */
[----:B---3--:R0:W-:Y:S02]  /*ce370*/  @P2 STG.E.U16 [R58.64], R51 ;  /* 0x000000333a002986 */ /* 0x0081e4000c101504 */
[C---:B0-----:R-:W-:Y:S01]  /*ce380*/  IMAD.WIDE R58, R52.reuse, 0x2, R2 ;  /* 0x00000002343a7825 */ /* 0x041fe200078e0202 */
[----:B------:R-:W-:-:S04]  /*ce390*/  IADD3 R52, R52, c[0x0][0x198], RZ ;  /* 0x0000660034347a10 */ /* 0x000fc80007ffe0ff */
[----:B------:R0:W-:Y:S01]  /*ce3a0*/  @P1 STG.E.U16 [R58.64], R53 ;  /* 0x000000353a001986 */ /* 0x0001e2000c101504 */
[----:B------:R-:W-:Y:S02]  /*ce3b0*/  ISETP.LT.AND P1, PT, R45, c[0x0][0x178], !P0 ;  /* 0x00005e002d007a0c */ /* 0x000fe40004721270 */
[----:B------:R-:W-:Y:S02]  /*ce3c0*/  ISETP.LT.AND P0, PT, R43, c[0x0][0x178], !P0 ;  /* 0x00005e002b007a0c */ /* 0x000fe40004701270 */
[----:B------:R-:W-:Y:S02]  /*ce3d0*/  PRMT R60, R51, 0x7632, R60 ;  /* 0x00007632333c7816 */ /* 0x000fe4000000003c */
[----:B------:R-:W3:Y:S01]  /*ce3e0*/  LDL.LU R51, [R1+0x334] ;  /* 0x0003340001337983 */ /* 0x000ee20000300800 */
[----:B0-----:R-:W-:-:S06]  /*ce3f0*/  IMAD.WIDE R58, R52, 0x2, R56 ;  /* 0x00000002343a7825 */ /* 0x001fcc00078e0238 */
[----:B------:R0:W-:Y:S02]  /*ce400*/  @P1 STG.E.U16 [R58.64], R60 ;  /* 0x0000003c3a001986 */ /* 0x0001e4000c101504 */
[----:B0-----:R-:W-:Y:S01]  /*ce410*/  PRMT R60, R53, 0x7632, R60 ;  /* 0x00007632353c7816 */ /* 0x001fe2000000003c */
[----:B------:R-:W-:Y:S01]  /*ce420*/  IMAD.WIDE R58, R52, 0x2, R2 ;  /* 0x00000002343a7825 */ /* 0x000fe200078e0202 */
[----:B------:R-:W3:Y:S04]  /*ce430*/  LDL.LU R53, [R1+0x4410] ;  /* 0x0044100001357983 */ /* 0x000ee80000300800 */
[----:B------:R0:W-:Y:S01]  /*ce440*/  @P0 STG.E.U16 [R58.64], R60 ;  /* 0x0000003c3a000986 */ /* 0x0001e2000c101504 */
[----:B----4-:R-:W-:-:S03]  /*ce450*/  ISETP.GE.AND P0, PT, R11, c[0x0][0x17c], PT ;  /* 0x00005f000b007a0c */ /* 0x010fc60003f06270 */
[----:B------:R-:W4:Y:S01]  /*ce460*/  LDL.LU R11, [R1+0x3fb8] ;  /* 0x003fb800010b7983 */ /* 0x000f220000300800 */
[----:B------:R-:W-:Y:S02]  /*ce470*/  ISETP.LT.AND P2, PT, R45, c[0x0][0x178], !P0 ;  /* 0x00005e002d007a0c */ /* 0x000fe40004741270 */
[----:B------:R-:W-:Y:S02]  /*ce480*/  ISETP.LT.AND P1, PT, R43, c[0x0][0x178], !P0 ;  /* 0x00005e002b007a0c */ /* 0x000fe40004721270 */
[----:B--2---:R-:W-:Y:S02]  /*ce490*/  ISETP.GE.AND P0, PT, R10, c[0x0][0x17c], PT ;  /* 0x00005f000a007a0c */ /* 0x004fe40003f06270 */
[----:B------:R-:W2:Y:S01]  /*ce4a0*/  LDL.LU R10, [R1+0x3fbc] ;  /* 0x003fbc00010a7983 */ /* 0x000ea20000300800 */
[----:B------:R-:W-:-:S05]  /*ce4b0*/  IADD3 R52, R52, c[0x0][0x198], RZ ;  /* 0x0000660034347a10 */ /* 0x000fca0007ffe0ff */
[----:B0-----:R-:W-:-:S05]  /*ce4c0*/  IMAD.WIDE R58, R52, 0x2, R56 ;  /* 0x00000002343a7825 */ /* 0x001fca00078e0238 */
        /* <DEDUP_REMOVED lines=16> */
[----:B------:R-:W-:Y:S01]  /*ce5d0*/  ISETP.LT.AND P1, PT, R43, c[0x0][0x178], !P0 ;  /* 0x00005e002b007a0c */ /* 0x000fe20004721270 */
[----:B------:R-:W4:Y:S01]  /*ce5e0*/  LDL.LU R50, [R1+0x324] ;  /* 0x0003240001327983 */ /* 0x000f220000300800 */
[----:B--2---:R-:W-:-:S03]  /*ce5f0*/  ISETP.GE.AND P0, PT, R10, c[0x0][0x17c], PT ;  /* 0x00005f000a007a0c */ /* 0x004fc60003f06270 */
[----:B------:R-:W2:Y:S01]  /*ce600*/  LDL.LU R10, [R1+0x3fc4] ;  /* 0x003fc400010a7983 */ /* 0x000ea20000300800 */
[----:B------:R-:W-:-:S03]  /*ce610*/  IADD3 R52, R52, c[0x0][0x198], RZ ;  /* 0x0000660034347a10 */ /* 0x000fc60007ffe0ff */
[----:B0-----:R-:W2:Y:S02]  /*ce620*/  LDL.LU R60, [R1+0x3fc8] ;  /* 0x003fc800013c7983 */ /* 0x001ea40000300800 */
[----:B------:R-:W-:-:S05]  /*ce630*/  IMAD.WIDE R58, R52, 0x2, R56 ;  /* 0x00000002343a7825 */ /* 0x000fca00078e0238 */
[----:B---3--:R0:W-:Y:S02]  /*ce640*/  @P2 STG.E.U16 [R58.64], R51 ;  /* 0x000000333a002986 */ /* 0x0081e4000c101504 */
[C---:B0-----:R-:W-:Y:S01]  /*ce650*/  IMAD.WIDE R58, R52.reuse, 0x2, R2 ;  /* 0x00000002343a7825 */ /* 0x041fe200078e0202 */
[----:B------:R-:W-:-:S04]  /*ce660*/  IADD3 R52, R52, c[0x0][0x198], RZ ;  /* 0x0000660034347a10 */ /* 0x000fc80007ffe0ff */
[----:B------:R0:W-:Y:S01]  /*ce670*/  @P1 STG.E.U16 [R58.64], R53 ;  /* 0x000000353a001986 */ /* 0x0001e2000c101504 */
[----:B------:R-:W-:Y:S02]  /*ce680*/  ISETP.LT.AND P1, PT, R45, c[0x0][0x178], !P0 ;  /* 0x00005e002d007a0c */ /* 0x000fe40004721270 */
[----:B------:R-:W-:Y:S02]  /*ce690*/  ISETP.LT.AND P0, PT, R43, c[0x0][0x178], !P0 ;  /* 0x00005e002b007a0c */ /* 0x000fe40004701270 */
[----:B0-----:R-:W-:Y:S01]  /*ce6a0*/  PRMT R53, R51, 0x7632, R53 ;  /* 0x0000763233357816 */ /* 0x001fe20000000035 */
[----:B------:R-:W-:-:S08]  /*ce6b0*/  IMAD.WIDE R58, R52, 0x2, R56 ;  /* 0x00000002343a7825 */ /* 0x000fd000078e0238 */
[----:B------:R0:W-:Y:S02]  /*ce6c0*/  @P1 STG.E.U16 [R58.64], R53 ;  /* 0x000000353a001986 */ /* 0x0001e4000c101504 */
[----:B0-----:R-:W-:Y:S01]  /*ce6d0*/  PRMT R53, R53, 0x7632, R53 ;  /* 0x0000763235357816 */ /* 0x001fe20000000035 */
[----:B------:R-:W-:-:S05]  /*ce6e0*/  IMAD.WIDE R58, R52, 0x2, R2 ;  /* 0x00000002343a7825 */ /* 0x000fca00078e0202 */
[----:B------:R0:W-:Y:S01]  /*ce6f0*/  @P0 STG.E.U16 [R58.64], R53 ;  /* 0x000000353a000986 */ /* 0x0001e2000c101504 */
[----:B----4-:R-:W-:Y:S02]  /*ce700*/  ISETP.GE.AND P0, PT, R11, c[0x0][0x17c], PT ;  /* 0x00005f000b007a0c */ /* 0x010fe40003f06270 */
[----:B------:R-:W-:Y:S01]  /*ce710*/  IADD3 R52, R52, c[0x0][0x198], RZ ;  /* 0x0000660034347a10 */ /* 0x000fe20007ffe0ff */
[----:B------:R-:W3:Y:S01]  /*ce720*/  LDL.LU R11, [R1+0x3fd0] ;  /* 0x003fd000010b7983 */ /* 0x000ee20000300800 */
[----:B------:R-:W-:-:S03]  /*ce730*/  ISETP.LT.AND P1, PT, R45, c[0x0][0x178], !P0 ;  /* 0x00005e002d007a0c */ /* 0x000fc60004721270 */
[----:B0-----:R-:W-:Y:S01]  /*ce740*/  IMAD.WIDE R58, R52, 0x2, R56 ;  /* 0x00000002343a7825 */ /* 0x001fe200078e0238 */
[----:B------:R-:W4:Y:S01]  /*ce750*/  LDL.LU R47, [R1+0x374] ;  /* 0x00037400012f7983 */ /* 0x000f220000300800 */
[----:B------:R-:W-:-:S03]  /*ce760*/  PRMT R53, R61, 0x7632, R53 ;  /* 0x000076323d357816 */ /* 0x000fc60000000035 */
[----:B------:R-:W4:Y:S05]  /*ce770*/  LDL.LU R46, [R1+0x3fd8] ;  /* 0x003fd800012e7983 */ /* 0x000f2a0000300800 */
[----:B------:R0:W-:Y:S01]  /*ce780*/  @P1 STG.E.U16 [R58.64], R61 ;  /* 0x0000003d3a001986 */ /* 0x0001e2000c101504 */
[----:B--2---:R-:W-:-:S03]  /*ce790*/  ISETP.GE.AND P1, PT, R10, c[0x0][0x17c], PT ;  /* 0x00005f000a007a0c */ /* 0x004fc60003f26270 */
[----:B------:R-:W2:Y:S04]  /*ce7a0*/  LDL.LU R10, [R1+0x3fd4] ;  /* 0x003fd400010a7983 */ /* 0x000ea80000300800 */
[----:B------:R-:W2:Y:S04]  /*ce7b0*/  LDL.LU R51, [R1+0x344] ;  /* 0x0003440001337983 */ /* 0x000ea80000300800 */
[----:B0-----:R-:W2:Y:S01]  /*ce7c0*/  LDL.LU R61, [R1+0x4408] ;  /* 0x00440800013d7983 */ /* 0x001ea20000300800 */
[----:B------:R-:W-:Y:S01]  /*ce7d0*/  ISETP.LT.AND P0, PT, R43, c[0x0][0x178], !P0 ;  /* 0x00005e002b007a0c */ /* 0x000fe20004701270 */
[C---:B------:R-:W-:Y:S01]  /*ce7e0*/  IMAD.WIDE R58, R52.reuse, 0x2, R2 ;  /* 0x00000002343a7825 */ /* 0x040fe200078e0202 */
[----:B------:R-:W-:-:S11]  /*ce7f0*/  IADD3 R52, R52, c[0x0][0x198], RZ ;  /* 0x0000660034347a10 */ /* 0x000fd60007ffe0ff */
[----:B------:R0:W-:Y:S01]  /*ce800*/  @P0 STG.E.U16 [R58.64], R50 ;  /* 0x000000323a000986 */ /* 0x0001e2000c101504 */
[----:B------:R-:W-:Y:S01]  /*ce810*/  ISETP.LT.AND P0, PT, R45, c[0x0][0x178], !P1 ;  /* 0x00005e002d007a0c */ /* 0x000fe20004f01270 */
[----:B0-----:R-:W-:-:S12]  /*ce820*/  IMAD.WIDE R58, R52, 0x2, R56 ;  /* 0x00000002343a7825 */ /* 0x001fd800078e0238 */
[----:B------:R0:W-:Y:S04]  /*ce830*/  @P0 STG.E.U16 [R58.64], R53 ;  /* 0x000000353a000986 */ /* 0x0001e8000c101504 */
[----:B0-----:R-:W4:Y:S01]  /*ce840*/  LDL.LU R59, [R1+0x3fcc] ;  /* 0x003fcc00013b7983 */ /* 0x001f220000300800 */
[----:B---3--:R-:W-:-:S03]  /*ce850*/  ISETP.GE.AND P4, PT, R11, c[0x0][0x17c], PT ;  /* 0x00005f000b007a0c */ /* 0x008fc60003f86270 */
[----:B------:R-:W3:Y:S01]  /*ce860*/  LDL.LU R11, [R1+0x384] ;  /* 0x00038400010b7983 */ /* 0x000ee20000300800 */
[----:B--2---:R-:W-:-:S03]  /*ce870*/  PRMT R61, R50, 0x7632, R61 ;  /* 0x00007632323d7816 */ /* 0x004fc6000000003d */
[----:B------:R-:W2:Y:S01]  /*ce880*/  LDL.LU R50, [R1+0x3fe0] ;  /* 0x003fe00001327983 */ /* 0x000ea20000300800 */
[----:B------:R-:W-:Y:S02]  /*ce890*/  ISETP.LT.AND P1, PT, R43, c[0x0][0x178], !P1 ;  /* 0x00005e002b007a0c */ /* 0x000fe40004f21270 */
[----:B------:R-:W-:Y:S02]  /*ce8a0*/  ISETP.GE.AND P0, PT, R60, c[0x0][0x17c], PT ;  /* 0x00005f003c007a0c */ /* 0x000fe40003f06270 */
[C---:B------:R-:W-:Y:S01]  /*ce8b0*/  IADD3 R60, R52.reuse, c[0x0][0x198], RZ ;  /* 0x00006600343c7a10 */ /* 0x040fe20007ffe0ff */
[----:B------:R-:W-:-:S08]  /*ce8c0*/  IMAD.WIDE R52, R52, 0x2, R2 ;  /* 0x0000000234347825 */ /* 0x000fd000078e0202 */
[----:B------:R0:W-:Y:S01]  /*ce8d0*/  @P1 STG.E.U16 [R52.64], R61 ;  /* 0x0000003d34001986 */ /* 0x0001e2000c101504 */
[----:B------:R-:W-:Y:S02]  /*ce8e0*/  ISETP.LT.AND P1, PT, R45, c[0x0][0x178], !P0 ;  /* 0x00005e002d007a0c */ /* 0x000fe40004721270 */
[----:B----4-:R-:W-:Y:S02]  /*ce8f0*/  ISETP.GE.AND P3, PT, R46, c[0x0][0x17c], PT ;  /* 0x00005f002e007a0c */ /* 0x010fe40003f66270 */
[----:B------:R-:W-:Y:S02]  /*ce900*/  PRMT R44, R47, 0x7632, R44 ;  /* 0x000076322f2c7816 */ /* 0x000fe4000000002c */
[----:B------:R-:W-:-:S04]  /*ce910*/  ISETP.GE.AND P5, PT, R59, c[0x0][0x17c], PT ;  /* 0x00005f003b007a0c */ /* 0x000fc80003fa6270 */
[----:B------:R-:W-:Y:S01]  /*ce920*/  ISETP.LT.AND P6, PT, R45, c[0x0][0x178], !P5 ;  /* 0x00005e002d007a0c */ /* 0x000fe20006fc1270 */
[----:B------:R-:W-:Y:S01]  /*ce930*/  IMAD.WIDE R58, R60, 0x2, R56 ;  /* 0x000000023c3a7825 */ /* 0x000fe200078e0238 */
[----:B------:R-:W-:-:S03]  /*ce940*/  ISETP.LT.AND P5, PT, R43, c[0x0][0x178], !P5 ;  /* 0x00005e002b007a0c */ /* 0x000fc60006fa1270 */
[----:B0-----:R-:W-:-:S08]  /*ce950*/  IMAD.WIDE R52, R60, 0x2, R2 ;  /* 0x000000023c347825 */ /* 0x001fd000078e0202 */
[----:B------:R0:W-:Y:S01]  /*ce960*/  @P6 STG.E.U16 [R58.64], R47 ;  /* 0x0000002f3a006986 */ /* 0x0001e2000c101504 */
[----:B------:R-:W-:Y:S02]  /*ce970*/  ISETP.GE.AND P2, PT, R10, c[0x0][0x17c], PT ;  /* 0x00005f000a007a0c */ /* 0x000fe40003f46270 */
[----:B------:R-:W-:Y:S01]  /*ce980*/  PRMT R61, R51, 0x7632, R61 ;  /* 0x00007632333d7816 */ /* 0x000fe2000000003d */
[----:B------:R-:W4:Y:S01]  /*ce990*/  LDL.LU R10, [R1+0x3fdc] ;  /* 0x003fdc00010a7983 */ /* 0x000f220000300800 */
[----:B0-----:R-:W-:-:S03]  /*ce9a0*/  IADD3 R58, R60, c[0x0][0x198], RZ ;  /* 0x000066003c3a7a10 */ /* 0x001fc60007ffe0ff */
[----:B------:R0:W-:Y:S02]  /*ce9b0*/  @P5 STG.E.U16 [R52.64], R51 ;  /* 0x0000003334005986 */ /* 0x0001e4000c101504 */
[----:B------:R-:W-:-:S05]  /*ce9c0*/  IMAD.WIDE R46, R58, 0x2, R56 ;  /* 0x000000023a2e7825 */ /* 0x000fca00078e0238 */
[----:B------:R1:W-:Y:S04]  /*ce9d0*/  @P1 STG.E.U16 [R46.64], R44 ;  /* 0x0000002c2e001986 */ /* 0x0003e8000c101504 */
[----:B0-----:R-:W4:Y:S04]  /*ce9e0*/  LDL.LU R51, [R1+0x338] ;  /* 0x0003380001337983 */ /* 0x001f280000300800 */
[----:B-1----:R-:W4:Y:S01]  /*ce9f0*/  LDL.LU.64 R46, [R1+0x4400] ;  /* 0x00440000012e7983 */ /* 0x002f220000300a00 */
[----:B--2---:R-:W-:-:S03]  /*cea00*/  ISETP.GE.AND P5, PT, R50, c[0x0][0x17c], PT ;  /* 0x00005f0032007a0c */ /* 0x004fc60003fa6270 */
[----:B------:R-:W2:Y:S04]  /*cea10*/  LDL.LU R50, [R1+0x3fe8] ;  /* 0x003fe80001327983 */ /* 0x000ea80000300800 */
[----:B------:R-:W2:Y:S01]  /*cea20*/  LDL.LU R44, [R1+0x3fe4] ;  /* 0x003fe400012c7983 */ /* 0x000ea20000300800 */
[----:B------:R-:W-:Y:S02]  /*cea30*/  ISETP.LT.AND P0, PT, R43, c[0x0][0x178], !P0 ;  /* 0x00005e002b007a0c */ /* 0x000fe40004701270 */
[----:B------:R-:W-:Y:S02]  /*cea40*/  ISETP.LT.AND P6, PT, R45, c[0x0][0x178], !P4 ;  /* 0x00005e002d007a0c */ /* 0x000fe400067c1270 */
[C---:B------:R-:W-:Y:S01]  /*cea50*/  IADD3 R60, R58.reuse, c[0x0][0x198], RZ ;  /* 0x000066003a3c7a10 */ /* 0x040fe20007ffe0ff */
[----:B------:R-:W-:Y:S01]  /*cea60*/  IMAD.WIDE R52, R58, 0x2, R2 ;  /* 0x000000023a347825 */ /* 0x000fe200078e0202 */
[----:B------:R-:W-:-:S03]  /*cea70*/  ISETP.LT.AND P4, PT, R43, c[0x0][0x178], !P4 ;  /* 0x00005e002b007a0c */ /* 0x000fc60006781270 */
[----:B------:R-:W-:-:S04]  /*cea80*/  IMAD.WIDE R58, R60, 0x2, R56 ;  /* 0x000000023c3a7825 */ /* 0x000fc800078e0238 */
[----:B------:R0:W-:Y:S01]  /*cea90*/  @P0 STG.E.U16 [R52.64], R61 ;  /* 0x0000003d34000986 */ /* 0x0001e2000c101504 */
[----:B------:R-:W-:-:S03]  /*ceaa0*/  ISETP.LT.AND P0, PT, R45, c[0x0][0x178], !P3 ;  /* 0x00005e002d007a0c */ /* 0x000fc60005f01270 */
[----:B---3--:R1:W-:Y:S01]  /*ceab0*/  @P6 STG.E.U16 [R58.64], R11 ;  /* 0x0000000b3a006986 */ /* 0x0083e2000c101504 */
[C---:B0-----:R-:W-:Y:S01]  /*ceac0*/  IMAD.WIDE R52, R60.reuse, 0x2, R2 ;  /* 0x000000023c347825 */ /* 0x041fe200078e0202 */
[----:B-1----:R-:W-:-:S04]  /*cead0*/  IADD3 R58, R60, c[0x0][0x198], RZ ;  /* 0x000066003c3a7a10 */ /* 0x002fc80007ffe0ff */
[----:B------:R0:W-:Y:S01]  /*ceae0*/  @P4 STG.E.U16 [R52.64], R54 ;  /* 0x0000003634004986 */ /* 0x0001e2000c101504 */
[----:B------:R-:W-:-:S03]  /*ceaf0*/  PRMT R61, R54, 0x7632, R61 ;  /* 0x00007632363d7816 */ /* 0x000fc6000000003d */
[----:B0-----:R-:W3:Y:S01]  /*ceb00*/  LDL.LU R54, [R1+0x43f8] ;  /* 0x0043f80001367983 */ /* 0x001ee20000300800 */
[----:B----4-:R-:W-:Y:S02]  /*ceb10*/  ISETP.GE.AND P1, PT, R10, c[0x0][0x17c], PT ;  /* 0x00005f000a007a0c */ /* 0x010fe40003f26270 */
[----:B------:R-:W-:Y:S01]  /*ceb20*/  PRMT R47, R11, 0x7632, R47 ;  /* 0x000076320b2f7816 */ /* 0x000fe2000000002f */
[----:B------:R-:W-:-:S05]  /*ceb30*/  IMAD.WIDE R10, R58, 0x2, R56 ;  /* 0x000000023a0a7825 */ /* 0x000fca00078e0238 */
[----:B------:R0:W-:Y:S04]  /*ceb40*/  @P0 STG.E.U16 [R10.64], R47 ;  /* 0x0000002f0a000986 */ /* 0x0001e8000c101504 */
[----:B0-----:R-:W4:Y:S01]  /*ceb50*/  LDL.LU.64 R10, [R1+0x43f0] ;  /* 0x0043f000010a7983 */ /* 0x001f220000300a00 */
[----:B--2---:R-:W-:-:S03]  /*ceb60*/  ISETP.GE.AND P0, PT, R44, c[0x0][0x17c], PT ;  /* 0x00005f002c007a0c */ /* 0x004fc60003f06270 */
[----:B------:R-:W2:Y:S04]  /*ceb70*/  LDL.LU R44, [R1+0x3ff0] ;  /* 0x003ff000012c7983 */ /* 0x000ea80000300800 */
[----:B------:R-:W4:Y:S01]  /*ceb80*/  LDL.LU R47, [R1+0x3fec] ;  /* 0x003fec00012f7983 */ /* 0x000f220000300800 */
        /* <DEDUP_REMOVED lines=8> */
[----:B------:R1:W-:Y:S01]  /*cec10*/  @P6 STG.E.U16 [R58.64], R51 ;  /* 0x000000333a006986 */ /* 0x0003e2000c101504 */
[----:B------:R-:W-:Y:S02]  /*cec20*/  ISETP.LT.AND P5, PT, R43, c[0x0][0x178], !P5 ;  /* 0x00005e002b007a0c */ /* 0x000fe40006fa1270 */
[----:B------:R-:W-:Y:S01]  /*cec30*/  ISETP.GE.AND P4, PT, R50, c[0x0][0x17c], PT ;  /* 0x00005f0032007a0c */ /* 0x000fe20003f86270 */
[C---:B0-----:R-:W-:Y:S01]  /*cec40*/  IMAD.WIDE R52, R60.reuse, 0x2, R2 ;  /* 0x000000023c347825 */ /* 0x041fe200078e0202 */
[----:B-1----:R-:W-:Y:S02]  /*cec50*/  IADD3 R58, R60, c[0x0][0x198], RZ ;  /* 0x000066003c3a7a10 */ /* 0x002fe40007ffe0ff */
[----:B------:R-:W-:-:S03]  /*cec60*/  PRMT R61, R51, 0x7632, R61 ;  /* 0x00007632333d7816 */ /* 0x000fc6000000003d */
[----:B------:R-:W-:Y:S01]  /*cec70*/  IMAD.WIDE R50, R58, 0x2, R56 ;  /* 0x000000023a327825 */ /* 0x000fe200078e0238 */
[----:B---3--:R0:W-:Y:S04]  /*cec80*/  @P2 STG.E.U16 [R52.64], R54 ;  /* 0x0000003634002986 */ /* 0x0081e8000c101504 */
[----:B------:R1:W-:Y:S01]  /*cec90*/  @P3 STG.E.U16 [R50.64], R61 ;  /* 0x0000003d32003986 */ /* 0x0003e2000c101504 */
[----:B0-----:R-:W-:Y:S01]  /*ceca0*/  PRMT R54, R54, 0x7632, R54 ;  /* 0x0000763236367816 */ /* 0x001fe20000000036 */
[----:B------:R-:W-:-:S05]  /*cecb0*/  IMAD.WIDE R52, R58, 0x2, R2 ;  /* 0x000000023a347825 */ /* 0x000fca00078e0202 */
[----:B------:R0:W-:Y:S01]  /*cecc0*/  @P5 STG.E.U16 [R52.64], R54 ;  /* 0x0000003634005986 */ /* 0x0001e2000c101504 */
[----:B--2---:R-:W-:-:S03]  /*cecd0*/  ISETP.GE.AND P2, PT, R44, c[0x0][0x17c], PT ;  /* 0x00005f002c007a0c */ /* 0x004fc60003f46270 */
[----:B------:R-:W2:Y:S01]  /*cece0*/  LDL.LU R44, [R1+0x43e8] ;  /* 0x0043e800012c7983 */ /* 0x000ea20000300800 */
[----:B----4-:R-:W-:-:S03]  /*cecf0*/  ISETP.GE.AND P3, PT, R47, c[0x0][0x17c], PT ;  /* 0x00005f002f007a0c */ /* 0x010fc60003f66270 */
[----:B-1----:R-:W3:Y:S04]  /*ced00*/  LDL.LU R50, [R1+0x43e4] ;  /* 0x0043e40001327983 */ /* 0x002ee80000300800 */
[----:B------:R-:W3:Y:S04]  /*ced10*/  LDL.LU R61, [R1+0x328] ;  /* 0x00032800013d7983 */ /* 0x000ee80000300800 */
[----:B------:R-:W4:Y:S04]  /*ced20*/  LDL.LU R51, [R1+0x3ff8] ;  /* 0x003ff80001337983 */ /* 0x000f280000300800 */
[----:B------:R-:W2:Y:S04]  /*ced30*/  LDL.LU R47, [R1+0x3ff4] ;  /* 0x003ff400012f7983 */ /* 0x000ea80000300800 */
[----:B0-----:R-:W2:Y:S01]  /*ced40*/  LDL.LU R54, [R1+0x358] ;  /* 0x0003580001367983 */ /* 0x001ea20000300800 */
[----:B------:R-:W-:-:S02]  /*ced50*/  ISETP.LT.AND P6, PT, R45, c[0x0][0x178], !P1 ;  /* 0x00005e002d007a0c */ /* 0x000fc40004fc1270 */
[----:B------:R-:W-:Y:S02]  /*ced60*/  IADD3 R60, R58, c[0x0][0x198], RZ ;  /* 0x000066003a3c7a10 */ /* 0x000fe40007ffe0ff */
[----:B------:R-:W-:-:S03]  /*ced70*/  ISETP.LT.AND P1, PT, R43, c[0x0][0x178], !P1 ;  /* 0x00005e002b007a0c */ /* 0x000fc60004f21270 */
[----:B------:R-:W-:Y:S01]  /*ced80*/  IMAD.WIDE R58, R60, 0x2, R56 ;  /* 0x000000023c3a7825 */ /* 0x000fe200078e0238 */
[----:B------:R-:W-:-:S03]  /*ced90*/  ISETP.LT.AND P5, PT, R45, c[0x0][0x178], !P4 ;  /* 0x00005e002d007a0c */ /* 0x000fc600067a1270 */
[----:B------:R-:W-:Y:S01]  /*ceda0*/  IMAD.WIDE R52, R60, 0x2, R2 ;  /* 0x000000023c347825 */ /* 0x000fe200078e0202 */
[----:B------:R-:W-:Y:S02]  /*cedb0*/  ISETP.LT.AND P4, PT, R43, c[0x0][0x178], !P4 ;  /* 0x00005e002b007a0c */ /* 0x000fe40006781270 */
[----:B---3--:R-:W-:Y:S01]  /*cedc0*/  PRMT R50, R61, 0x7632, R50 ;  /* 0x000076323d327816 */ /* 0x008fe20000000032 */
[----:B--2---:R0:W-:Y:S01]  /*cedd0*/  @P6 STG.E.U16 [R58.64], R54 ;  /* 0x000000363a006986 */ /* 0x0041e2000c101504 */
[----:B------:R-:W-:-:S03]  /*cede0*/  PRMT R44, R54, 0x7632, R44 ;  /* 0x00007632362c7816 */ /* 0x000fc6000000002c */
[----:B------:R1:W-:Y:S01]  /*cedf0*/  @P1 STG.E.U16 [R52.64], R61 ;  /* 0x0000003d34001986 */ /* 0x0003e2000c101504 */
[----:B0-----:R-:W-:-:S05]  /*cee00*/  IADD3 R58, R60, c[0x0][0x198], RZ ;  /* 0x000066003c3a7a10 */ /* 0x001fca0007ffe0ff */
[----:B-1----:R-:W-:Y:S01]  /*cee10*/  IMAD.WIDE R60, R58, 0x2, R56 ;  /* 0x000000023a3c7825 */ /* 0x002fe200078e0238 */
[----:B----4-:R-:W-:Y:S02]  /*cee20*/  ISETP.GE.AND P1, PT, R51, c[0x0][0x17c], PT ;  /* 0x00005f0033007a0c */ /* 0x010fe40003f26270 */
[----:B------:R-:W2:Y:S04]  /*cee30*/  LDL.LU R51, [R1+0x43e0] ;  /* 0x0043e00001337983 */ /* 0x000ea80000300800 */
[----:B------:R0:W-:Y:S01]  /*cee40*/  @P5 STG.E.U16 [R60.64], R44 ;  /* 0x0000002c3c005986 */ /* 0x0001e2000c101504 */
[----:B------:R-:W-:-:S03]  /*cee50*/  ISETP.GE.AND P5, PT, R47, c[0x0][0x17c], PT ;  /* 0x00005f002f007a0c */ /* 0x000fc60003fa6270 */
[----:B0-----:R-:W3:Y:S04]  /*cee60*/  LDL.LU R60, [R1+0x378] ;  /* 0x00037800013c7983 */ /* 0x001ee80000300800 */
[----:B------:R-:W4:Y:S04]  /*cee70*/  LDL.LU R61, [R1+0x348] ;  /* 0x00034800013d7983 */ /* 0x000f280000300800 */
[----:B------:R-:W4:Y:S04]  /*cee80*/  LDL.LU R44, [R1+0x368] ;  /* 0x00036800012c7983 */ /* 0x000f280000300800 */
[----:B------:R-:W4:Y:S01]  /*cee90*/  LDL.LU R47, [R1+0x4000] ;  /* 0x00400000012f7983 */ /* 0x000f220000300800 */
[----:B------:R-:W-:-:S05]  /*ceea0*/  IMAD.WIDE R52, R58, 0x2, R2 ;  /* 0x000000023a347825 */ /* 0x000fca00078e0202 */
[----:B------:R0:W-:Y:S04]  /*ceeb0*/  @P4 STG.E.U16 [R52.64], R50 ;  /* 0x0000003234004986 */ /* 0x0001e8000c101504 */
[----:B0-----:R-:W4:Y:S01]  /*ceec0*/  LDL.LU R50, [R1+0x3ffc] ;  /* 0x003ffc0001327983 */ /* 0x001f220000300800 */
[----:B------:R-:W-:Y:S02]  /*ceed0*/  ISETP.LT.AND P6, PT, R45, c[0x0][0x178], !P0 ;  /* 0x00005e002d007a0c */ /* 0x000fe400047c1270 */
[----:B------:R-:W-:Y:S02]  /*ceee0*/  IADD3 R54, R58, c[0x0][0x198], RZ ;  /* 0x000066003a367a10 */ /* 0x000fe40007ffe0ff */
[----:B------:R-:W-:-:S03]  /*ceef0*/  ISETP.LT.AND P0, PT, R43, c[0x0][0x178], !P0 ;  /* 0x00005e002b007a0c */ /* 0x000fc60004701270 */
[----:B------:R-:W-:Y:S01]  /*cef00*/  IMAD.WIDE R58, R54, 0x2, R56 ;  /* 0x00000002363a7825 */ /* 0x000fe200078e0238 */
[----:B------:R-:W-:-:S03]  /*cef10*/  ISETP.LT.AND P4, PT, R45, c[0x0][0x178], !P2 ;  /* 0x00005e002d007a0c */ /* 0x000fc60005781270 */
[----:B------:R-:W-:Y:S01]  /*cef20*/  IMAD.WIDE R52, R54, 0x2, R2 ;  /* 0x0000000236347825 */ /* 0x000fe200078e0202 */
[----:B------:R-:W-:Y:S01]  /*cef30*/  ISETP.LT.AND P2, PT, R43, c[0x0][0x178], !P2 ;  /* 0x00005e002b007a0c */ /* 0x000fe20005741270 */
[----:B---3--:R0:W-:Y:S01]  /*cef40*/  @P6 STG.E.U16 [R58.64], R60 ;  /* 0x0000003c3a006986 */ /* 0x0081e2000c101504 */
[----:B--2---:R-:W-:-:S03]  /*cef50*/  PRMT R51, R60, 0x7632, R51 ;  /* 0x000076323c337816 */ /* 0x004fc60000000033 */
[----:B----4-:R1:W-:Y:S01]  /*cef60*/  @P0 STG.E.U16 [R52.64], R61 ;  /* 0x0000003d34000986 */ /* 0x0103e2000c101504 */
[----:B------:R-:W-:Y:S02]  /*cef70*/  PRMT R46, R61, 0x7632, R46 ;  /* 0x000076323d2e7816 */ /* 0x000fe4000000002e */
[----:B0-----:R-:W-:-:S05]  /*cef80*/  IADD3 R58, R54, c[0x0][0x198], RZ ;  /* 0x00006600363a7a10 */ /* 0x001fca0007ffe0ff */
[C---:B-1----:R-:W-:Y:S01]  /*cef90*/  IMAD.WIDE R60, R58.reuse, 0x2, R56 ;  /* 0x000000023a3c7825 */ /* 0x042fe200078e0238 */
[----:B------:R-:W-:Y:S02]  /*cefa0*/  ISETP.GE.AND P0, PT, R47, c[0x0][0x17c], PT ;  /* 0x00005f002f007a0c */ /* 0x000fe40003f06270 */
[----:B------:R-:W2:Y:S04]  /*cefb0*/  LDL.LU R47, [R1+0x43dc] ;  /* 0x0043dc00012f7983 */ /* 0x000ea80000300800 */
[----:B------:R0:W-:Y:S01]  /*cefc0*/  @P4 STG.E.U16 [R60.64], R51 ;  /* 0x000000333c004986 */ /* 0x0001e2000c101504 */
[----:B------:R-:W-:-:S03]  /*cefd0*/  IMAD.WIDE R52, R58, 0x2, R2 ;  /* 0x000000023a347825 */ /* 0x000fc600078e0202 */
[----:B0-----:R-:W3:Y:S04]  /*cefe0*/  LDL.LU R51, [R1+0x43d8] ;  /* 0x0043d80001337983 */ /* 0x001ee80000300800 */
[----:B------:R-:W4:Y:S04]  /*ceff0*/  LDL.LU R61, [R1+0x388] ;  /* 0x00038800013d7983 */ /* 0x000f280000300800 */
[----:B------:R0:W-:Y:S01]  /*cf000*/  @P2 STG.E.U16 [R52.64], R46 ;  /* 0x0000002e34002986 */ /* 0x0001e2000c101504 */
[----:B------:R-:W-:Y:S01]  /*cf010*/  ISETP.GE.AND P4, PT, R50, c[0x0][0x17c], PT ;  /* 0x00005f0032007a0c */ /* 0x000fe20003f86270 */
[----:B------:R-:W-:-:S02]  /*cf020*/  IMAD.MOV.U32 R50, RZ, RZ, R55 ;  /* 0x000000ffff327224 */ /* 0x000fc400078e0037 */
[----:B0-----:R-:W2:Y:S04]  /*cf030*/  LDL.LU R46, [R1+0x4008] ;  /* 0x00400800012e7983 */ /* 0x001ea80000300800 */
[----:B------:R-:W2:Y:S01]  /*cf040*/  LDL.LU R55, [R1+0x4004] ;  /* 0x0040040001377983 */ /* 0x000ea20000300800 */
[----:B------:R-:W-:Y:S02]  /*cf050*/  ISETP.LT.AND P6, PT, R45, c[0x0][0x178], !P3 ;  /* 0x00005e002d007a0c */ /* 0x000fe40005fc1270 */
[----:B------:R-:W-:Y:S02]  /*cf060*/  IADD3 R54, R58, c[0x0][0x198], RZ ;  /* 0x000066003a367a10 */ /* 0x000fe40007ffe0ff */
[----:B------:R-:W-:-:S03]  /*cf070*/  ISETP.LT.AND P3, PT, R43, c[0x0][0x178], !P3 ;  /* 0x00005e002b007a0c */ /* 0x000fc60005f61270 */
[----:B------:R-:W-:Y:S01]  /*cf080*/  IMAD.WIDE R58, R54, 0x2, R56 ;  /* 0x00000002363a7825 */ /* 0x000fe200078e0238 */
[----:B------:R-:W-:-:S03]  /*cf090*/  ISETP.LT.AND P2, PT, R45, c[0x0][0x178], !P1 ;  /* 0x00005e002d007a0c */ /* 0x000fc60004f41270 */
[----:B------:R-:W-:Y:S01]  /*cf0a0*/  IMAD.WIDE R52, R54, 0x2, R2 ;  /* 0x0000000236347825 */ /* 0x000fe200078e0202 */
[----:B------:R-:W-:Y:S02]  /*cf0b0*/  PRMT R49, R44, 0x7632, R49 ;  /* 0x000076322c317816 */ /* 0x000fe40000000031 */
[----:B------:R-:W-:Y:S01]  /*cf0c0*/  ISETP.LT.AND P1, PT, R43, c[0x0][0x178], !P1 ;  /* 0x00005e002b007a0c */ /* 0x000fe20004f21270 */
[----:B----4-:R0:W-:Y:S01]  /*cf0d0*/  @P6 STG.E.U16 [R58.64], R61 ;  /* 0x0000003d3a006986 */ /* 0x0101e2000c101504 */
[----:B---3--:R-:W-:-:S03]  /*cf0e0*/  PRMT R51, R61, 0x7632, R51 ;  /* 0x000076323d337816 */ /* 0x008fc60000000033 */
[----:B------:R1:W-:Y:S01]  /*cf0f0*/  @P3 STG.E.U16 [R52.64], R44 ;  /* 0x0000002c34003986 */ /* 0x0003e2000c101504 */
[----:B0-----:R-:W-:-:S03]  /*cf100*/  IADD3 R58, R54, c[0x0][0x198], RZ ;  /* 0x00006600363a7a10 */ /* 0x001fc60007ffe0ff */
[----:B-1----:R-:W3:Y:S02]  /*cf110*/  LDL.LU R44, [R1+0x400c] ;  /* 0x00400c00012c7983 */ /* 0x002ee40000300800 */
[----:B------:R-:W-:Y:S01]  /*cf120*/  IMAD.WIDE R60, R58, 0x2, R56 ;  /* 0x000000023a3c7825 */ /* 0x000fe200078e0238 */
[----:B--2---:R-:W-:Y:S02]  /*cf130*/  ISETP.GE.AND P3, PT, R46, c[0x0][0x17c], PT ;  /* 0x00005f002e007a0c */ /* 0x004fe40003f66270 */
[----:B------:R-:W2:Y:S04]  /*cf140*/  LDL.LU R46, [R1+0x43d4] ;  /* 0x0043d400012e7983 */ /* 0x000ea80000300800 */
[----:B------:R0:W-:Y:S01]  /*cf150*/  @P2 STG.E.U16 [R60.64], R51 ;  /* 0x000000333c002986 */ /* 0x0001e2000c101504 */
[----:B------:R-:W-:Y:S01]  /*cf160*/  ISETP.GE.AND P2, PT, R55, c[0x0][0x17c], PT ;  /* 0x00005f0037007a0c */ /* 0x000fe20003f46270 */
[----:B------:R-:W-:-:S02]  /*cf170*/  IMAD.WIDE R52, R58, 0x2, R2 ;  /* 0x000000023a347825 */ /* 0x000fc400078e0202 */
[----:B0-----:R-:W4:Y:S04]  /*cf180*/  LDL.LU R51, [R1+0x43d0] ;  /* 0x0043d00001337983 */ /* 0x001f280000300800 */
[----:B------:R-:W2:Y:S04]  /*cf190*/  LDL.LU R60, [R1+0x33c] ;  /* 0x00033c00013c7983 */ /* 0x000ea80000300800 */
[----:B------:R-:W3:Y:S04]  /*cf1a0*/  LDL.LU R55, [R1+0x43cc] ;  /* 0x0043cc0001377983 */ /* 0x000ee80000300800 */
[----:B------:R0:W-:Y:S04]  /*cf1b0*/  @P1 STG.E.U16 [R52.64], R49 ;  /* 0x0000003134001986 */ /* 0x0001e8000c101504 */
[----:B0-----:R-:W4:Y:S01]  /*cf1c0*/  LDL.LU R49, [R1+0x4010] ;  /* 0x0040100001317983 */ /* 0x001f220000300800 */
[----:B------:R-:W-:-:S02]  /*cf1d0*/  ISETP.LT.AND P6, PT, R45, c[0x0][0x178], !P5 ;  /* 0x00005e002d007a0c */ /* 0x000fc40006fc1270 */
[----:B------:R-:W-:Y:S02]  /*cf1e0*/  IADD3 R54, R58, c[0x0][0x198], RZ ;  /* 0x000066003a367a10 */ /* 0x000fe40007ffe0ff */
[----:B------:R-:W-:-:S03]  /*cf1f0*/  ISETP.LT.AND P5, PT, R43, c[0x0][0x178], !P5 ;  /* 0x00005e002b007a0c */ /* 0x000fc60006fa1270 */
[C---:B------:R-:W-:Y:S01]  /*cf200*/  IMAD.WIDE R58, R54.reuse, 0x2, R56 ;  /* 0x00000002363a7825 */ /* 0x040fe200078e0238 */
[----:B------:R-:W-:Y:S02]  /*cf210*/  ISETP.LT.AND P1, PT, R45, c[0x0][0x178], !P0 ;  /* 0x00005e002d007a0c */ /* 0x000fe40004721270 */
[----:B------:R-:W-:Y:S01]  /*cf220*/  ISETP.LT.AND P0, PT, R43, c[0x0][0x178], !P0 ;  /* 0x00005e002b007a0c */ /* 0x000fe20004701270 */
[C---:B------:R-:W-:Y:S01]  /*cf230*/  IMAD.WIDE R52, R54.reuse, 0x2, R2 ;  /* 0x0000000236347825 */ /* 0x040fe200078e0202 */
[----:B------:R-:W-:Y:S01]  /*cf240*/  IADD3 R54, R54, c[0x0][0x198], RZ ;  /* 0x0000660036367a10 */ /* 0x000fe20007ffe0ff */
[----:B--2---:R0:W-:Y:S04]  /*cf250*/  @P6 STG.E.U16 [R58.64], R60 ;  /* 0x0000003c3a006986 */ /* 0x0041e8000c101504 */
[----:B---3--:R1:W-:Y:S01]  /*cf260*/  @P5 STG.E.U16 [R52.64], R55 ;  /* 0x0000003734005986 */ /* 0x0083e2000c101504 */
[----:B------:R-:W-:Y:S01]  /*cf270*/  PRMT R61, R55, 0x7632, R61 ;  /* 0x00007632373d7816 */ /* 0x000fe2000000003d */
[----:B0-----:R-:W-:Y:S01]  /*cf280*/  IMAD.MOV.U32 R59, RZ, RZ, R60 ;  /* 0x000000ffff3b7224 */ /* 0x001fe200078e003c */
[C---:B------:R-:W-:Y:S01]  /*cf290*/  IADD3 R60, R54.reuse, c[0x0][0x198], RZ ;  /* 0x00006600363c7a10 */ /* 0x040fe20007ffe0ff */
[----:B-1----:R-:W-:-:S03]  /*cf2a0*/  IMAD.WIDE R52, R54, 0x2, R56 ;  /* 0x0000000236347825 */ /* 0x002fc600078e0238 */
[----:B----4-:R-:W-:Y:S02]  /*cf2b0*/  PRMT R51, R59, 0x7632, R51 ;  /* 0x000076323b337816 */ /* 0x010fe40000000033 */
[----:B------:R-:W-:Y:S01]  /*cf2c0*/  ISETP.GE.AND P5, PT, R44, c[0x0][0x17c], PT ;  /* 0x00005f002c007a0c */ /* 0x000fe20003fa6270 */
[----:B------:R-:W-:Y:S01]  /*cf2d0*/  IMAD.WIDE R54, R54, 0x2, R2 ;  /* 0x0000000236367825 */ /* 0x000fe200078e0202 */
[----:B------:R-:W2:Y:S04]  /*cf2e0*/  LDL.LU R44, [R1+0x37c] ;  /* 0x00037c00012c7983 */ /* 0x000ea80000300800 */
[----:B------:R0:W-:Y:S01]  /*cf2f0*/  @P1 STG.E.U16 [R52.64], R51 ;  /* 0x0000003334001986 */ /* 0x0001e2000c101504 */
[----:B------:R-:W-:-:S03]  /*cf300*/  ISETP.GE.AND P1, PT, R49, c[0x0][0x17c], PT ;  /* 0x00005f0031007a0c */ /* 0x000fc60003f26270 */
[----:B------:R1:W-:Y:S04]  /*cf310*/  @P0 STG.E.U16 [R54.64], R61 ;  /* 0x0000003d36000986 */ /* 0x0003e8000c101504 */
[----:B0-----:R-:W3:Y:S01]  /*cf320*/  LDL.LU R51, [R1+0x43c8] ;  /* 0x0043c80001337983 */ /* 0x001ee20000300800 */
[----:B------:R-:W-:Y:S02]  /*cf330*/  IMAD.MOV.U32 R53, RZ, RZ, R50 ;  /* 0x000000ffff357224 */ /* 0x000fe400078e0032 */
[----:B------:R-:W-:Y:S01]  /*cf340*/  IMAD.MOV.U32 R50, RZ, RZ, R48 ;  /* 0x000000ffff327224 */ /* 0x000fe200078e0030 */
[----:B------:R-:W4:Y:S04]  /*cf350*/  LDL.LU R49, [R1+0x4018] ;  /* 0x0040180001317983 */ /* 0x000f280000300800 */
[----:B------:R-:W2:Y:S04]  /*cf360*/  LDL.LU R48, [R1+0x4014] ;  /* 0x0040140001307983 */ /* 0x000ea80000300800 */
[----:B-1----:R-:W2:Y:S01]  /*cf370*/  LDL.LU R55, [R1+0x32c] ;  /* 0x00032c0001377983 */ /* 0x002ea20000300800 */
[----:B------:R-:W-:Y:S01]  /*cf380*/  ISETP.LT.AND P6, PT, R45, c[0x0][0x178], !P4 ;  /* 0x00005e002d007a0c */ /* 0x000fe200067c1270 */
[----:B------:R-:W-:Y:S01]  /*cf390*/  IMAD.WIDE R58, R60, 0x2, R56 ;  /* 0x000000023c3a7825 */ /* 0x000fe200078e0238 */
[----:B------:R-:W-:-:S02]  /*cf3a0*/  ISETP.LT.AND P4, PT, R43, c[0x0][0x178], !P4 ;  /* 0x00005e002b007a0c */ /* 0x000fc40006781270 */
[----:B------:R-:W-:Y:S02]  /*cf3b0*/  ISETP.LT.AND P0, PT, R45, c[0x0][0x178], !P3 ;  /* 0x00005e002d007a0c */ /* 0x000fe40005f01270 */
[----:B------:R-:W-:Y:S02]  /*cf3c0*/  ISETP.LT.AND P3, PT, R43, c[0x0][0x178], !P3 ;  /* 0x00005e002b007a0c */ /* 0x000fe40005f61270 */
[----:B------:R-:W-:-:S05]  /*cf3d0*/  IADD3 R54, R60, c[0x0][0x198], RZ ;  /* 0x000066003c367a10 */ /* 0x000fca0007ffe0ff */
[----:B------:R0:W-:Y:S02]  /*cf3e0*/  @P6 STG.E.U16 [R58.64], R53 ;  /* 0x000000353a006986 */ /* 0x0001e4000c101504 */
[----:B0-----:R-:W-:Y:S02]  /*cf3f0*/  IMAD.MOV.U32 R59, RZ, RZ, R53 ;  /* 0x000000ffff3b7224 */ /* 0x001fe400078e0035 */
[----:B------:R-:W-:Y:S01]  /*cf400*/  IMAD.WIDE R52, R60, 0x2, R2 ;  /* 0x000000023c347825 */ /* 0x000fe200078e0202 */
[----:B------:R-:W-:Y:S02]  /*cf410*/  IADD3 R60, R54, c[0x0][0x198], RZ ;  /* 0x00006600363c7a10 */ /* 0x000fe40007ffe0ff */
[----:B---3--:R-:W-:Y:S02]  /*cf420*/  PRMT R51, R59, 0x7632, R51 ;  /* 0x000076323b337816 */ /* 0x008fe40000000033 */
[----:B--2---:R0:W-:Y:S01]  /*cf430*/  @P4 STG.E.U16 [R52.64], R55 ;  /* 0x0000003734004986 */ /* 0x0041e2000c101504 */
[----:B------:R-:W-:-:S02]  /*cf440*/  PRMT R61, R55, 0x7632, R61 ;  /* 0x00007632373d7816 */ /* 0x000fc4000000003d */
[----:B----4-:R-:W-:Y:S02]  /*cf450*/  ISETP.GE.AND P4, PT, R49, c[0x0][0x17c], PT ;  /* 0x00005f0031007a0c */ /* 0x010fe40003f86270 */
[----:B------:R-:W2:Y:S01]  /*cf460*/  LDL.LU R49, [R1+0x43c4] ;  /* 0x0043c40001317983 */ /* 0x000ea20000300800 */
[----:B0-----:R-:W-:-:S04]  /*cf470*/  IMAD.WIDE R52, R54, 0x2, R56 ;  /* 0x0000000236347825 */ /* 0x001fc800078e0238 */
[----:B------:R-:W-:Y:S01]  /*cf480*/  IMAD.WIDE R54, R54, 0x2, R2 ;  /* 0x0000000236367825 */ /* 0x000fe200078e0202 */
[----:B------:R0:W-:Y:S01]  /*cf490*/  @P0 STG.E.U16 [R52.64], R51 ;  /* 0x0000003334000986 */ /* 0x0001e2000c101504 */
[----:B------:R-:W-:-:S03]  /*cf4a0*/  ISETP.GE.AND P0, PT, R48, c[0x0][0x17c], PT ;  /* 0x00005f0030007a0c */ /* 0x000fc60003f06270 */
[----:B------:R1:W-:Y:S04]  /*cf4b0*/  @P3 STG.E.U16 [R54.64], R61 ;  /* 0x0000003d36003986 */ /* 0x0003e8000c101504 */
[----:B0-----:R-:W3:Y:S04]  /*cf4c0*/  LDL.LU R51, [R1+0x43c0] ;  /* 0x0043c00001337983 */ /* 0x001ee80000300800 */
[----:B------:R-:W4:Y:S04]  /*cf4d0*/  LDL.LU R48, [R1+0x4020] ;  /* 0x0040200001307983 */ /* 0x000f280000300800 */
[----:B-1----:R-:W2:Y:S01]  /*cf4e0*/  LDL.LU R55, [R1+0x34c] ;  /* 0x00034c0001377983 */ /* 0x002ea20000300800 */
[----:B------:R-:W-:-:S02]  /*cf4f0*/  ISETP.LT.AND P6, PT, R45, c[0x0][0x178], !P2 ;  /* 0x00005e002d007a0c */ /* 0x000fc400057c1270 */
[----:B------:R-:W-:Y:S01]  /*cf500*/  ISETP.LT.AND P2, PT, R43, c[0x0][0x178], !P2 ;  /* 0x00005e002b007a0c */ /* 0x000fe20005741270 */
[C---:B------:R-:W-:Y:S01]  /*cf510*/  IMAD.WIDE R58, R60.reuse, 0x2, R56 ;  /* 0x000000023c3a7825 */ /* 0x040fe200078e0238 */
[----:B------:R-:W-:Y:S02]  /*cf520*/  ISETP.LT.AND P3, PT, R45, c[0x0][0x178], !P5 ;  /* 0x00005e002d007a0c */ /* 0x000fe40006f61270 */
[----:B------:R-:W-:Y:S01]  /*cf530*/  ISETP.LT.AND P5, PT, R43, c[0x0][0x178], !P5 ;  /* 0x00005e002b007a0c */ /* 0x000fe20006fa1270 */
[C---:B------:R-:W-:Y:S01]  /*cf540*/  IMAD.WIDE R52, R60.reuse, 0x2, R2 ;  /* 0x000000023c347825 */ /* 0x040fe200078e0202 */
[----:B------:R-:W-:-:S05]  /*cf550*/  IADD3 R54, R60, c[0x0][0x198], RZ ;  /* 0x000066003c367a10 */ /* 0x000fca0007ffe0ff */
[----:B------:R0:W-:Y:S01]  /*cf560*/  @P6 STG.E.U16 [R58.64], R44 ;  /* 0x0000002c3a006986 */ /* 0x0001e2000c101504 */
[----:B------:R-:W-:-:S03]  /*cf570*/  IADD3 R60, R54, c[0x0][0x198], RZ ;  /* 0x00006600363c7a10 */ /* 0x000fc60007ffe0ff */
[----:B0-----:R-:W4:Y:S01]  /*cf580*/  LDL.LU R59, [R1+0x401c] ;  /* 0x00401c00013b7983 */ /* 0x001f220000300800 */
[----:B---3--:R-:W-:-:S03]  /*cf590*/  PRMT R51, R44, 0x7632, R51 ;  /* 0x000076322c337816 */ /* 0x008fc60000000033 */
[----:B------:R-:W3:Y:S04]  /*cf5a0*/  LDL.LU R44, [R1+0x43bc] ;  /* 0x0043bc00012c7983 */ /* 0x000ee80000300800 */
[----:B--2---:R0:W-:Y:S01]  /*cf5b0*/  @P2 STG.E.U16 [R52.64], R55 ;  /* 0x0000003734002986 */ /* 0x0041e2000c101504 */
[----:B------:R-:W-:Y:S01]  /*cf5c0*/  PRMT R61, R55, 0x7632, R61 ;  /* 0x00007632373d7816 */ /* 0x000fe2000000003d */
[----:B0-----:R-:W-:-:S04]  /*cf5d0*/  IMAD.WIDE R52, R54, 0x2, R56 ;  /* 0x0000000236347825 */ /* 0x001fc800078e0238 */
[----:B------:R-:W-:Y:S01]  /*cf5e0*/  IMAD.WIDE R54, R54, 0x2, R2 ;  /* 0x0000000236367825 */ /* 0x000fe200078e0202 */
[----:B------:R0:W-:Y:S01]  /*cf5f0*/  @P3 STG.E.U16 [R52.64], R51 ;  /* 0x0000003334003986 */ /* 0x0001e2000c101504 */
[----:B----4-:R-:W-:-:S03]  /*cf600*/  ISETP.GE.AND P3, PT, R48, c[0x0][0x17c], PT ;  /* 0x00005f0030007a0c */ /* 0x010fc60003f66270 */
[----:B------:R1:W-:Y:S04]  /*cf610*/  @P5 STG.E.U16 [R54.64], R61 ;  /* 0x0000003d36005986 */ /* 0x0003e8000c101504 */
[----:B0-----:R-:W2:Y:S01]  /*cf620*/  LDL.LU R51, [R1+0x43b8] ;  /* 0x0043b80001337983 */ /* 0x001ea20000300800 */
[----:B------:R-:W-:-:S03]  /*cf630*/  IMAD.MOV.U32 R53, RZ, RZ, R50 ;  /* 0x000000ffff357224 */ /* 0x000fc600078e0032 */
[----:B------:R-:W4:Y:S04]  /*cf640*/  LDL.LU R48, [R1+0x4028] ;  /* 0x0040280001307983 */ /* 0x000f280000300800 */
[----:B------:R-:W3:Y:S04]  /*cf650*/  LDL.LU R50, [R1+0x4024] ;  /* 0x0040240001327983 */ /* 0x000ee80000300800 */
[----:B-1----:R-:W3:Y:S01]  /*cf660*/  LDL.LU R55, [R1+0x36c] ;  /* 0x00036c0001377983 */ /* 0x002ee20000300800 */
[----:B------:R-:W-:Y:S02]  /*cf670*/  ISETP.LT.AND P6, PT, R45, c[0x0][0x178], !P1 ;  /* 0x00005e002d007a0c */ /* 0x000fe40004fc1270 */
[----:B------:R-:W-:Y:S01]  /*cf680*/  ISETP.GE.AND P2, PT, R59, c[0x0][0x17c], PT ;  /* 0x00005f003b007a0c */ /* 0x000fe20003f46270 */
[----:B------:R-:W-:Y:S01]  /*cf690*/  IMAD.WIDE R58, R60, 0x2, R56 ;  /* 0x000000023c3a7825 */ /* 0x000fe200078e0238 */
[----:B------:R-:W-:-:S02]  /*cf6a0*/  ISETP.LT.AND P1, PT, R43, c[0x0][0x178], !P1 ;  /* 0x00005e002b007a0c */ /* 0x000fc40004f21270 */
[----:B------:R-:W-:Y:S02]  /*cf6b0*/  ISETP.LT.AND P5, PT, R45, c[0x0][0x178], !P4 ;  /* 0x00005e002d007a0c */ /* 0x000fe400067a1270 */
[----:B------:R-:W-:Y:S02]  /*cf6c0*/  ISETP.LT.AND P4, PT, R43, c[0x0][0x178], !P4 ;  /* 0x00005e002b007a0c */ /* 0x000fe40006781270 */
[----:B------:R-:W-:-:S03]  /*cf6d0*/  IADD3 R54, R60, c[0x0][0x198], RZ ;  /* 0x000066003c367a10 */ /* 0x000fc60007ffe0ff */
[----:B------:R0:W-:Y:S02]  /*cf6e0*/  @P6 STG.E.U16 [R58.64], R53 ;  /* 0x000000353a006986 */ /* 0x0001e4000c101504 */
[----:B0-----:R-:W-:Y:S02]  /*cf6f0*/  IMAD.MOV.U32 R59, RZ, RZ, R53 ;  /* 0x000000ffff3b7224 */ /* 0x001fe400078e0035 */
[----:B------:R-:W-:Y:S01]  /*cf700*/  IMAD.WIDE R52, R60, 0x2, R2 ;  /* 0x000000023c347825 */ /* 0x000fe200078e0202 */
[----:B------:R-:W-:Y:S02]  /*cf710*/  IADD3 R60, R54, c[0x0][0x198], RZ ;  /* 0x00006600363c7a10 */ /* 0x000fe40007ffe0ff */
[----:B--2---:R-:W-:Y:S02]  /*cf720*/  PRMT R51, R59, 0x7632, R51 ;  /* 0x000076323b337816 */ /* 0x004fe40000000033 */
[----:B---3--:R0:W-:Y:S01]  /*cf730*/  @P1 STG.E.U16 [R52.64], R55 ;  /* 0x0000003734001986 */ /* 0x0081e2000c101504 */
        /* <DEDUP_REMOVED lines=17> */
[----:B------:R-:W-:-:S04]  /*cf850*/  IADD3 R54, R60, c[0x0][0x198], RZ ;  /* 0x000066003c367a10 */ /* 0x000fc80007ffe0ff */
[----:B------:R-:W-:Y:S01]  /*cf860*/  IADD3 R60, R54, c[0x0][0x198], RZ ;  /* 0x00006600363c7a10 */ /* 0x000fe20007ffe0ff */
[----:B--2---:R-:W-:Y:S01]  /*cf870*/  @P6 STG.E.U16 [R58.64], R55 ;  /* 0x000000373a006986 */ /* 0x004fe2000c101504 */
[----:B------:R-:W-:-:S03]  /*cf880*/  PRMT R61, R55, 0x7632, R61 ;  /* 0x00007632373d7816 */ /* 0x000fc6000000003d */
[----:B------:R0:W-:Y:S01]  /*cf890*/  @P0 STG.E.U16 [R52.64], R48 ;  /* 0x0000003034000986 */ /* 0x0001e2000c101504 */
[----:B---3--:R-:W-:-:S03]  /*cf8a0*/  ISETP.GE.AND P0, PT, R51, c[0x0][0x17c], PT ;  /* 0x00005f0033007a0c */ /* 0x008fc60003f06270 */
[----:B------:R-:W2:Y:S01]  /*cf8b0*/  LDL.LU R51, [R1+0x4038] ;  /* 0x0040380001337983 */ /* 0x000ea20000300800 */
[----:B0-----:R-:W-:Y:S01]  /*cf8c0*/  IMAD.WIDE R52, R54, 0x2, R56 ;  /* 0x0000000236347825 */ /* 0x001fe200078e0238 */
[----:B------:R-:W-:-:S03]  /*cf8d0*/  PRMT R48, R48, 0x7632, R48 ;  /* 0x0000763230307816 */ /* 0x000fc60000000030 */
[----:B------:R-:W-:Y:S01]  /*cf8e0*/  IMAD.WIDE R54, R54, 0x2, R2 ;  /* 0x0000000236367825 */ /* 0x000fe200078e0202 */
[----:B------:R-:W-:Y:S01]  /*cf8f0*/  @P4 STG.E.U16 [R52.64], R61 ;  /* 0x0000003d34004986 */ /* 0x000fe2000c101504 */
[----:B----4-:R-:W-:-:S03]  /*cf900*/  ISETP.GE.AND P4, PT, R50, c[0x0][0x17c], PT ;  /* 0x00005f0032007a0c */ /* 0x010fc60003f86270 */
[----:B------:R-:W3:Y:S04]  /*cf910*/  LDL.LU R50, [R1+0x4034] ;  /* 0x0040340001327983 */ /* 0x000ee80000300800 */
[----:B------:R0:W-:Y:S04]  /*cf920*/  @P2 STG.E.U16 [R54.64], R48 ;  /* 0x0000003036002986 */ /* 0x0001e8000c101504 */
[----:B0-----:R-:W4:Y:S01]  /*cf930*/  LDL.LU R55, [R1+0x390] ;  /* 0x0003900001377983 */ /* 0x001f220000300800 */
[----:B------:R-:W-:Y:S02]  /*cf940*/  ISETP.LT.AND P6, PT, R45, c[0x0][0x178], !P3 ;  /* 0x00005e002d007a0c */ /* 0x000fe40005fc1270 */
[----:B------:R-:W-:Y:S01]  /*cf950*/  ISETP.LT.AND P3, PT, R43, c[0x0][0x178], !P3 ;  /* 0x00005e002b007a0c */ /* 0x000fe20005f61270 */
[----:B------:R-:W-:Y:S01]  /*cf960*/  IMAD.WIDE R58, R60, 0x2, R56 ;  /* 0x000000023c3a7825 */ /* 0x000fe200078e0238 */
[----:B------:R-:W-:-:S02]  /*cf970*/  ISETP.LT.AND P2, PT, R45, c[0x0][0x178], !P1 ;  /* 0x00005e002d007a0c */ /* 0x000fc40004f41270 */
[----:B------:R-:W-:Y:S01]  /*cf980*/  ISETP.LT.AND P1, PT, R43, c[0x0][0x178], !P1 ;  /* 0x00005e002b007a0c */ /* 0x000fe20004f21270 */
[C---:B------:R-:W-:Y:S01]  /*cf990*/  IMAD.WIDE R52, R60.reuse, 0x2, R2 ;  /* 0x000000023c347825 */ /* 0x040fe200078e0202 */
[----:B------:R-:W-:-:S04]  /*cf9a0*/  IADD3 R54, R60, c[0x0][0x198], RZ ;  /* 0x000066003c367a10 */ /* 0x000fc80007ffe0ff */
[----:B------:R-:W-:Y:S01]  /*cf9b0*/  IADD3 R48, R54, c[0x0][0x198], RZ ;  /* 0x0000660036307a10 */ /* 0x000fe20007ffe0ff */
[----:B----4-:R-:W-:Y:S01]  /*cf9c0*/  @P6 STG.E.U16 [R58.64], R55 ;  /* 0x000000373a006986 */ /* 0x010fe2000c101504 */
[----:B------:R-:W-:-:S03]  /*cf9d0*/  PRMT R60, R55, 0x7632, R60 ;  /* 0x00007632373c7816 */ /* 0x000fc6000000003c */
[----:B------:R0:W-:Y:S01]  /*cf9e0*/  @P3 STG.E.U16 [R52.64], R44 ;  /* 0x0000002c34003986 */ /* 0x0001e2000c101504 */
[----:B--2---:R-:W-:-:S03]  /*cf9f0*/  ISETP.GE.AND P3, PT, R51, c[0x0][0x17c], PT ;  /* 0x00005f0033007a0c */ /* 0x004fc60003f66270 */
[----:B------:R-:W2:Y:S01]  /*cfa00*/  LDL.LU R51, [R1+0x4040] ;  /* 0x0040400001337983 */ /* 0x000ea20000300800 */
[----:B0-----:R-:W-:Y:S01]  /*cfa10*/  IMAD.WIDE R52, R54, 0x2, R56 ;  /* 0x0000000236347825 */ /* 0x001fe200078e0238 */
[----:B------:R-:W-:-:S03]  /*cfa20*/  PRMT R44, R44, 0x7632, R44 ;  /* 0x000076322c2c7816 */ /* 0x000fc6000000002c */
[----:B------:R-:W-:Y:S01]  /*cfa30*/  IMAD.WIDE R54, R54, 0x2, R2 ;  /* 0x0000000236367825 */ /* 0x000fe200078e0202 */
[----:B------:R-:W-:Y:S01]  /*cfa40*/  @P2 STG.E.U16 [R52.64], R60 ;  /* 0x0000003c34002986 */ /* 0x000fe2000c101504 */
[----:B---3--:R-:W-:-:S03]  /*cfa50*/  ISETP.GE.AND P2, PT, R50, c[0x0][0x17c], PT ;  /* 0x00005f0032007a0c */ /* 0x008fc60003f46270 */
[----:B------:R-:W3:Y:S04]  /*cfa60*/  LDL.LU R50, [R1+0x403c] ;  /* 0x00403c0001327983 */ /* 0x000ee80000300800 */
[----:B------:R0:W-:Y:S04]  /*cfa70*/  @P1 STG.E.U16 [R54.64], R44 ;  /* 0x0000002c36001986 */ /* 0x0001e8000c101504 */
[----:B0-----:R-:W4:Y:S04]  /*cfa80*/  LDL.LU R54, [R1+0x3c0] ;  /* 0x0003c00001367983 */ /* 0x001f280000300800 */
[----:B------:R-:W2:Y:S01]  /*cfa90*/  LDL.LU R55, [R1+0x3b0] ;  /* 0x0003b00001377983 */ /* 0x000ea20000300800 */
[----:B------:R-:W-:-:S02]  /*cfaa0*/  ISETP.LT.AND P6, PT, R45, c[0x0][0x178], !P5 ;  /* 0x00005e002d007a0c */ /* 0x000fc40006fc1270 */
[----:B------:R-:W-:Y:S01]  /*cfab0*/  ISETP.LT.AND P5, PT, R43, c[0x0][0x178], !P5 ;  /* 0x00005e002b007a0c */ /* 0x000fe20006fa1270 */
[C---:B------:R-:W-:Y:S01]  /*cfac0*/  IMAD.WIDE R58, R48.reuse, 0x2, R56 ;  /* 0x00000002303a7825 */ /* 0x040fe200078e0238 */
[----:B------:R-:W-:Y:S02]  /*cfad0*/  ISETP.LT.AND P1, PT, R45, c[0x0][0x178], !P0 ;  /* 0x00005e002d007a0c */ /* 0x000fe40004721270 */
[----:B------:R-:W-:Y:S01]  /*cfae0*/  ISETP.LT.AND P0, PT, R43, c[0x0][0x178], !P0 ;  /* 0x00005e002b007a0c */ /* 0x000fe20004701270 */
[C---:B------:R-:W-:Y:S01]  /*cfaf0*/  IMAD.WIDE R52, R48.reuse, 0x2, R2 ;  /* 0x0000000230347825 */ /* 0x040fe200078e0202 */
[----:B------:R-:W-:-:S05]  /*cfb00*/  IADD3 R48, R48, c[0x0][0x198], RZ ;  /* 0x0000660030307a10 */ /* 0x000fca0007ffe0ff */
[----:B----4-:R-:W-:Y:S01]  /*cfb10*/  @P6 STG.E.U16 [R58.64], R54 ;  /* 0x000000363a006986 */ /* 0x010fe2000c101504 */
[----:B------:R-:W-:-:S03]  /*cfb20*/  PRMT R61, R54, 0x7632, R61 ;  /* 0x00007632363d7816 */ /* 0x000fc6000000003d */
[----:B--2---:R0:W-:Y:S01]  /*cfb30*/  @P5 STG.E.U16 [R52.64], R55 ;  /* 0x0000003734005986 */ /* 0x0041e2000c101504 */
[----:B------:R-:W-:Y:S02]  /*cfb40*/  PRMT R60, R55, 0x7632, R60 ;  /* 0x00007632373c7816 */ /* 0x000fe4000000003c */
[----:B------:R-:W-:Y:S02]  /*cfb50*/  ISETP.GE.AND P5, PT, R51, c[0x0][0x17c], PT ;  /* 0x00005f0033007a0c */ /* 0x000fe40003fa6270 */
[----:B------:R-:W2:Y:S01]  /*cfb60*/  LDL.LU R51, [R1+0x4048] ;  /* 0x0040480001337983 */ /* 0x000ea20000300800 */
[----:B0-----:R-:W-:-:S04]  /*cfb70*/  IMAD.WIDE R52, R48, 0x2, R56 ;  /* 0x0000000230347825 */ /* 0x001fc800078e0238 */
[----:B------:R-:W-:Y:S01]  /*cfb80*/  IMAD.WIDE R54, R48, 0x2, R2 ;  /* 0x0000000230367825 */ /* 0x000fe200078e0202 */
[----:B------:R-:W-:Y:S01]  /*cfb90*/  @P1 STG.E.U16 [R52.64], R61 ;  /* 0x0000003d34001986 */ /* 0x000fe2000c101504 */
[----:B---3--:R-:W-:-:S03]  /*cfba0*/  ISETP.GE.AND P1, PT, R50, c[0x0][0x17c], PT ;  /* 0x00005f0032007a0c */ /* 0x008fc60003f26270 */
[----:B------:R-:W3:Y:S04]  /*cfbb0*/  LDL.LU R50, [R1+0x4044] ;  /* 0x0040440001327983 */ /* 0x000ee80000300800 */
[----:B------:R0:W-:Y:S04]  /*cfbc0*/  @P0 STG.E.U16 [R54.64], R60 ;  /* 0x0000003c36000986 */ /* 0x0001e8000c101504 */
[----:B0-----:R-:W4:Y:S01]  /*cfbd0*/  LDL.LU R55, [R1+0x3e0] ;  /* 0x0003e00001377983 */ /* 0x001f220000300800 */
[----:B------:R-:W-:Y:S02]  /*cfbe0*/  ISETP.LT.AND P6, PT, R45, c[0x0][0x178], !P4 ;  /* 0x00005e002d007a0c */ /* 0x000fe400067c1270 */
[----:B------:R-:W-:-:S02]  /*cfbf0*/  ISETP.LT.AND P4, PT, R43, c[0x0][0x178], !P4 ;  /* 0x00005e002b007a0c */ /* 0x000fc40006781270 */
[----:B------:R-:W-:Y:S02]  /*cfc00*/  IADD3 R44, R48, c[0x0][0x198], RZ ;  /* 0x00006600302c7a10 */ /* 0x000fe40007ffe0ff */
[----:B------:R-:W-:-:S03]  /*cfc10*/  ISETP.LT.AND P0, PT, R45, c[0x0][0x178], !P3 ;  /* 0x00005e002d007a0c */ /* 0x000fc60005f01270 */
[C---:B------:R-:W-:Y:S01]  /*cfc20*/  IMAD.WIDE R58, R44.reuse, 0x2, R56 ;  /* 0x000000022c3a7825 */ /* 0x040fe200078e0238 */
[----:B------:R-:W-:-:S03]  /*cfc30*/  IADD3 R48, R44, c[0x0][0x198], RZ ;  /* 0x000066002c307a10 */ /* 0x000fc60007ffe0ff */
[----:B------:R-:W-:Y:S01]  /*cfc40*/  IMAD.WIDE R52, R44, 0x2, R2 ;  /* 0x000000022c347825 */ /* 0x000fe200078e0202 */
[----:B------:R-:W-:Y:S02]  /*cfc50*/  PRMT R60, R49, 0x7632, R60 ;  /* 0x00007632313c7816 */ /* 0x000fe4000000003c */
[----:B------:R-:W-:Y:S01]  /*cfc60*/  IADD3 R44, R48, c[0x0][0x198], RZ ;  /* 0x00006600302c7a10 */ /* 0x000fe20007ffe0ff */
[----:B----4-:R0:W-:Y:S01]  /*cfc70*/  @P6 STG.E.U16 [R58.64], R55 ;  /* 0x000000373a006986 */ /* 0x0101e2000c101504 */
[----:B------:R-:W-:-:S03]  /*cfc80*/  PRMT R61, R55, 0x7632, R61 ;  /* 0x00007632373d7816 */ /* 0x000fc6000000003d */
[----:B------:R1:W-:Y:S01]  /*cfc90*/  @P4 STG.E.U16 [R52.64], R49 ;  /* 0x0000003134004986 */ /* 0x0003e2000c101504 */
[----:B------:R-:W-:-:S03]  /*cfca0*/  ISETP.LT.AND P6, PT, R45, c[0x0][0x178], !P2 ;  /* 0x00005e002d007a0c */ /* 0x000fc600057c1270 */
[----:B------:R-:W4:Y:S01]  /*cfcb0*/  LDL.LU R45, [R1+0x43b0] ;  /* 0x0043b000012d7983 */ /* 0x000f220000300800 */
[----:B0-----:R-:W-:-:S04]  /*cfcc0*/  IMAD.WIDE R54, R48, 0x2, R2 ;  /* 0x0000000230367825 */ /* 0x001fc800078e0202 */
[----:B-1----:R-:W-:Y:S01]  /*cfcd0*/  IMAD.WIDE R52, R48, 0x2, R56 ;  /* 0x0000000230347825 */ /* 0x002fe200078e0238 */
[----:B------:R-:W4:Y:S04]  /*cfce0*/  LDL.LU R49, [R1+0x43ac] ;  /* 0x0043ac0001317983 */ /* 0x000f280000300800 */
[----:B------:R-:W4:Y:S04]  /*cfcf0*/  LDL.LU R48, [R1+0x3a4] ;  /* 0x0003a40001307983 */ /* 0x000f280000300800 */
[----:B------:R0:W-:Y:S04]  /*cfd00*/  @P0 STG.E.U16 [R52.64], R61 ;  /* 0x0000003d34000986 */ /* 0x0001e8000c101504 */
[----:B0-----:R-:W4:Y:S01]  /*cfd10*/  LDL.LU R61, [R1+0xce0] ;  /* 0x000ce000013d7983 */ /* 0x001f220000300800 */
[----:B--2---:R-:W-:-:S02]  /*cfd20*/  ISETP.GE.AND P4, PT, R51, c[0x0][0x17c], PT ;  /* 0x00005f0033007a0c */ /* 0x004fc40003f86270 */
[----:B---3--:R-:W-:Y:S01]  /*cfd30*/  ISETP.GE.AND P0, PT, R50, c[0x0][0x17c], PT ;  /* 0x00005f0032007a0c */ /* 0x008fe20003f06270 */
[----:B------:R-:W2:Y:S04]  /*cfd40*/  LDL.LU R51, [R1+0x4050] ;  /* 0x0040500001337983 */ /* 0x000ea80000300800 */
[----:B------:R-:W3:Y:S01]  /*cfd50*/  LDL.LU R50, [R1+0x404c] ;  /* 0x00404c0001327983 */ /* 0x000ee20000300800 */
[C---:B------:R-:W-:Y:S02]  /*cfd60*/  ISETP.LT.AND P3, PT, R43.reuse, c[0x0][0x178], !P3 ;  /* 0x00005e002b007a0c */ /* 0x040fe40005f61270 */
[----:B------:R-:W-:Y:S01]  /*cfd70*/  ISETP.LT.AND P2, PT, R43, c[0x0][0x178], !P2 ;  /* 0x00005e002b007a0c */ /* 0x000fe20005741270 */
[----:B------:R-:W-:-:S04]  /*cfd80*/  IMAD.WIDE R58, R44, 0x2, R56 ;  /* 0x000000022c3a7825 */ /* 0x000fc800078e0238 */
[----:B------:R-:W-:-:S06]  /*cfd90*/  IMAD.WIDE R52, R44, 0x2, R2 ;  /* 0x000000022c347825 */ /* 0x000fcc00078e0202 */
[----:B------:R0:W-:Y:S02]  /*cfda0*/  @P3 STG.E.U16 [R54.64], R60 ;  /* 0x0000003c36003986 */ /* 0x0001e4000c101504 */
[----:B0-----:R-:W-:Y:S02]  /*cfdb0*/  IADD3 R54, R44, c[0x0][0x198], RZ ;  /* 0x000066002c367a10 */ /* 0x001fe40007ffe0ff */
[----:B------:R-:W3:Y:S04]  /*cfdc0*/  LDL.LU R60, [R1+0x3c4] ;  /* 0x0003c400013c7983 */ /* 0x000ee80000300800 */
[----:B----4-:R0:W-:Y:S04]  /*cfdd0*/  @P6 STG.E.U16 [R58.64], R48 ;  /* 0x000000303a006986 */ /* 0x0101e8000c101504 */
[----:B------:R1:W-:Y:S01]  /*cfde0*/  @P2 STG.E.U16 [R52.64], R49 ;  /* 0x0000003134002986 */ /* 0x0003e2000c101504 */
[----:B------:R-:W-:-:S02]  /*cfdf0*/  ISETP.LT.AND P3, PT, R61, c[0x0][0x178], !P5 ;  /* 0x00005e003d007a0c */ /* 0x000fc40006f61270 */
[----:B0-----:R-:W-:Y:S02]  /*cfe00*/  PRMT R59, R48, 0x7632, R59 ;  /* 0x00007632303b7816 */ /* 0x001fe4000000003b */
[----:B------:R-:W-:Y:S01]  /*cfe10*/  PRMT R58, R49, 0x7632, R58 ;  /* 0x00007632313a7816 */ /* 0x000fe2000000003a */
[----:B-1----:R-:W-:Y:S01]  /*cfe20*/  IMAD.WIDE R48, R54, 0x2, R56 ;  /* 0x0000000236307825 */ /* 0x002fe200078e0238 */
[----:B--2---:R-:W-:-:S07]  /*cfe30*/  ISETP.GE.AND P2, PT, R51, c[0x0][0x17c], PT ;  /* 0x00005f0033007a0c */ /* 0x004fce0003f46270 */
[----:B------:R0:W-:Y:S01]  /*cfe40*/  @P3 STG.E.U16 [R48.64], R59 ;  /* 0x0000003b30003986 */ /* 0x0001e2000c101504 */
[----:B---3--:R-:W-:-:S03]  /*cfe50*/  ISETP.GE.AND P3, PT, R50, c[0x0][0x17c], PT ;  /* 0x00005f0032007a0c */ /* 0x008fc60003f66270 */
[----:B0-----:R-:W2:Y:S04]  /*cfe60*/  LDL.LU R59, [R1+0x394] ;  /* 0x00039400013b7983 */ /* 0x001ea80000300800 */
[----:B------:R-:W3:Y:S04]  /*cfe70*/  LDL.LU R51, [R1+0x4058] ;  /* 0x0040580001337983 */ /* 0x000ee80000300800 */
[----:B------:R-:W4:Y:S01]  /*cfe80*/  LDL.LU R50, [R1+0x4054] ;  /* 0x0040540001327983 */ /* 0x000f220000300800 */
[----:B------:R-:W-:Y:S01]  /*cfe90*/  ISETP.LT.AND P5, PT, R43, c[0x0][0x178], !P5 ;  /* 0x00005e002b007a0c */ /* 0x000fe20006fa1270 */
[----:B------:R-:W-:Y:S01]  /*cfea0*/  IMAD.WIDE R52, R54, 0x2, R2 ;  /* 0x0000000236347825 */ /* 0x000fe200078e0202 */
[----:B------:R-:W-:-:S02]  /*cfeb0*/  ISETP.LT.AND P6, PT, R61, c[0x0][0x178], !P1 ;  /* 0x00005e003d007a0c */ /* 0x000fc40004fc1270 */
[----:B------:R-:W-:Y:S02]  /*cfec0*/  ISETP.LT.AND P1, PT, R43, c[0x0][0x178], !P1 ;  /* 0x00005e002b007a0c */ /* 0x000fe40004f21270 */
[----:B------:R-:W-:-:S05]  /*cfed0*/  IADD3 R44, R54, c[0x0][0x198], RZ ;  /* 0x00006600362c7a10 */ /* 0x000fca0007ffe0ff */
[C---:B------:R-:W-:Y:S02]  /*cfee0*/  IMAD.WIDE R54, R44.reuse, 0x2, R56 ;  /* 0x000000022c367825 */ /* 0x040fe400078e0238 */
[----:B------:R0:W-:Y:S01]  /*cfef0*/  @P5 STG.E.U16 [R52.64], R58 ;  /* 0x0000003a34005986 */ /* 0x0001e2000c101504 */
[----:B------:R-:W-:Y:S01]  /*cff00*/  ISETP.LT.AND P5, PT, R61, c[0x0][0x178], !P4 ;  /* 0x00005e003d007a0c */ /* 0x000fe200067a1270 */
[C---:B------:R-:W-:Y:S01]  /*cff10*/  IMAD.WIDE R48, R44.reuse, 0x2, R2 ;  /* 0x000000022c307825 */ /* 0x040fe200078e0202 */
[----:B------:R-:W-:Y:S02]  /*cff20*/  ISETP.LT.AND P4, PT, R43, c[0x0][0x178], !P4 ;  /* 0x00005e002b007a0c */ /* 0x000fe40006781270 */
[----:B0-----:R-:W-:Y:S01]  /*cff30*/  IADD3 R52, R44, c[0x0][0x198], RZ ;  /* 0x000066002c347a10 */ /* 0x001fe20007ffe0ff */
[----:B--2---:R0:W-:Y:S01]  /*cff40*/  @P6 STG.E.U16 [R54.64], R59 ;  /* 0x0000003b36006986 */ /* 0x0041e2000c101504 */
[----:B------:R-:W-:-:S03]  /*cff50*/  PRMT R58, R59, 0x7632, R58 ;  /* 0x000076323b3a7816 */ /* 0x000fc6000000003a */
[----:B------:R1:W-:Y:S01]  /*cff60*/  @P1 STG.E.U16 [R48.64], R45 ;  /* 0x0000002d30001986 */ /* 0x0003e2000c101504 */
[----:B---3--:R-:W-:Y:S02]  /*cff70*/  ISETP.GE.AND P1, PT, R51, c[0x0][0x17c], PT ;  /* 0x00005f0033007a0c */ /* 0x008fe40003f26270 */
[----:B0-----:R-:W-:Y:S01]  /*cff80*/  PRMT R55, R45, 0x7632, R55 ;  /* 0x000076322d377816 */ /* 0x001fe20000000037 */
[----:B------:R-:W2:Y:S01]  /*cff90*/  LDL.LU R59, [R1+0x3e4] ;  /* 0x0003e400013b7983 */ /* 0x000ea20000300800 */
[----:B-1----:R-:W-:-:S03]  /*cffa0*/  IMAD.WIDE R44, R52, 0x2, R56 ;  /* 0x00000002342c7825 */ /* 0x002fc600078e0238 */
[----:B------:R-:W3:Y:S01]  /*cffb0*/  LDL.LU R51, [R1+0x4060] ;  /* 0x0040600001337983 */ /* 0x000ee20000300800 */
[----:B------:R-:W-:-:S03]  /*cffc0*/  IMAD.WIDE R48, R52, 0x2, R2 ;  /* 0x0000000234307825 */ /* 0x000fc600078e0202 */
[----:B------:R-:W-:Y:S01]  /*cffd0*/  @P5 STG.E.U16 [R44.64], R58 ;  /* 0x0000003a2c005986 */ /* 0x000fe2000c101504 */
[----:B----4-:R-:W-:-:S03]  /*cffe0*/  ISETP.GE.AND P5, PT, R50, c[0x0][0x17c], PT ;  /* 0x00005f0032007a0c */ /* 0x010fc60003fa6270 */
[----:B------:R-:W4:Y:S04]  /*cfff0*/  LDL.LU R50, [R1+0x405c] ;  /* 0x00405c0001327983 */ /* 0x000f280000300800 */
[----:B------:R0:W-:Y:S04]  /*d0000*/  @P4 STG.E.U16 [R48.64], R55 ;  /* 0x0000003730004986 */ /* 0x0001e8000c101504 */
[----:B0-----:R-:W2:Y:S01]  /*d0010*/  LDL.LU R49, [R1+0x3b4] ;  /* 0x0003b40001317983 */ /* 0x001ea20000300800 */
[----:B------:R-:W-:Y:S02]  /*d0020*/  ISETP.LT.AND P6, PT, R61, c[0x0][0x178], !P0 ;  /* 0x00005e003d007a0c */ /* 0x000fe400047c1270 */
[----:B------:R-:W-:-:S02]  /*d0030*/  ISETP.LT.AND P0, PT, R43, c[0x0][0x178], !P0 ;  /* 0x00005e002b007a0c */ /* 0x000fc40004701270 */
[----:B------:R-:W-:Y:S02]  /*d0040*/  IADD3 R54, R52, c[0x0][0x198], RZ ;  /* 0x0000660034367a10 */ /* 0x000fe40007ffe0ff */
[----:B------:R-:W-:-:S03]  /*d0050*/  ISETP.LT.AND P4, PT, R61, c[0x0][0x178], !P2 ;  /* 0x00005e003d007a0c */ /* 0x000fc60005781270 */
[C---:B------:R-:W-:Y:S01]  /*d0060*/  IMAD.WIDE R52, R54.reuse, 0x2, R56 ;  /* 0x0000000236347825 */ /* 0x040fe200078e0238 */
[----:B------:R-:W-:-:S03]  /*d0070*/  IADD3 R48, R54, c[0x0][0x198], RZ ;  /* 0x0000660036307a10 */ /* 0x000fc60007ffe0ff */
[----:B------:R-:W-:Y:S01]  /*d0080*/  IMAD.WIDE R44, R54, 0x2, R2 ;  /* 0x00000002362c7825 */ /* 0x000fe200078e0202 */
[----:B------:R0:W-:Y:S01]  /*d0090*/  @P6 STG.E.U16 [R52.64], R60 ;  /* 0x0000003c34006986 */ /* 0x0001e2000c101504 */
[----:B------:R-:W-:-:S03]  /*d00a0*/  PRMT R58, R60, 0x7632, R58 ;  /* 0x000076323c3a7816 */ /* 0x000fc6000000003a */
[----:B0-----:R-:W3:Y:S04]  /*d00b0*/  LDL.LU R60, [R1+0x3a8] ;  /* 0x0003a800013c7983 */ /* 0x001ee80000300800 */
[----:B--2---:R0:W-:Y:S02]  /*d00c0*/  @P0 STG.E.U16 [R44.64], R49 ;  /* 0x000000312c000986 */ /* 0x0041e4000c101504 */
[----:B0-----:R-:W-:-:S05]  /*d00d0*/  IMAD.WIDE R44, R48, 0x2, R56 ;  /* 0x00000002302c7825 */ /* 0x001fca00078e0238 */
[----:B------:R0:W-:Y:S01]  /*d00e0*/  @P4 STG.E.U16 [R44.64], R58 ;  /* 0x0000003a2c004986 */ /* 0x0001e2000c101504 */
[----:B----4-:R-:W-:-:S03]  /*d00f0*/  ISETP.GE.AND P4, PT, R50, c[0x0][0x17c], PT ;  /* 0x00005f0032007a0c */ /* 0x010fc60003f86270 */
[----:B------:R-:W2:Y:S01]  /*d0100*/  LDL.LU R50, [R1+0x4068] ;  /* 0x0040680001327983 */ /* 0x000ea20000300800 */
[----:B---3--:R-:W-:-:S03]  /*d0110*/  ISETP.GE.AND P0, PT, R51, c[0x0][0x17c], PT ;  /* 0x00005f0033007a0c */ /* 0x008fc60003f06270 */
[----:B------:R-:W3:Y:S01]  /*d0120*/  LDL.LU R51, [R1+0x4064] ;  /* 0x0040640001337983 */ /* 0x000ee20000300800 */
[----:B------:R-:W-:Y:S02]  /*d0130*/  ISETP.LT.AND P2, PT, R43, c[0x0][0x178], !P2 ;  /* 0x00005e002b007a0c */ /* 0x000fe40005741270 */
[----:B------:R-:W-:Y:S02]  /*d0140*/  ISETP.LT.AND P6, PT, R61, c[0x0][0x178], !P3 ;  /* 0x00005e003d007a0c */ /* 0x000fe40005fc1270 */
[C---:B------:R-:W-:Y:S02]  /*d0150*/  IADD3 R54, R48.reuse, c[0x0][0x198], RZ ;  /* 0x0000660030367a10 */ /* 0x040fe40007ffe0ff */
[----:B------:R-:W-:Y:S01]  /*d0160*/  PRMT R55, R49, 0x7632, R55 ;  /* 0x0000763231377816 */ /* 0x000fe20000000037 */
[----:B------:R-:W-:Y:S01]  /*d0170*/  IMAD.WIDE R48, R48, 0x2, R2 ;  /* 0x0000000230307825 */ /* 0x000fe200078e0202 */
[----:B------:R-:W-:-:S03]  /*d0180*/  ISETP.LT.AND P3, PT, R43, c[0x0][0x178], !P3 ;  /* 0x00005e002b007a0c */ /* 0x000fc60005f61270 */
[C---:B------:R-:W-:Y:S02]  /*d0190*/  IMAD.WIDE R52, R54.reuse, 0x2, R56 ;  /* 0x0000000236347825 */ /* 0x040fe400078e0238 */
[----:B------:R1:W-:Y:S01]  /*d01a0*/  @P2 STG.E.U16 [R48.64], R55 ;  /* 0x0000003730002986 */ /* 0x0003e2000c101504 */
[----:B------:R-:W-:Y:S01]  /*d01b0*/  ISETP.LT.AND P2, PT, R61, c[0x0][0x178], !P1 ;  /* 0x00005e003d007a0c */ /* 0x000fe20004f41270 */
[----:B0-----:R-:W-:Y:S02]  /*d01c0*/  IMAD.WIDE R44, R54, 0x2, R2 ;  /* 0x00000002362c7825 */ /* 0x001fe400078e0202 */
[----:B------:R-:W-:Y:S01]  /*d01d0*/  @P6 STG.E.U16 [R52.64], R59 ;  /* 0x0000003b34006986 */ /* 0x000fe2000c101504 */
[----:B------:R-:W-:-:S03]  /*d01e0*/  PRMT R58, R59, 0x7632, R58 ;  /* 0x000076323b3a7816 */ /* 0x000fc6000000003a */
[----:B------:R0:W-:Y:S01]  /*d01f0*/  @P3 STG.E.U16 [R44.64], R46 ;  /* 0x0000002e2c003986 */ /* 0x0001e2000c101504 */
[----:B-1----:R-:W-:Y:S02]  /*d0200*/  IADD3 R48, R54, c[0x0][0x198], RZ ;  /* 0x0000660036307a10 */ /* 0x002fe40007ffe0ff */
[----:B------:R-:W-:Y:S02]  /*d0210*/  PRMT R55, R46, 0x7632, R55 ;  /* 0x000076322e377816 */ /* 0x000fe40000000037 */
[----:B0-----:R-:W4:Y:S01]  /*d0220*/  LDL.LU R46, [R1+0x43a8] ;  /* 0x0043a800012e7983 */ /* 0x001f220000300800 */
[----:B------:R-:W-:-:S03]  /*d0230*/  IMAD.WIDE R44, R48, 0x2, R56 ;  /* 0x00000002302c7825 */ /* 0x000fc600078e0238 */
[----:B------:R-:W4:Y:S04]  /*d0240*/  LDL.LU R59, [R1+0x398] ;  /* 0x00039800013b7983 */ /* 0x000f280000300800 */
[----:B------:R0:W-:Y:S01]  /*d0250*/  @P2 STG.E.U16 [R44.64], R58 ;  /* 0x0000003a2c002986 */ /* 0x0001e2000c101504 */
[----:B--2---:R-:W-:-:S03]  /*d0260*/  ISETP.GE.AND P3, PT, R50, c[0x0][0x17c], PT ;  /* 0x00005f0032007a0c */ /* 0x004fc60003f66270 */
[----:B------:R-:W2:Y:S01]  /*d0270*/  LDL.LU R50, [R1+0x43a4] ;  /* 0x0043a40001327983 */ /* 0x000ea20000300800 */
[----:B---3--:R-:W-:-:S03]  /*d0280*/  ISETP.GE.AND P2, PT, R51, c[0x0][0x17c], PT ;  /* 0x00005f0033007a0c */ /* 0x008fc60003f46270 */
[----:B0-----:R-:W3:Y:S04]  /*d0290*/  LDL.LU R58, [R1+0x4070] ;  /* 0x00407000013a7983 */ /* 0x001ee80000300800 */
        /* <DEDUP_REMOVED lines=8> */
[----:B------:R-:W-:Y:S01]  /*d0320*/  ISETP.LT.AND P1, PT, R61, c[0x0][0x178], !P0 ;  /* 0x00005e003d007a0c */ /* 0x000fe20004721270 */
[C---:B------:R-:W-:Y:S02]  /*d0330*/  IMAD.WIDE R44, R54.reuse, 0x2, R2 ;  /* 0x00000002362c7825 */ /* 0x040fe400078e0202 */
[----:B------:R1:W-:Y:S01]  /*d0340*/  @P6 STG.E.U16 [R52.64], R60 ;  /* 0x0000003c34006986 */ /* 0x0003e2000c101504 */
[----:B0-----:R-:W-:Y:S02]  /*d0350*/  IADD3 R48, R54, c[0x0][0x198], RZ ;  /* 0x0000660036307a10 */ /* 0x001fe40007ffe0ff */
[----:B------:R-:W-:Y:S02]  /*d0360*/  PRMT R55, R60, 0x7632, R55 ;  /* 0x000076323c377816 */ /* 0x000fe40000000037 */
[----:B-1----:R-:W4:Y:S04]  /*d0370*/  LDL.LU R60, [R1+0x3c8] ;  /* 0x0003c800013c7983 */ /* 0x002f280000300800 */
[----:B--2---:R0:W-:Y:S01]  /*d0380*/  @P5 STG.E.U16 [R44.64], R50 ;  /* 0x000000322c005986 */ /* 0x0041e2000c101504 */
[----:B---3--:R-:W-:-:S03]  /*d0390*/  ISETP.GE.AND P5, PT, R58, c[0x0][0x17c], PT ;  /* 0x00005f003a007a0c */ /* 0x008fc60003fa6270 */
[----:B------:R-:W2:Y:S01]  /*d03a0*/  LDL.LU R58, [R1+0x3b8] ;  /* 0x0003b800013a7983 */ /* 0x000ea20000300800 */
[----:B0-----:R-:W-:-:S05]  /*d03b0*/  IMAD.WIDE R44, R48, 0x2, R56 ;  /* 0x00000002302c7825 */ /* 0x001fca00078e0238 */
[----:B------:R0:W-:Y:S01]  /*d03c0*/  @P1 STG.E.U16 [R44.64], R55 ;  /* 0x000000372c001986 */ /* 0x0001e2000c101504 */
[----:B----4-:R-:W-:-:S03]  /*d03d0*/  ISETP.GE.AND P1, PT, R51, c[0x0][0x17c], PT ;  /* 0x00005f0033007a0c */ /* 0x010fc60003f26270 */
[----:B0-----:R-:W3:Y:S04]  /*d03e0*/  LDL.LU R55, [R1+0x4078] ;  /* 0x0040780001377983 */ /* 0x001ee80000300800 */
[----:B------:R-:W4:Y:S01]  /*d03f0*/  LDL.LU R51, [R1+0x4074] ;  /* 0x0040740001337983 */ /* 0x000f220000300800 */
[----:B------:R-:W-:Y:S02]  /*d0400*/  ISETP.LT.AND P0, PT, R43, c[0x0][0x178], !P0 ;  /* 0x00005e002b007a0c */ /* 0x000fe40004701270 */
[----:B------:R-:W-:Y:S02]  /*d0410*/  ISETP.LT.AND P6, PT, R61, c[0x0][0x178], !P4 ;  /* 0x00005e003d007a0c */ /* 0x000fe400067c1270 */
[C---:B------:R-:W-:Y:S01]  /*d0420*/  IADD3 R54, R48.reuse, c[0x0][0x198], RZ ;  /* 0x0000660030367a10 */ /* 0x040fe20007ffe0ff */
[----:B------:R-:W-:Y:S01]  /*d0430*/  IMAD.WIDE R48, R48, 0x2, R2 ;  /* 0x0000000230307825 */ /* 0x000fe200078e0202 */
[----:B------:R-:W-:-:S02]  /*d0440*/  PRMT R50, R50, 0x7632, R50 ;  /* 0x0000763232327816 */ /* 0x000fc40000000032 */
[----:B------:R-:W-:Y:S01]  /*d0450*/  ISETP.LT.AND P4, PT, R43, c[0x0][0x178], !P4 ;  /* 0x00005e002b007a0c */ /* 0x000fe20006781270 */
[----:B------:R-:W-:-:S04]  /*d0460*/  IMAD.WIDE R52, R54, 0x2, R56 ;  /* 0x0000000236347825 */ /* 0x000fc800078e0238 */
[----:B------:R0:W-:Y:S01]  /*d0470*/  @P0 STG.E.U16 [R48.64], R50 ;  /* 0x0000003230000986 */ /* 0x0001e2000c101504 */
[----:B------:R-:W-:Y:S01]  /*d0480*/  ISETP.LT.AND P0, PT, R61, c[0x0][0x178], !P3 ;  /* 0x00005e003d007a0c */ /* 0x000fe20005f01270 */
[C---:B------:R-:W-:Y:S02]  /*d0490*/  IMAD.WIDE R44, R54.reuse, 0x2, R2 ;  /* 0x00000002362c7825 */ /* 0x040fe400078e0202 */
[----:B------:R1:W-:Y:S04]  /*d04a0*/  @P6 STG.E.U16 [R52.64], R59 ;  /* 0x0000003b34006986 */ /* 0x0003e8000c101504 */
[----:B------:R1:W-:Y:S01]  /*d04b0*/  @P4 STG.E.U16 [R44.64], R46 ;  /* 0x0000002e2c004986 */ /* 0x0003e2000c101504 */
[----:B0-----:R-:W-:Y:S02]  /*d04c0*/  IADD3 R48, R54, c[0x0][0x198], RZ ;  /* 0x0000660036307a10 */ /* 0x001fe40007ffe0ff */
[----:B------:R-:W-:-:S02]  /*d04d0*/  PRMT R54, R59, 0x7632, R54 ;  /* 0x000076323b367816 */ /* 0x000fc40000000036 */
[----:B-1----:R-:W2:Y:S01]  /*d04e0*/  LDL.LU R59, [R1+0x3e8] ;  /* 0x0003e800013b7983 */ /* 0x002ea20000300800 */
[----:B------:R-:W-:-:S05]  /*d04f0*/  IMAD.WIDE R44, R48, 0x2, R56 ;  /* 0x00000002302c7825 */ /* 0x000fca00078e0238 */
[----:B------:R0:W-:Y:S01]  /*d0500*/  @P0 STG.E.U16 [R44.64], R54 ;  /* 0x000000362c000986 */ /* 0x0001e2000c101504 */
[----:B---3--:R-:W-:-:S03]  /*d0510*/  ISETP.GE.AND P4, PT, R55, c[0x0][0x17c], PT ;  /* 0x00005f0037007a0c */ /* 0x008fc60003f86270 */
[----:B------:R-:W3:Y:S01]  /*d0520*/  LDL.LU R55, [R1+0x4080] ;  /* 0x0040800001377983 */ /* 0x000ee20000300800 */
[----:B----4-:R-:W-:-:S03]  /*d0530*/  ISETP.GE.AND P0, PT, R51, c[0x0][0x17c], PT ;  /* 0x00005f0033007a0c */ /* 0x010fc60003f06270 */
[----:B------:R-:W4:Y:S01]  /*d0540*/  LDL.LU R51, [R1+0x407c] ;  /* 0x00407c0001337983 */ /* 0x000f220000300800 */
[----:B------:R-:W-:Y:S02]  /*d0550*/  ISETP.LT.AND P3, PT, R43, c[0x0][0x178], !P3 ;  /* 0x00005e002b007a0c */ /* 0x000fe40005f61270 */
[----:B------:R-:W-:Y:S02]  /*d0560*/  ISETP.LT.AND P6, PT, R61, c[0x0][0x178], !P2 ;  /* 0x00005e003d007a0c */ /* 0x000fe400057c1270 */
[C---:B------:R-:W-:Y:S01]  /*d0570*/  IADD3 R50, R48.reuse, c[0x0][0x198], RZ ;  /* 0x0000660030327a10 */ /* 0x040fe20007ffe0ff */
[----:B------:R-:W-:Y:S01]  /*d0580*/  IMAD.WIDE R48, R48, 0x2, R2 ;  /* 0x0000000230307825 */ /* 0x000fe200078e0202 */
[----:B------:R-:W-:Y:S02]  /*d0590*/  PRMT R46, R46, 0x7632, R46 ;  /* 0x000076322e2e7816 */ /* 0x000fe4000000002e */
[----:B------:R-:W-:Y:S01]  /*d05a0*/  ISETP.LT.AND P2, PT, R43, c[0x0][0x178], !P2 ;  /* 0x00005e002b007a0c */ /* 0x000fe20005741270 */
[----:B------:R-:W-:-:S04]  /*d05b0*/  IMAD.WIDE R52, R50, 0x2, R56 ;  /* 0x0000000232347825 */ /* 0x000fc800078e0238 */
[----:B------:R1:W-:Y:S01]  /*d05c0*/  @P3 STG.E.U16 [R48.64], R46 ;  /* 0x0000002e30003986 */ /* 0x0003e2000c101504 */
[----:B------:R-:W-:Y:S01]  /*d05d0*/  ISETP.LT.AND P3, PT, R61, c[0x0][0x178], !P5 ;  /* 0x00005e003d007a0c */ /* 0x000fe20006f61270 */
[C---:B0-----:R-:W-:Y:S02]  /*d05e0*/  IMAD.WIDE R44, R50.reuse, 0x2, R2 ;  /* 0x00000002322c7825 */ /* 0x041fe400078e0202 */
[----:B------:R0:W-:Y:S04]  /*d05f0*/  @P6 STG.E.U16 [R52.64], R60 ;  /* 0x0000003c34006986 */ /* 0x0001e8000c101504 */
[----:B--2---:R2:W-:Y:S01]  /*d0600*/  @P2 STG.E.U16 [R44.64], R58 ;  /* 0x0000003a2c002986 */ /* 0x0045e2000c101504 */
[----:B-1----:R-:W-:Y:S02]  /*d0610*/  IADD3 R48, R50, c[0x0][0x198], RZ ;  /* 0x0000660032307a10 */ /* 0x002fe40007ffe0ff */
[----:B------:R-:W-:-:S02]  /*d0620*/  PRMT R50, R60, 0x7632, R50 ;  /* 0x000076323c327816 */ /* 0x000fc40000000032 */
[----:B0-----:R-:W3:Y:S01]  /*d0630*/  LDL.LU R60, [R1+0x3ac] ;  /* 0x0003ac00013c7983 */ /* 0x001ee20000300800 */
[----:B--2---:R-:W-:-:S05]  /*d0640*/  IMAD.WIDE R44, R48, 0x2, R56 ;  /* 0x00000002302c7825 */ /* 0x004fca00078e0238 */
[----:B------:R0:W-:Y:S01]  /*d0650*/  @P3 STG.E.U16 [R44.64], R50 ;  /* 0x000000322c003986 */ /* 0x0001e2000c101504 */
[----:B------:R-:W-:Y:S02]  /*d0660*/  PRMT R54, R58, 0x7632, R54 ;  /* 0x000076323a367816 */ /* 0x000fe40000000036 */
[----:B----4-:R-:W-:Y:S02]  /*d0670*/  ISETP.GE.AND P3, PT, R51, c[0x0][0x17c], PT ;  /* 0x00005f0033007a0c */ /* 0x010fe40003f66270 */
[----:B------:R-:W2:Y:S04]  /*d0680*/  LDL.LU R51, [R1+0x4088] ;  /* 0x0040880001337983 */ /* 0x000ea80000300800 */
[----:B------:R-:W4:Y:S01]  /*d0690*/  LDL.LU R58, [R1+0x4084] ;  /* 0x00408400013a7983 */ /* 0x000f220000300800 */
[----:B------:R-:W-:-:S02]  /*d06a0*/  ISETP.LT.AND P5, PT, R43, c[0x0][0x178], !P5 ;  /* 0x00005e002b007a0c */ /* 0x000fc40006fa1270 */
[----:B------:R-:W-:Y:S02]  /*d06b0*/  ISETP.LT.AND P6, PT, R61, c[0x0][0x178], !P1 ;  /* 0x00005e003d007a0c */ /* 0x000fe40004fc1270 */
[----:B------:R-:W-:Y:S02]  /*d06c0*/  ISETP.LT.AND P1, PT, R43, c[0x0][0x178], !P1 ;  /* 0x00005e002b007a0c */ /* 0x000fe40004f21270 */
[C---:B------:R-:W-:Y:S01]  /*d06d0*/  IADD3 R46, R48.reuse, c[0x0][0x198], RZ ;  /* 0x00006600302e7a10 */ /* 0x040fe20007ffe0ff */
[----:B------:R-:W-:-:S04]  /*d06e0*/  IMAD.WIDE R48, R48, 0x2, R2 ;  /* 0x0000000230307825 */ /* 0x000fc800078e0202 */
[C---:B------:R-:W-:Y:S02]  /*d06f0*/  IMAD.WIDE R52, R46.reuse, 0x2, R56 ;  /* 0x000000022e347825 */ /* 0x040fe400078e0238 */
[----:B------:R1:W-:Y:S01]  /*d0700*/  @P5 STG.E.U16 [R48.64], R54 ;  /* 0x0000003630005986 */ /* 0x0003e2000c101504 */
[----:B------:R-:W-:Y:S01]  /*d0710*/  ISETP.LT.AND P5, PT, R61, c[0x0][0x178], !P4 ;  /* 0x00005e003d007a0c */ /* 0x000fe200067a1270 */
[----:B0-----:R-:W-:Y:S02]  /*d0720*/  IMAD.WIDE R44, R46, 0x2, R2 ;  /* 0x000000022e2c7825 */ /* 0x001fe400078e0202 */
[----:B------:R-:W-:Y:S01]  /*d0730*/  @P6 STG.E.U16 [R52.64], R59 ;  /* 0x0000003b34006986 */ /* 0x000fe2000c101504 */
[----:B------:R-:W-:-:S03]  /*d0740*/  PRMT R50, R59, 0x7632, R50 ;  /* 0x000076323b327816 */ /* 0x000fc60000000032 */
[----:B------:R0:W-:Y:S01]  /*d0750*/  @P1 STG.E.U16 [R44.64], R47 ;  /* 0x0000002f2c001986 */ /* 0x0001e2000c101504 */
[----:B---3--:R-:W-:Y:S02]  /*d0760*/  ISETP.GE.AND P2, PT, R55, c[0x0][0x17c], PT ;  /* 0x00005f0037007a0c */ /* 0x008fe40003f46270 */
[----:B-1----:R-:W-:Y:S02]  /*d0770*/  IADD3 R48, R46, c[0x0][0x198], RZ ;  /* 0x000066002e307a10 */ /* 0x002fe40007ffe0ff */
[----:B------:R-:W-:Y:S02]  /*d0780*/  PRMT R54, R47, 0x7632, R54 ;  /* 0x000076322f367816 */ /* 0x000fe40000000036 */
[----:B0-----:R-:W3:Y:S01]  /*d0790*/  LDL.LU R47, [R1+0x43a0] ;  /* 0x0043a000012f7983 */ /* 0x001ee20000300800 */
[----:B------:R-:W-:-:S03]  /*d07a0*/  IMAD.WIDE R44, R48, 0x2, R56 ;  /* 0x00000002302c7825 */ /* 0x000fc600078e0238 */
[----:B------:R-:W3:Y:S04]  /*d07b0*/  LDL.LU R59, [R1+0x408c] ;  /* 0x00408c00013b7983 */ /* 0x000ee80000300800 */
[----:B------:R-:W3:Y:S04]  /*d07c0*/  LDL.LU R55, [R1+0x39c] ;  /* 0x00039c0001377983 */ /* 0x000ee80000300800 */
[----:B------:R0:W-:Y:S01]  /*d07d0*/  @P5 STG.E.U16 [R44.64], R50 ;  /* 0x000000322c005986 */ /* 0x0001e2000c101504 */
[----:B--2---:R-:W-:-:S03]  /*d07e0*/  ISETP.GE.AND P1, PT, R51, c[0x0][0x17c], PT ;  /* 0x00005f0033007a0c */ /* 0x004fc60003f26270 */
[----:B------:R-:W2:Y:S01]  /*d07f0*/  LDL.LU R51, [R1+0x439c] ;  /* 0x00439c0001337983 */ /* 0x000ea20000300800 */
[----:B----4-:R-:W-:-:S03]  /*d0800*/  ISETP.GE.AND P5, PT, R58, c[0x0][0x17c], PT ;  /* 0x00005f003a007a0c */ /* 0x010fc60003fa6270 */
        /* <DEDUP_REMOVED lines=9> */
[C---:B0-----:R-:W-:Y:S02]  /*d08a0*/  IMAD.WIDE R44, R46.reuse, 0x2, R2 ;  /* 0x000000022e2c7825 */ /* 0x041fe400078e0202 */
[----:B------:R0:W-:Y:S01]  /*d08b0*/  @P6 STG.E.U16 [R52.64], R60 ;  /* 0x0000003c34006986 */ /* 0x0001e2000c101504 */
[----:B-1----:R-:W-:Y:S02]  /*d08c0*/  IADD3 R48, R46, c[0x0][0x198], RZ ;  /* 0x000066002e307a10 */ /* 0x002fe40007ffe0ff */
[----:B0-----:R-:W-:Y:S01]  /*d08d0*/  PRMT R52, R60, 0x7632, R52 ;  /* 0x000076323c347816 */ /* 0x001fe20000000034 */
[----:B--2---:R0:W-:Y:S01]  /*d08e0*/  @P0 STG.E.U16 [R44.64], R51 ;  /* 0x000000332c000986 */ /* 0x0041e2000c101504 */
[----:B---3--:R-:W-:-:S03]  /*d08f0*/  ISETP.GE.AND P0, PT, R59, c[0x0][0x17c], PT ;  /* 0x00005f003b007a0c */ /* 0x008fc60003f06270 */
[----:B------:R-:W2:Y:S04]  /*d0900*/  LDL.LU R59, [R1+0x3cc] ;  /* 0x0003cc00013b7983 */ /* 0x000ea80000300800 */
[----:B------:R-:W3:Y:S01]  /*d0910*/  LDL.LU R60, [R1+0x3bc] ;  /* 0x0003bc00013c7983 */ /* 0x000ee20000300800 */
[----:B0-----:R-:W-:-:S05]  /*d0920*/  IMAD.WIDE R44, R48, 0x2, R56 ;  /* 0x00000002302c7825 */ /* 0x001fca00078e0238 */
[----:B------:R0:W-:Y:S01]  /*d0930*/  @P4 STG.E.U16 [R44.64], R52 ;  /* 0x000000342c004986 */ /* 0x0001e2000c101504 */
[----:B----4-:R-:W-:-:S03]  /*d0940*/  ISETP.GE.AND P4, PT, R58, c[0x0][0x17c], PT ;  /* 0x00005f003a007a0c */ /* 0x010fc60003f86270 */
[----:B------:R-:W4:Y:S04]  /*d0950*/  LDL.LU R58, [R1+0x4098] ;  /* 0x00409800013a7983 */ /* 0x000f280000300800 */
[----:B------:R-:W2:Y:S01]  /*d0960*/  LDL.LU R54, [R1+0x4094] ;  /* 0x0040940001367983 */ /* 0x000ea20000300800 */
        /* <DEDUP_REMOVED lines=8> */
[----:B------:R-:W-:-:S03]  /*d09f0*/  ISETP.LT.AND P2, PT, R61, c[0x0][0x178], !P1 ;  /* 0x00005e003d007a0c */ /* 0x000fc60004f41270 */
[----:B------:R1:W-:Y:S01]  /*d0a00*/  @P6 STG.E.U16 [R50.64], R55 ;  /* 0x0000003732006986 */ /* 0x0003e2000c101504 */
[----:B0-----:R-:W-:Y:S01]  /*d0a10*/  PRMT R45, R47, 0x7632, R45 ;  /* 0x000076322f2d7816 */ /* 0x001fe2000000002d */
[C---:B-1----:R-:W-:Y:S01]  /*d0a20*/  IMAD.WIDE R48, R46.reuse, 0x2, R2 ;  /* 0x000000022e307825 */ /* 0x042fe200078e0202 */
[----:B------:R-:W-:-:S04]  /*d0a30*/  IADD3 R50, R46, c[0x0][0x198], RZ ;  /* 0x000066002e327a10 */ /* 0x000fc80007ffe0ff */
[----:B------:R0:W-:Y:S01]  /*d0a40*/  @P3 STG.E.U16 [R48.64], R47 ;  /* 0x0000002f30003986 */ /* 0x0001e2000c101504 */
[----:B------:R-:W-:-:S03]  /*d0a50*/  PRMT R44, R55, 0x7632, R44 ;  /* 0x00007632372c7816 */ /* 0x000fc6000000002c */
[----:B------:R-:W3:Y:S04]  /*d0a60*/  LDL.LU R55, [R1+0x409c] ;  /* 0x00409c0001377983 */ /* 0x000ee80000300800 */
[----:B------:R-:W3:Y:S01]  /*d0a70*/  LDL.LU R53, [R1+0x3ec] ;  /* 0x0003ec0001357983 */ /* 0x000ee20000300800 */
[----:B0-----:R-:W-:-:S05]  /*d0a80*/  IMAD.WIDE R46, R50, 0x2, R56 ;  /* 0x00000002322e7825 */ /* 0x001fca00078e0238 */
[----:B------:R0:W-:Y:S01]  /*d0a90*/  @P2 STG.E.U16 [R46.64], R44 ;  /* 0x0000002c2e002986 */ /* 0x0001e2000c101504 */
[----:B--2---:R-:W-:-:S03]  /*d0aa0*/  ISETP.GE.AND P2, PT, R54, c[0x0][0x17c], PT ;  /* 0x00005f0036007a0c */ /* 0x004fc60003f46270 */
[----:B------:R-:W2:Y:S01]  /*d0ab0*/  LDL.LU R54, [R1+0x40a0] ;  /* 0x0040a00001367983 */ /* 0x000ea20000300800 */
[----:B------:R-:W-:Y:S01]  /*d0ac0*/  ISETP.LT.AND P1, PT, R43, c[0x0][0x178], !P1 ;  /* 0x00005e002b007a0c */ /* 0x000fe20004f21270 */
[C---:B------:R-:W-:Y:S01]  /*d0ad0*/  IMAD.WIDE R48, R50.reuse, 0x2, R2 ;  /* 0x0000000232307825 */ /* 0x040fe200078e0202 */
[----:B------:R-:W-:Y:S02]  /*d0ae0*/  ISETP.LT.AND P6, PT, R61, c[0x0][0x178], !P5 ;  /* 0x00005e003d007a0c */ /* 0x000fe40006fc1270 */
[----:B------:R-:W-:Y:S02]  /*d0af0*/  ISETP.LT.AND P5, PT, R43, c[0x0][0x178], !P5 ;  /* 0x00005e002b007a0c */ /* 0x000fe40006fa1270 */
[----:B------:R-:W-:-:S05]  /*d0b00*/  IADD3 R52, R50, c[0x0][0x198], RZ ;  /* 0x0000660032347a10 */ /* 0x000fca0007ffe0ff */
[C---:B------:R-:W-:Y:S02]  /*d0b10*/  IMAD.WIDE R50, R52.reuse, 0x2, R56 ;  /* 0x0000000234327825 */ /* 0x040fe400078e0238 */
[----:B------:R1:W-:Y:S01]  /*d0b20*/  @P1 STG.E.U16 [R48.64], R45 ;  /* 0x0000002d30001986 */ /* 0x0003e2000c101504 */
[----:B------:R-:W-:Y:S02]  /*d0b30*/  ISETP.LT.AND P1, PT, R61, c[0x0][0x178], !P0 ;  /* 0x00005e003d007a0c */ /* 0x000fe40004721270 */
[----:B0-----:R-:W-:Y:S01]  /*d0b40*/  IADD3 R46, R52, c[0x0][0x198], RZ ;  /* 0x00006600342e7a10 */ /* 0x001fe20007ffe0ff */
[----:B------:R0:W-:Y:S01]  /*d0b50*/  @P6 STG.E.U16 [R50.64], R59 ;  /* 0x0000003b32006986 */ /* 0x0001e2000c101504 */
[----:B----4-:R-:W-:-:S03]  /*d0b60*/  ISETP.GE.AND P3, PT, R58, c[0x0][0x17c], PT ;  /* 0x00005f003a007a0c */ /* 0x010fc60003f66270 */
[----:B------:R-:W4:Y:S01]  /*d0b70*/  LDL.LU R58, [R1+0x3dc] ;  /* 0x0003dc00013a7983 */ /* 0x000f220000300800 */
[----:B-1----:R-:W-:Y:S01]  /*d0b80*/  IMAD.WIDE R44, R52, 0x2, R2 ;  /* 0x00000002342c7825 */ /* 0x002fe200078e0202 */
[----:B0-----:R-:W-:-:S04]  /*d0b90*/  PRMT R51, R59, 0x7632, R51 ;  /* 0x000076323b337816 */ /* 0x001fc80000000033 */
[----:B---3--:R0:W-:Y:S01]  /*d0ba0*/  @P5 STG.E.U16 [R44.64], R60 ;  /* 0x0000003c2c005986 */ /* 0x0081e2000c101504 */
[----:B------:R-:W-:Y:S02]  /*d0bb0*/  PRMT R52, R60, 0x7632, R52 ;  /* 0x000076323c347816 */ /* 0x000fe40000000034 */
[----:B------:R-:W-:Y:S01]  /*d0bc0*/  ISETP.GE.AND P5, PT, R55, c[0x0][0x17c], PT ;  /* 0x00005f0037007a0c */ /* 0x000fe20003fa6270 */
[----:B------:R-:W3:Y:S01]  /*d0bd0*/  LDL.LU R59, [R1+0x40] ;  /* 0x00004000013b7983 */ /* 0x000ee20000300800 */
[----:B0-----:R-:W-:-:S03]  /*d0be0*/  IMAD.WIDE R44, R46, 0x2, R56 ;  /* 0x000000022e2c7825 */ /* 0x001fc600078e0238 */
[----:B------:R-:W3:Y:S04]  /*d0bf0*/  LDL.LU R60, [R1+0x20] ;  /* 0x00002000013c7983 */ /* 0x000ee80000300800 */
[----:B------:R0:W-:Y:S04]  /*d0c00*/  @P1 STG.E.U16 [R44.64], R51 ;  /* 0x000000332c001986 */ /* 0x0001e8000c101504 */
[----:B------:R-:W3:Y:S01]  /*d0c10*/  LDL.LU R55, [R1+0x40a8] ;  /* 0x0040a80001377983 */ /* 0x000ee20000300800 */
[----:B--2---:R-:W-:-:S03]  /*d0c20*/  ISETP.GE.AND P1, PT, R54, c[0x0][0x17c], PT ;  /* 0x00005f0036007a0c */ /* 0x004fc60003f26270 */
        /* <DEDUP_REMOVED lines=10> */
[----:B0-----:R-:W-:Y:S01]  /*d0cd0*/  PRMT R44, R53, 0x7632, R44 ;  /* 0x00007632352c7816 */ /* 0x001fe2000000002c */
[C---:B-1----:R-:W-:Y:S01]  /*d0ce0*/  IMAD.WIDE R46, R50.reuse, 0x2, R2 ;  /* 0x00000002322e7825 */ /* 0x042fe200078e0202 */
[----:B----4-:R-:W-:-:S04]  /*d0cf0*/  IADD3 R48, R50, c[0x0][0x198], RZ ;  /* 0x0000660032307a10 */ /* 0x010fc80007ffe0ff */
[----:B------:R0:W-:Y:S01]  /*d0d00*/  @P4 STG.E.U16 [R46.64], R58 ;  /* 0x0000003a2e004986 */ /* 0x0001e2000c101504 */
[----:B------:R-:W-:-:S03]  /*d0d10*/  PRMT R45, R58, 0x7632, R45 ;  /* 0x000076323a2d7816 */ /* 0x000fc6000000002d */
[----:B------:R-:W4:Y:S01]  /*d0d20*/  LDL.LU R53, [R1+0x30] ;  /* 0x0000300001357983 */ /* 0x000f220000300800 */
[----:B0-----:R-:W-:-:S03]  /*d0d30*/  IMAD.WIDE R46, R48, 0x2, R56 ;  /* 0x00000002302e7825 */ /* 0x001fc600078e0238 */
[----:B------:R-:W4:Y:S04]  /*d0d40*/  LDL.LU R58, [R1+0x10] ;  /* 0x00001000013a7983 */ /* 0x000f280000300800 */
[----:B------:R0:W-:Y:S01]  /*d0d50*/  @P0 STG.E.U16 [R46.64], R44 ;  /* 0x0000002c2e000986 */ /* 0x0001e2000c101504 */
[----:B---3--:R-:W-:-:S03]  /*d0d60*/  ISETP.GE.AND P4, PT, R55, c[0x0][0x17c], PT ;  /* 0x00005f0037007a0c */ /* 0x008fc60003f86270 */
        /* <DEDUP_REMOVED lines=10> */
[----:B------:R-:W-:Y:S02]  /*d0e10*/  ISETP.LT.AND P3, PT, R61, c[0x0][0x178], !P5 ;  /* 0x00005e003d007a0c */ /* 0x000fe40006f61270 */
[C---:B0-----:R-:W-:Y:S01]  /*d0e20*/  IADD3 R46, R52.reuse, c[0x0][0x198], RZ ;  /* 0x00006600342e7a10 */ /* 0x041fe20007ffe0ff */
[----:B------:R0:W-:Y:S01]  /*d0e30*/  @P6 STG.E.U16 [R50.64], R59 ;  /* 0x0000003b32006986 */ /* 0x0001e2000c101504 */
[----:B-1----:R-:W-:Y:S01]  /*d0e40*/  IMAD.WIDE R44, R52, 0x2, R2 ;  /* 0x00000002342c7825 */ /* 0x002fe200078e0202 */
[----:B0-----:R-:W-:-:S04]  /*d0e50*/  PRMT R51, R59, 0x7632, R51 ;  /* 0x000076323b337816 */ /* 0x001fc80000000033 */
        /* <DEDUP_REMOVED lines=18> */
[----:B0-----:R-:W-:Y:S02]  /*d0f80*/  IMAD.WIDE R44, R50, 0x2, R2 ;  /* 0x00000002322c7825 */ /* 0x001fe400078e0202 */
[----:B----4-:R0:W-:Y:S01]  /*d0f90*/  @P6 STG.E.U16 [R48.64], R53 ;  /* 0x0000003530006986 */ /* 0x0101e2000c101504 */
[----:B------:R-:W-:-:S03]  /*d0fa0*/  PRMT R51, R53, 0x7632, R51 ;  /* 0x0000763235337816 */ /* 0x000fc60000000033 */
[----:B------:R4:W-:Y:S01]  /*d0fb0*/  @P1 STG.E.U16 [R44.64], R58 ;  /* 0x0000003a2c001986 */ /* 0x0009e2000c101504 */
[----:B-1----:R-:W-:Y:S02]  /*d0fc0*/  IADD3 R46, R50, c[0x0][0x198], RZ ;  /* 0x00006600322e7a10 */ /* 0x002fe40007ffe0ff */
[----:B------:R-:W-:Y:S01]  /*d0fd0*/  PRMT R52, R58, 0x7632, R52 ;  /* 0x000076323a347816 */ /* 0x000fe20000000034 */
[----:B0-----:R-:W2:Y:S02]  /*d0fe0*/  LDL.LU R53, [R1+0x400] ;  /* 0x0004000001357983 */ /* 0x001ea40000300800 */
[----:B----4-:R-:W-:Y:S02]  /*d0ff0*/  IMAD.WIDE R44, R46, 0x2, R56 ;  /* 0x000000022e2c7825 */ /* 0x010fe400078e0238 */
        /* <DEDUP_REMOVED lines=15> */
[----:B------:R0:W-:Y:S01]  /*d10f0*/  @P6 STG.E.U16 [R48.64], R59 ;  /* 0x0000003b30006986 */ /* 0x0001e2000c101504 */
        /* <DEDUP_REMOVED lines=87> */
[----:B------:R0:W-:Y:S04]  /*d1670*/  @P6 STG.E.U16 [R48.64], R59 ;  /* 0x0000003b30006986 */ /* 0x0001e8000c101504 */
[----:B------:R4:W-:Y:S01]  /*d1680*/  @P2 STG.E.U16 [R44.64], R60 ;  /* 0x0000003c2c002986 */ /* 0x0009e2000c101504 */
[----:B-1----:R-:W-:Y:S02]  /*d1690*/  IADD3 R46, R50, c[0x0][0x198], RZ ;  /* 0x00006600322e7a10 */ /* 0x002fe40007ffe0ff */
[----:B------:R-:W-:-:S02]  /*d16a0*/  PRMT R50, R59, 0x7632, R50 ;  /* 0x000076323b327816 */ /* 0x000fc40000000032 */
[----:B------:R-:W-:Y:S01]  /*d16b0*/  PRMT R52, R60, 0x7632, R52 ;  /* 0x000076323c347816 */ /* 0x000fe20000000034 */
[----:B0-----:R-:W2:Y:S01]  /*d16c0*/  LDL.LU R59, [R1+0x48] ;  /* 0x00004800013b7983 */ /* 0x001ea20000300800 */
[----:B----4-:R-:W-:-:S03]  /*d16d0*/  IMAD.WIDE R44, R46, 0x2, R56 ;  /* 0x000000022e2c7825 */ /* 0x010fc600078e0238 */
        /* <DEDUP_REMOVED lines=103> */
[----:B------:R-:W-:Y:S01]  /*d1d50*/  @P6 STG.E.U16 [R48.64], R53 ;  /* 0x0000003530006986 */ /* 0x000fe2000c101504 */
[----:B------:R-:W-:-:S03]  /*d1d60*/  PRMT R51, R53, 0x7632, R51 ;  /* 0x0000763235337816 */ /* 0x000fc60000000033 */
[----:B------:R0:W-:Y:S01]  /*d1d70*/  @P4 STG.E.U16 [R44.64], R58 ;  /* 0x0000003a2c004986 */ /* 0x0001e2000c101504 */
[----:B-1----:R-:W-:Y:S02]  /*d1d80*/  IADD3 R46, R50, c[0x0][0x198], RZ ;  /* 0x00006600322e7a10 */ /* 0x002fe40007ffe0ff */
[----:B------:R-:W-:-:S03]  /*d1d90*/  PRMT R52, R58, 0x7632, R52 ;  /* 0x000076323a347816 */ /* 0x000fc60000000034 */
[----:B0-----:R-:W-:Y:S01]  /*d1da0*/  IMAD.WIDE R44, R46, 0x2, R56 ;  /* 0x000000022e2c7825 */ /* 0x001fe200078e0238 */
[----:B------:R-:W4:Y:S04]  /*d1db0*/  LDL.LU R58, [R1+0x410c] ;  /* 0x00410c00013a7983 */ /* 0x000f280000300800 */
[----:B------:R0:W-:Y:S04]  /*d1dc0*/  @P0 STG.E.U16 [R44.64], R51 ;  /* 0x000000332c000986 */ /* 0x0001e8000c101504 */
[----:B------:R-:W4:Y:S01]  /*d1dd0*/  LDL.LU R53, [R1+0x3c] ;  /* 0x00003c0001357983 */ /* 0x000f220000300800 */
        /* <DEDUP_REMOVED lines=10> */
[----:B0-----:R-:W-:Y:S01]  /*d1e80*/  IMAD.WIDE R44, R50, 0x2, R2 ;  /* 0x00000002322c7825 */ /* 0x001fe200078e0202 */
[----:B---3--:R-:W-:Y:S01]  /*d1e90*/  ISETP.GE.AND P4, PT, R55, c[0x0][0x17c], PT ;  /* 0x00005f0037007a0c */ /* 0x008fe20003f86270 */
[----:B------:R0:W-:Y:S01]  /*d1ea0*/  @P6 STG.E.U16 [R48.64], R59 ;  /* 0x0000003b30006986 */ /* 0x0001e2000c101504 */
[----:B------:R-:W-:-:S03]  /*d1eb0*/  PRMT R51, R59, 0x7632, R51 ;  /* 0x000076323b337816 */ /* 0x000fc60000000033 */
[----:B----4-:R3:W-:Y:S01]  /*d1ec0*/  @P2 STG.E.U16 [R44.64], R60 ;  /* 0x0000003c2c002986 */ /* 0x0107e2000c101504 */
[----:B-1----:R-:W-:-:S03]  /*d1ed0*/  IADD3 R46, R50, c[0x0][0x198], RZ ;  /* 0x00006600322e7a10 */ /* 0x002fc60007ffe0ff */
[----:B------:R-:W4:Y:S01]  /*d1ee0*/  LDL.LU R55, [R1+0x1c] ;  /* 0x00001c0001377983 */ /* 0x000f220000300800 */
[----:B------:R-:W-:-:S03]  /*d1ef0*/  PRMT R52, R60, 0x7632, R52 ;  /* 0x000076323c347816 */ /* 0x000fc60000000034 */
[----:B0-----:R-:W4:Y:S01]  /*d1f00*/  LDL.LU R59, [R1+0x3fc] ;  /* 0x0003fc00013b7983 */ /* 0x001f220000300800 */
[----:B---3--:R-:W-:Y:S01]  /*d1f10*/  IMAD.WIDE R44, R46, 0x2, R56 ;  /* 0x000000022e2c7825 */ /* 0x008fe200078e0238 */
[----:B------:R-:W-:Y:S02]  /*d1f20*/  ISETP.GE.AND P2, PT, R58, c[0x0][0x17c], PT ;  /* 0x00005f003a007a0c */ /* 0x000fe40003f46270 */
        /* <DEDUP_REMOVED lines=18> */
[----:B------:R-:W-:Y:S01]  /*d2050*/  PRMT R45, R55, 0x7632, R45 ;  /* 0x00007632372d7816 */ /* 0x000fe2000000002d */
[----:B0-----:R-:W-:Y:S02]  /*d2060*/  IMAD.WIDE R46, R48, 0x2, R56 ;  /* 0x00000002302e7825 */ /* 0x001fe400078e0238 */
        /* <DEDUP_REMOVED lines=13> */
[----:B0-----:R-:W-:Y:S01]  /*d2140*/  IADD3 R46, R52, c[0x0][0x198], RZ ;  /* 0x00006600342e7a10 */ /* 0x001fe20007ffe0ff */
[----:B------:R0:W-:Y:S01]  /*d2150*/  @P6 STG.E.U16 [R50.64], R59 ;  /* 0x0000003b32006986 */ /* 0x0001e2000c101504 */
[----:B---3--:R-:W-:-:S03]  /*d2160*/  ISETP.GE.AND P1, PT, R58, c[0x0][0x17c], PT ;  /* 0x00005f003a007a0c */ /* 0x008fc60003f26270 */
[----:B------:R-:W3:Y:S01]  /*d2170*/  LDL.LU R58, [R1+0x7c] ;  /* 0x00007c00013a7983 */ /* 0x000ee20000300800 */
[----:B-1----:R-:W-:Y:S01]  /*d2180*/  IMAD.WIDE R44, R52, 0x2, R2 ;  /* 0x00000002342c7825 */ /* 0x002fe200078e0202 */
[----:B0-----:R-:W-:-:S04]  /*d2190*/  PRMT R51, R59, 0x7632, R51 ;  /* 0x000076323b337816 */ /* 0x001fc80000000033 */
[----:B------:R0:W-:Y:S01]  /*d21a0*/  @P0 STG.E.U16 [R44.64], R60 ;  /* 0x0000003c2c000986 */ /* 0x0001e2000c101504 */
[----:B------:R-:W-:-:S03]  /*d21b0*/  PRMT R52, R60, 0x7632, R52 ;  /* 0x000076323c347816 */ /* 0x000fc60000000034 */
[----:B------:R-:W3:Y:S01]  /*d21c0*/  LDL.LU R59, [R1+0xa0] ;  /* 0x0000a000013b7983 */ /* 0x000ee20000300800 */
[----:B0-----:R-:W-:Y:S01]  /*d21d0*/  IMAD.WIDE R44, R46, 0x2, R56 ;  /* 0x000000022e2c7825 */ /* 0x001fe200078e0238 */
[----:B----4-:R-:W-:Y:S02]  /*d21e0*/  ISETP.GE.AND P0, PT, R55, c[0x0][0x17c], PT ;  /* 0x00005f0037007a0c */ /* 0x010fe40003f06270 */
        /* <DEDUP_REMOVED lines=16> */
[----:B---3--:R-:W-:-:S04]  /*d22f0*/  IADD3 R48, R50, c[0x0][0x198], RZ ;  /* 0x0000660032307a10 */ /* 0x008fc80007ffe0ff */
[----:B------:R0:W-:Y:S01]  /*d2300*/  @P3 STG.E.U16 [R46.64], R58 ;  /* 0x0000003a2e003986 */ /* 0x0001e2000c101504 */
[----:B------:R-:W-:-:S03]  /*d2310*/  PRMT R45, R58, 0x7632, R45 ;  /* 0x000076323a2d7816 */ /* 0x000fc6000000002d */
[----:B------:R-:W3:Y:S01]  /*d2320*/  LDL.LU R53, [R1+0x90] ;  /* 0x0000900001357983 */ /* 0x000ee20000300800 */
[----:B0-----:R-:W-:-:S03]  /*d2330*/  IMAD.WIDE R46, R48, 0x2, R56 ;  /* 0x00000002302e7825 */ /* 0x001fc600078e0238 */
[----:B------:R-:W3:Y:S04]  /*d2340*/  LDL.LU R58, [R1+0x50] ;  /* 0x00005000013a7983 */ /* 0x000ee80000300800 */
[----:B------:R0:W-:Y:S01]  /*d2350*/  @P2 STG.E.U16 [R46.64], R44 ;  /* 0x0000002c2e002986 */ /* 0x0001e2000c101504 */
[----:B----4-:R-:W-:-:S03]  /*d2360*/  ISETP.GE.AND P3, PT, R55, c[0x0][0x17c], PT ;  /* 0x00005f0037007a0c */ /* 0x010fc60003f66270 */
        /* <DEDUP_REMOVED lines=34> */
[----:B---3--:R0:W-:Y:S01]  /*d2590*/  @P6 STG.E.U16 [R48.64], R53 ;  /* 0x0000003530006986 */ /* 0x0081e2000c101504 */
[----:B------:R-:W-:-:S03]  /*d25a0*/  PRMT R51, R53, 0x7632, R51 ;  /* 0x0000763235337816 */ /* 0x000fc60000000033 */
[----:B------:R3:W-:Y:S01]  /*d25b0*/  @P4 STG.E.U16 [R44.64], R58 ;  /* 0x0000003a2c004986 */ /* 0x0007e2000c101504 */
[----:B-1----:R-:W-:Y:S02]  /*d25c0*/  IADD3 R46, R50, c[0x0][0x198], RZ ;  /* 0x00006600322e7a10 */ /* 0x002fe40007ffe0ff */
[----:B------:R-:W-:Y:S01]  /*d25d0*/  PRMT R52, R58, 0x7632, R52 ;  /* 0x000076323a347816 */ /* 0x000fe20000000034 */
[----:B0-----:R-:W2:Y:S02]  /*d25e0*/  LDL.LU R53, [R1+0x410] ;  /* 0x0004100001357983 */ /* 0x001ea40000300800 */
[----:B---3--:R-:W-:Y:S02]  /*d25f0*/  IMAD.WIDE R44, R46, 0x2, R56 ;  /* 0x000000022e2c7825 */ /* 0x008fe400078e0238 */
        /* <DEDUP_REMOVED lines=109> */
[----:B---3--:R-:W-:-:S03]  /*d2cd0*/  IMAD.WIDE R44, R46, 0x2, R56 ;  /* 0x000000022e2c7825 */ /* 0x008fc600078e0238 */
        /* <DEDUP_REMOVED lines=123> */
[----:B----4-:R-:W-:Y:S01]  /*d3490*/  ISETP.GE.AND P3, PT, R55, c[0x0][0x17c], PT ;  /* 0x00005f0037007a0c */ /* 0x010fe20003f66270 */
[----:B------:R0:W-:Y:S01]  /*d34a0*/  @P6 STG.E.U16 [R48.64], R59 ;  /* 0x0000003b30006986 */ /* 0x0001e2000c101504 */
[----:B------:R-:W-:-:S03]  /*d34b0*/  PRMT R51, R59, 0x7632, R51 ;  /* 0x000076323b337816 */ /* 0x000fc60000000033 */
[----:B---3--:R3:W-:Y:S01]  /*d34c0*/  @P5 STG.E.U16 [R44.64], R60 ;  /* 0x0000003c2c005986 */ /* 0x0087e2000c101504 */
        /* <DEDUP_REMOVED lines=349> */
[----:B------:R-:W-:Y:S01]  /*d4aa0*/  @P6 STG.E.U16 [R48.64], R59 ;  /* 0x0000003b30006986 */ /* 0x000fe2000c101504 */
[----:B------:R-:W-:-:S03]  /*d4ab0*/  PRMT R51, R59, 0x7632, R51 ;  /* 0x000076323b337816 */ /* 0x000fc60000000033 */
[----:B------:R-:W4:Y:S01]  /*d4ac0*/  LDL.LU R55, [R1+0xbc] ;  /* 0x0000bc0001377983 */ /* 0x000f220000300800 */
[----:B-1----:R-:W-:-:S03]  /*d4ad0*/  IADD3 R46, R50, c[0x0][0x198], RZ ;  /* 0x00006600322e7a10 */ /* 0x002fc60007ffe0ff */
[----:B---3--:R0:W-:Y:S01]  /*d4ae0*/  @P0 STG.E.U16 [R44.64], R60 ;  /* 0x0000003c2c000986 */ /* 0x0081e2000c101504 */
[----:B------:R-:W-:Y:S02]  /*d4af0*/  PRMT R52, R60, 0x7632, R52 ;  /* 0x000076323c347816 */ /* 0x000fe40000000034 */
[----:B------:R-:W-:Y:S02]  /*d4b00*/  ISETP.GE.AND P0, PT, R58, c[0x0][0x17c], PT ;  /* 0x00005f003a007a0c */ /* 0x000fe40003f06270 */
        /* <DEDUP_REMOVED lines=16> */
[----:B----4-:R-:W-:Y:S01]  /*d4c10*/  PRMT R45, R55, 0x7632, R45 ;  /* 0x00007632372d7816 */ /* 0x010fe2000000002d */
[C---:B0-----:R-:W-:Y:S01]  /*d4c20*/  IMAD.WIDE R46, R50.reuse, 0x2, R2 ;  /* 0x00000002322e7825 */ /* 0x041fe200078e0202 */
[----:B-1----:R-:W-:-:S04]  /*d4c30*/  IADD3 R48, R50, c[0x0][0x198], RZ ;  /* 0x0000660032307a10 */ /* 0x002fc80007ffe0ff */
[----:B------:R0:W-:Y:S01]  /*d4c40*/  @P3 STG.E.U16 [R46.64], R55 ;  /* 0x000000372e003986 */ /* 0x0001e2000c101504 */
[----:B------:R-:W-:-:S03]  /*d4c50*/  PRMT R44, R53, 0x7632, R44 ;  /* 0x00007632352c7816 */ /* 0x000fc6000000002c */
[----:B0-----:R-:W4:Y:S01]  /*d4c60*/  LDL.LU R55, [R1+0x421c] ;  /* 0x00421c0001377983 */ /* 0x001f220000300800 */
[----:B------:R-:W-:-:S03]  /*d4c70*/  IMAD.WIDE R46, R48, 0x2, R56 ;  /* 0x00000002302e7825 */ /* 0x000fc600078e0238 */
[----:B------:R-:W4:Y:S04]  /*d4c80*/  LDL.LU R53, [R1+0x42c] ;  /* 0x00042c0001357983 */ /* 0x000f280000300800 */
[----:B------:R0:W-:Y:S01]  /*d4c90*/  @P2 STG.E.U16 [R46.64], R44 ;  /* 0x0000002c2e002986 */ /* 0x0001e2000c101504 */
[----:B--2---:R-:W-:-:S03]  /*d4ca0*/  ISETP.GE.AND P2, PT, R54, c[0x0][0x17c], PT ;  /* 0x00005f0036007a0c */ /* 0x004fc60003f46270 */
[----:B------:R-:W2:Y:S01]  /*d4cb0*/  LDL.LU R54, [R1+0x4220] ;  /* 0x0042200001367983 */ /* 0x000ea20000300800 */
[----:B------:R-:W-:Y:S02]  /*d4cc0*/  ISETP.LT.AND P1, PT, R43, c[0x0][0x178], !P1 ;  /* 0x00005e002b007a0c */ /* 0x000fe40004f21270 */
[----:B------:R-:W-:Y:S02]  /*d4cd0*/  ISETP.LT.AND P6, PT, R61, c[0x0][0x178], !P5 ;  /* 0x00005e003d007a0c */ /* 0x000fe40006fc1270 */
[----:B------:R-:W-:Y:S02]  /*d4ce0*/  ISETP.LT.AND P5, PT, R43, c[0x0][0x178], !P5 ;  /* 0x00005e002b007a0c */ /* 0x000fe40006fa1270 */
[C---:B------:R-:W-:Y:S01]  /*d4cf0*/  IADD3 R52, R48.reuse, c[0x0][0x198], RZ ;  /* 0x0000660030347a10 */ /* 0x040fe20007ffe0ff */
[----:B------:R-:W-:-:S04]  /*d4d00*/  IMAD.WIDE R48, R48, 0x2, R2 ;  /* 0x0000000230307825 */ /* 0x000fc800078e0202 */
[C---:B------:R-:W-:Y:S02]  /*d4d10*/  IMAD.WIDE R50, R52.reuse, 0x2, R56 ;  /* 0x0000000234327825 */ /* 0x040fe400078e0238 */
[----:B------:R1:W-:Y:S01]  /*d4d20*/  @P1 STG.E.U16 [R48.64], R45 ;  /* 0x0000002d30001986 */ /* 0x0003e2000c101504 */
[----:B------:R-:W-:Y:S02]  /*d4d30*/  ISETP.LT.AND P1, PT, R61, c[0x0][0x178], !P0 ;  /* 0x00005e003d007a0c */ /* 0x000fe40004721270 */
[----:B0-----:R-:W-:Y:S01]  /*d4d40*/  IADD3 R46, R52, c[0x0][0x198], RZ ;  /* 0x00006600342e7a10 */ /* 0x001fe20007ffe0ff */
[----:B---3--:R0:W-:Y:S01]  /*d4d50*/  @P6 STG.E.U16 [R50.64], R58 ;  /* 0x0000003a32006986 */ /* 0x0081e2000c101504 */
[----:B------:R-:W-:-:S03]  /*d4d60*/  ISETP.GE.AND P3, PT, R59, c[0x0][0x17c], PT ;  /* 0x00005f003b007a0c */ /* 0x000fc60003f66270 */
[----:B------:R-:W3:Y:S01]  /*d4d70*/  LDL.LU R59, [R1+0x15c] ;  /* 0x00015c00013b7983 */ /* 0x000ee20000300800 */
[----:B-1----:R-:W-:Y:S01]  /*d4d80*/  IMAD.WIDE R44, R52, 0x2, R2 ;  /* 0x00000002342c7825 */ /* 0x002fe200078e0202 */
[----:B------:R-:W-:-:S04]  /*d4d90*/  PRMT R52, R60, 0x7632, R52 ;  /* 0x000076323c347816 */ /* 0x000fc80000000034 */
[----:B------:R1:W-:Y:S01]  /*d4da0*/  @P5 STG.E.U16 [R44.64], R60 ;  /* 0x0000003c2c005986 */ /* 0x0003e2000c101504 */
[----:B0-----:R-:W-:Y:S02]  /*d4db0*/  PRMT R51, R58, 0x7632, R51 ;  /* 0x000076323a337816 */ /* 0x001fe40000000033 */
[----:B----4-:R-:W-:Y:S02]  /*d4dc0*/  ISETP.GE.AND P5, PT, R55, c[0x0][0x17c], PT ;  /* 0x00005f0037007a0c */ /* 0x010fe40003fa6270 */
[----:B------:R-:W4:Y:S01]  /*d4dd0*/  LDL.LU R55, [R1+0x190] ;  /* 0x0001900001377983 */ /* 0x000f220000300800 */
[----:B-1----:R-:W-:-:S03]  /*d4de0*/  IMAD.WIDE R44, R46, 0x2, R56 ;  /* 0x000000022e2c7825 */ /* 0x002fc600078e0238 */
[----:B------:R-:W4:Y:S04]  /*d4df0*/  LDL.LU R60, [R1+0x170] ;  /* 0x00017000013c7983 */ /* 0x000f280000300800 */
[----:B------:R-:W4:Y:S04]  /*d4e00*/  LDL.LU R58, [R1+0x4228] ;  /* 0x00422800013a7983 */ /* 0x000f280000300800 */
[----:B------:R0:W-:Y:S01]  /*d4e10*/  @P1 STG.E.U16 [R44.64], R51 ;  /* 0x000000332c001986 */ /* 0x0001e2000c101504 */
        /* <DEDUP_REMOVED lines=11> */
[----:B0-----:R-:W-:Y:S02]  /*d4ed0*/  PRMT R44, R53, 0x7632, R44 ;  /* 0x00007632352c7816 */ /* 0x001fe4000000002c */
[----:B---3--:R-:W-:Y:S01]  /*d4ee0*/  PRMT R45, R59, 0x7632, R45 ;  /* 0x000076323b2d7816 */ /* 0x008fe2000000002d */
[C---:B-1----:R-:W-:Y:S01]  /*d4ef0*/  IMAD.WIDE R46, R50.reuse, 0x2, R2 ;  /* 0x00000002322e7825 */ /* 0x042fe200078e0202 */
[----:B------:R-:W-:-:S04]  /*d4f00*/  IADD3 R48, R50, c[0x0][0x198], RZ ;  /* 0x0000660032307a10 */ /* 0x000fc80007ffe0ff */
[----:B------:R0:W-:Y:S04]  /*d4f10*/  @P4 STG.E.U16 [R46.64], R59 ;  /* 0x0000003b2e004986 */ /* 0x0001e8000c101504 */
[----:B------:R-:W3:Y:S01]  /*d4f20*/  LDL.LU R53, [R1+0x1a0] ;  /* 0x0001a00001357983 */ /* 0x000ee20000300800 */
[----:B0-----:R-:W-:-:S03]  /*d4f30*/  IMAD.WIDE R46, R48, 0x2, R56 ;  /* 0x00000002302e7825 */ /* 0x001fc600078e0238 */
[----:B------:R-:W3:Y:S01]  /*d4f40*/  LDL.LU R59, [R1+0x160] ;  /* 0x00016000013b7983 */ /* 0x000ee20000300800 */
[----:B----4-:R-:W-:-:S03]  /*d4f50*/  ISETP.GE.AND P4, PT, R58, c[0x0][0x17c], PT ;  /* 0x00005f003a007a0c */ /* 0x010fc60003f86270 */
        /* <DEDUP_REMOVED lines=11> */
[C---:B------:R-:W-:Y:S02]  /*d5010*/  ISETP.LT.AND P3, PT, R61.reuse, c[0x0][0x178], !P5 ;  /* 0x00005e003d007a0c */ /* 0x040fe40006f61270 */
[C---:B0-----:R-:W-:Y:S01]  /*d5020*/  IADD3 R46, R52.reuse, c[0x0][0x198], RZ ;  /* 0x00006600342e7a10 */ /* 0x041fe20007ffe0ff */
[----:B------:R0:W-:Y:S01]  /*d5030*/  @P6 STG.E.U16 [R50.64], R55 ;  /* 0x0000003732006986 */ /* 0x0001e2000c101504 */
[----:B------:R-:W-:Y:S01]  /*d5040*/  ISETP.LT.AND P6, PT, R61, c[0x0][0x178], !P1 ;  /* 0x00005e003d007a0c */ /* 0x000fe20004fc1270 */
[----:B-1----:R-:W-:Y:S01]  /*d5050*/  IMAD.WIDE R44, R52, 0x2, R2 ;  /* 0x00000002342c7825 */ /* 0x002fe200078e0202 */
[----:B------:R-:W-:Y:S02]  /*d5060*/  PRMT R52, R60, 0x7632, R52 ;  /* 0x000076323c347816 */ /* 0x000fe40000000034 */
[----:B0-----:R-:W-:Y:S02]  /*d5070*/  PRMT R51, R55, 0x7632, R51 ;  /* 0x0000763237337816 */ /* 0x001fe40000000033 */
[----:B------:R0:W-:Y:S01]  /*d5080*/  @P2 STG.E.U16 [R44.64], R60 ;  /* 0x0000003c2c002986 */ /* 0x0001e2000c101504 */
[----:B------:R-:W-:-:S03]  /*d5090*/  ISETP.LT.AND P2, PT, R43, c[0x0][0x178], !P1 ;  /* 0x00005e002b007a0c */ /* 0x000fc60004f41270 */
        /* <DEDUP_REMOVED lines=9> */
[C---:B------:R-:W-:Y:S01]  /*d5130*/  IADD3 R50, R46.reuse, c[0x0][0x198], RZ ;  /* 0x000066002e327a10 */ /* 0x040fe20007ffe0ff */
[----:B------:R-:W-:-:S04]  /*d5140*/  IMAD.WIDE R46, R46, 0x2, R2 ;  /* 0x000000022e2e7825 */ /* 0x000fc800078e0202 */
[----:B------:R-:W-:-:S06]  /*d5150*/  IMAD.WIDE R48, R50, 0x2, R56 ;  /* 0x0000000232307825 */ /* 0x000fcc00078e0238 */
[----:B------:R1:W-:Y:S01]  /*d5160*/  @P5 STG.E.U16 [R46.64], R52 ;  /* 0x000000342e005986 */ /* 0x0003e2000c101504 */
[----:B------:R-:W-:Y:S01]  /*d5170*/  ISETP.LT.AND P5, PT, R61, c[0x0][0x178], !P4 ;  /* 0x00005e003d007a0c */ /* 0x000fe200067a1270 */
[C---:B0-----:R-:W-:Y:S01]  /*d5180*/  IMAD.WIDE R44, R50.reuse, 0x2, R2 ;  /* 0x00000002322c7825 */ /* 0x041fe200078e0202 */
[----:B---3--:R-:W-:Y:S01]  /*d5190*/  PRMT R51, R53, 0x7632, R51 ;  /* 0x0000763235337816 */ /* 0x008fe20000000033 */
[----:B------:R0:W-:Y:S04]  /*d51a0*/  @P6 STG.E.U16 [R48.64], R53 ;  /* 0x0000003530006986 */ /* 0x0001e8000c101504 */
[----:B------:R3:W-:Y:S01]  /*d51b0*/  @P2 STG.E.U16 [R44.64], R59 ;  /* 0x0000003b2c002986 */ /* 0x0007e2000c101504 */
[----:B-1----:R-:W-:Y:S02]  /*d51c0*/  IADD3 R46, R50, c[0x0][0x198], RZ ;  /* 0x00006600322e7a10 */ /* 0x002fe40007ffe0ff */
[----:B------:R-:W-:Y:S01]  /*d51d0*/  PRMT R52, R59, 0x7632, R52 ;  /* 0x000076323b347816 */ /* 0x000fe20000000034 */
[----:B0-----:R-:W2:Y:S02]  /*d51e0*/  LDL.LU R53, [R1+0x1d0] ;  /* 0x0001d00001357983 */ /* 0x001ea40000300800 */
[----:B---3--:R-:W-:-:S02]  /*d51f0*/  IMAD.WIDE R44, R46, 0x2, R56 ;  /* 0x000000022e2c7825 */ /* 0x008fc400078e0238 */
        /* <DEDUP_REMOVED lines=14> */
[C---:B0-----:R-:W-:Y:S01]  /*d52e0*/  IMAD.WIDE R44, R50.reuse, 0x2, R2 ;  /* 0x00000002322c7825 */ /* 0x041fe200078e0202 */
[----:B------:R-:W-:Y:S01]  /*d52f0*/  PRMT R51, R55, 0x7632, R51 ;  /* 0x0000763237337816 */ /* 0x000fe20000000033 */
        /* <DEDUP_REMOVED lines=43> */
[----:B------:R-:W-:Y:S01]  /*d55b0*/  PRMT R51, R55, 0x7632, R51 ;  /* 0x0000763237337816 */ /* 0x000fe20000000033 */
[----:B------:R0:W-:Y:S01]  /*d55c0*/  @P6 STG.E.U16 [R48.64], R55 ;  /* 0x0000003730006986 */ /* 0x0001e2000c101504 */
[----:B------:R-:W-:-:S03]  /*d55d0*/  ISETP.LT.AND P6, PT, R61, c[0x0][0x178], !P4 ;  /* 0x00005e003d007a0c */ /* 0x000fc600067c1270 */
[----:B------:R3:W-:Y:S01]  /*d55e0*/  @P5 STG.E.U16 [R44.64], R60 ;  /* 0x0000003c2c005986 */ /* 0x0007e2000c101504 */
[----:B-1----:R-:W-:Y:S02]  /*d55f0*/  IADD3 R46, R50, c[0x0][0x198], RZ ;  /* 0x00006600322e7a10 */ /* 0x002fe40007ffe0ff */
[----:B------:R-:W-:Y:S01]  /*d5600*/  PRMT R52, R60, 0x7632, R52 ;  /* 0x000076323c347816 */ /* 0x000fe20000000034 */
[----:B0-----:R-:W2:Y:S01]  /*d5610*/  LDL.LU R55, [R1+0x184] ;  /* 0x0001840001377983 */ /* 0x001ea20000300800 */
[----:B------:R-:W-:Y:S01]  /*d5620*/  ISETP.LT.AND P5, PT, R43, c[0x0][0x178], !P4 ;  /* 0x00005e002b007a0c */ /* 0x000fe200067a1270 */
        /* <DEDUP_REMOVED lines=108> */
[----:B---3--:R-:W-:-:S05]  /*d5cf0*/  IMAD.WIDE R44, R46, 0x2, R56 ;  /* 0x000000022e2c7825 */ /* 0x008fca00078e0238 */
[----:B------:R0:W-:Y:S01]  /*d5d00*/  @P1 STG.E.U16 [R44.64], R51 ;  /* 0x000000332c001986 */ /* 0x0001e2000c101504 */
[----:B----4-:R-:W-:-:S03]  /*d5d10*/  ISETP.GE.AND P3, PT, R58, c[0x0][0x17c], PT ;  /* 0x00005f003a007a0c */ /* 0x010fc60003f66270 */
[----:B------:R-:W3:Y:S04]  /*d5d20*/  LDL.LU R58, [R1+0x1c8] ;  /* 0x0001c800013a7983 */ /* 0x000ee80000300800 */
        /* <DEDUP_REMOVED lines=12> */
[----:B------:R-:W-:Y:S01]  /*d5df0*/  ISETP.LT.AND P0, PT, R43, c[0x0][0x178], !P0 ;  /* 0x00005e002b007a0c */ /* 0x000fe20004701270 */
[----:B------:R0:W-:Y:S01]  /*d5e00*/  @P6 STG.E.U16 [R48.64], R55 ;  /* 0x0000003730006986 */ /* 0x0001e2000c101504 */
[----:B------:R-:W-:Y:S02]  /*d5e10*/  ISETP.LT.AND P6, PT, R61, c[0x0][0x178], !P5 ;  /* 0x00005e003d007a0c */ /* 0x000fe40006fc1270 */
[----:B-1----:R-:W-:Y:S01]  /*d5e20*/  IADD3 R46, R50, c[0x0][0x198], RZ ;  /* 0x00006600322e7a10 */ /* 0x002fe20007ffe0ff */
[----:B------:R1:W-:Y:S03]  /*d5e30*/  @P4 STG.E.U16 [R44.64], R60 ;  /* 0x0000003c2c004986 */ /* 0x0003e6000c101504 */
[----:B------:R-:W-:-:S02]  /*d5e40*/  IADD3 R50, R46, c[0x0][0x198], RZ ;  /* 0x000066002e327a10 */ /* 0x000fc40007ffe0ff */
[----:B------:R-:W-:Y:S02]  /*d5e50*/  PRMT R51, R55, 0x7632, R51 ;  /* 0x0000763237337816 */ /* 0x000fe40000000033 */
[----:B------:R-:W-:Y:S01]  /*d5e60*/  PRMT R52, R60, 0x7632, R52 ;  /* 0x000076323c347816 */ /* 0x000fe20000000034 */
[----:B0-----:R-:W3:Y:S01]  /*d5e70*/  LDL.LU R55, [R1+0x19c] ;  /* 0x00019c0001377983 */ /* 0x001ee20000300800 */
[----:B------:R-:W-:-:S04]  /*d5e80*/  IMAD.WIDE R48, R50, 0x2, R56 ;  /* 0x0000000232307825 */ /* 0x000fc800078e0238 */
[----:B-1----:R-:W-:-:S04]  /*d5e90*/  IMAD.WIDE R44, R46, 0x2, R56 ;  /* 0x000000022e2c7825 */ /* 0x002fc800078e0238 */
[----:B------:R-:W-:Y:S01]  /*d5ea0*/  IMAD.WIDE R46, R46, 0x2, R2 ;  /* 0x000000022e2e7825 */ /* 0x000fe200078e0202 */
[----:B------:R0:W-:Y:S01]  /*d5eb0*/  @P2 STG.E.U16 [R44.64], R51 ;  /* 0x000000332c002986 */ /* 0x0001e2000c101504 */
[----:B----4-:R-:W-:-:S03]  /*d5ec0*/  ISETP.GE.AND P4, PT, R59, c[0x0][0x17c], PT ;  /* 0x00005f003b007a0c */ /* 0x010fc60003f86270 */
[----:B------:R-:W4:Y:S04]  /*d5ed0*/  LDL.LU R59, [R1+0x17c] ;  /* 0x00017c00013b7983 */ /* 0x000f280000300800 */
[----:B------:R-:W4:Y:S01]  /*d5ee0*/  LDL.LU R60, [R1+0x4288] ;  /* 0x00428800013c7983 */ /* 0x000f220000300800 */
[----:B0-----:R-:W-:-:S03]  /*d5ef0*/  PRMT R51, R53, 0x7632, R51 ;  /* 0x0000763235337816 */ /* 0x001fc60000000033 */
[----:B------:R-:W-:Y:S04]  /*d5f00*/  @P0 STG.E.U16 [R46.64], R52 ;  /* 0x000000342e000986 */ /* 0x000fe8000c101504 */
[----:B------:R0:W-:Y:S01]  /*d5f10*/  @P6 STG.E.U16 [R48.64], R53 ;  /* 0x0000003530006986 */ /* 0x0001e2000c101504 */
[----:B--2---:R-:W-:-:S03]  /*d5f20*/  ISETP.GE.AND P2, PT, R54, c[0x0][0x17c], PT ;  /* 0x00005f0036007a0c */ /* 0x004fc60003f46270 */
[----:B------:R-:W2:Y:S04]  /*d5f30*/  LDL.LU R54, [R1+0x4284] ;  /* 0x0042840001367983 */ /* 0x000ea80000300800 */
[----:B0-----:R-:W2:Y:S01]  /*d5f40*/  LDL.LU R53, [R1+0x428c] ;  /* 0x00428c0001357983 */ /* 0x001ea20000300800 */
[----:B------:R-:W-:Y:S02]  /*d5f50*/  ISETP.LT.AND P5, PT, R43, c[0x0][0x178], !P5 ;  /* 0x00005e002b007a0c */ /* 0x000fe40006fa1270 */
[----:B------:R-:W-:Y:S01]  /*d5f60*/  ISETP.LT.AND P0, PT, R61, c[0x0][0x178], !P3 ;  /* 0x00005e003d007a0c */ /* 0x000fe20005f01270 */
[C---:B------:R-:W-:Y:S01]  /*d5f70*/  IMAD.WIDE R44, R50.reuse, 0x2, R2 ;  /* 0x00000002322c7825 */ /* 0x040fe200078e0202 */
[----:B------:R-:W-:Y:S02]  /*d5f80*/  ISETP.LT.AND P3, PT, R43, c[0x0][0x178], !P3 ;  /* 0x00005e002b007a0c */ /* 0x000fe40005f61270 */
[----:B------:R-:W-:-:S02]  /*d5f90*/  IADD3 R46, R50, c[0x0][0x198], RZ ;  /* 0x00006600322e7a10 */ /* 0x000fc40007ffe0ff */
[----:B------:R-:W-:Y:S02]  /*d5fa0*/  ISETP.LT.AND P6, PT, R61, c[0x0][0x178], !P1 ;  /* 0x00005e003d007a0c */ /* 0x000fe40004fc1270 */
[----:B------:R-:W-:Y:S02]  /*d5fb0*/  ISETP.LT.AND P1, PT, R43, c[0x0][0x178], !P1 ;  /* 0x00005e002b007a0c */ /* 0x000fe40004f21270 */
[----:B------:R-:W-:Y:S01]  /*d5fc0*/  IADD3 R50, R46, c[0x0][0x198], RZ ;  /* 0x000066002e327a10 */ /* 0x000fe20007ffe0ff */
[----:B---3--:R0:W-:Y:S01]  /*d5fd0*/  @P5 STG.E.U16 [R44.64], R58 ;  /* 0x0000003a2c005986 */ /* 0x0081e2000c101504 */
[----:B------:R-:W-:-:S03]  /*d5fe0*/  PRMT R52, R58, 0x7632, R52 ;  /* 0x000076323a347816 */ /* 0x000fc60000000034 */
[----:B------:R-:W-:-:S04]  /*d5ff0*/  IMAD.WIDE R48, R50, 0x2, R56 ;  /* 0x0000000232307825 */ /* 0x000fc800078e0238 */
[C---:B0-----:R-:W-:Y:S01]  /*d6000*/  IMAD.WIDE R44, R46.reuse, 0x2, R56 ;  /* 0x000000022e2c7825 */ /* 0x041fe200078e0238 */
[----:B------:R-:W3:Y:S03]  /*d6010*/  LDL.LU R58, [R1+0x1ac] ;  /* 0x0001ac00013a7983 */ /* 0x000ee60000300800 */
[--C-:B------:R-:W-:Y:S01]  /*d6020*/  IMAD.WIDE R46, R46, 0x2, R2.reuse ;  /* 0x000000022e2e7825 */ /* 0x100fe200078e0202 */
[----:B------:R0:W-:Y:S04]  /*d6030*/  @P0 STG.E.U16 [R44.64], R51 ;  /* 0x000000332c000986 */ /* 0x0001e8000c101504 */
[----:B------:R-:W-:Y:S04]  /*d6040*/  @P3 STG.E.U16 [R46.64], R52 ;  /* 0x000000342e003986 */ /* 0x000fe8000c101504 */
[----:B------:R1:W-:Y:S01]  /*d6050*/  @P6 STG.E.U16 [R48.64], R55 ;  /* 0x0000003730006986 */ /* 0x0003e2000c101504 */
[----:B0-----:R-:W-:-:S05]  /*d6060*/  IMAD.WIDE R44, R50, 0x2, R2 ;  /* 0x00000002322c7825 */ /* 0x001fca00078e0202 */
[----:B----4-:R0:W-:Y:S01]  /*d6070*/  @P1 STG.E.U16 [R44.64], R59 ;  /* 0x0000003b2c001986 */ /* 0x0101e2000c101504 */
[----:B------:R-:W-:-:S03]  /*d6080*/  ISETP.GE.AND P5, PT, R60, c[0x0][0x17c], PT ;  /* 0x00005f003c007a0c */ /* 0x000fc60003fa6270 */
[----:B------:R-:W4:Y:S01]  /*d6090*/  LDL.LU R60, [R1+0x16c] ;  /* 0x00016c00013c7983 */ /* 0x000f220000300800 */
[----:B-1----:R-:W-:-:S03]  /*d60a0*/  PRMT R48, R55, 0x7632, R48 ;  /* 0x0000763237307816 */ /* 0x002fc60000000030 */
[----:B------:R-:W4:Y:S01]  /*d60b0*/  LDL.LU R51, [R1+0x4290] ;  /* 0x0042900001337983 */ /* 0x000f220000300800 */
[----:B------:R-:W-:-:S03]  /*d60c0*/  PRMT R49, R59, 0x7632, R49 ;  /* 0x000076323b317816 */ /* 0x000fc60000000031 */
[----:B------:R-:W4:Y:S04]  /*d60d0*/  LDL.LU R55, [R1+0x18c] ;  /* 0x00018c0001377983 */ /* 0x000f280000300800 */
[----:B0-----:R-:W4:Y:S01]  /*d60e0*/  LDL.LU R59, [R1+0x12c] ;  /* 0x00012c00013b7983 */ /* 0x001f220000300800 */
[----:B--2---:R-:W-:-:S03]  /*d60f0*/  ISETP.GE.AND P6, PT, R53, c[0x0][0x17c], PT ;  /* 0x00005f0035007a0c */ /* 0x004fc60003fc6270 */
[----:B------:R-:W2:Y:S04]  /*d6100*/  LDL.LU R53, [R1+0x4294] ;  /* 0x0042940001357983 */ /* 0x000ea80000300800 */
[----:B------:R-:W2:Y:S01]  /*d6110*/  LDL.LU R52, [R1+0x4298] ;  /* 0x0042980001347983 */ /* 0x000ea20000300800 */
[----:B------:R-:W-:Y:S02]  /*d6120*/  ISETP.LT.AND P3, PT, R61, c[0x0][0x178], !P4 ;  /* 0x00005e003d007a0c */ /* 0x000fe40006761270 */
[----:B------:R-:W-:Y:S02]  /*d6130*/  ISETP.LT.AND P4, PT, R43, c[0x0][0x178], !P4 ;  /* 0x00005e002b007a0c */ /* 0x000fe40006781270 */
[----:B------:R-:W-:Y:S02]  /*d6140*/  IADD3 R50, R50, c[0x0][0x198], RZ ;  /* 0x0000660032327a10 */ /* 0x000fe40007ffe0ff */
[----:B------:R-:W-:-:S03]  /*d6150*/  ISETP.LT.AND P1, PT, R61, c[0x0][0x178], !P2 ;  /* 0x00005e003d007a0c */ /* 0x000fc60005721270 */
[----:B------:R-:W-:-:S04]  /*d6160*/  IMAD.WIDE R44, R50, 0x2, R56 ;  /* 0x00000002322c7825 */ /* 0x000fc800078e0238 */
[C---:B------:R-:W-:Y:S01]  /*d6170*/  IMAD.WIDE R46, R50.reuse, 0x2, R2 ;  /* 0x00000002322e7825 */ /* 0x040fe200078e0202 */
[----:B------:R-:W-:Y:S01]  /*d6180*/  IADD3 R50, R50, c[0x0][0x198], RZ ;  /* 0x0000660032327a10 */ /* 0x000fe20007ffe0ff */
[----:B------:R0:W-:Y:S01]  /*d6190*/  @P3 STG.E.U16 [R44.64], R48 ;  /* 0x000000302c003986 */ /* 0x0001e2000c101504 */
[----:B------:R-:W-:-:S03]  /*d61a0*/  ISETP.LT.AND P2, PT, R43, c[0x0][0x178], !P2 ;  /* 0x00005e002b007a0c */ /* 0x000fc60005741270 */
[----:B------:R1:W-:Y:S01]  /*d61b0*/  @P4 STG.E.U16 [R46.64], R49 ;  /* 0x000000312e004986 */ /* 0x0003e2000c101504 */
[----:B------:R-:W-:Y:S01]  /*d61c0*/  ISETP.LT.AND P4, PT, R61, c[0x0][0x178], !P5 ;  /* 0x00005e003d007a0c */ /* 0x000fe20006f81270 */
[----:B0-----:R-:W-:-:S04]  /*d61d0*/  IMAD.WIDE R44, R50, 0x2, R56 ;  /* 0x00000002322c7825 */ /* 0x001fc800078e0238 */
[C---:B-1----:R-:W-:Y:S01]  /*d61e0*/  IMAD.WIDE R46, R50.reuse, 0x2, R2 ;  /* 0x00000002322e7825 */ /* 0x042fe200078e0202 */
[----:B------:R-:W-:Y:S01]  /*d61f0*/  IADD3 R50, R50, c[0x0][0x198], RZ ;  /* 0x0000660032327a10 */ /* 0x000fe20007ffe0ff */
[----:B---3--:R0:W-:Y:S01]  /*d6200*/  @P1 STG.E.U16 [R44.64], R58 ;  /* 0x0000003a2c001986 */ /* 0x0081e2000c101504 */
[----:B------:R-:W-:-:S03]  /*d6210*/  PRMT R48, R58, 0x7632, R48 ;  /* 0x000076323a307816 */ /* 0x000fc60000000030 */
[----:B0-----:R-:W-:Y:S01]  /*d6220*/  IMAD.WIDE R44, R50, 0x2, R56 ;  /* 0x00000002322c7825 */ /* 0x001fe200078e0238 */
[----:B----4-:R0:W-:Y:S01]  /*d6230*/  @P2 STG.E.U16 [R46.64], R60 ;  /* 0x0000003c2e002986 */ /* 0x0101e2000c101504 */
[----:B------:R-:W-:-:S03]  /*d6240*/  ISETP.GE.AND P3, PT, R51, c[0x0][0x17c], PT ;  /* 0x00005f0033007a0c */ /* 0x000fc60003f66270 */
[----:B------:R-:W3:Y:S01]  /*d6250*/  LDL.LU R51, [R1+0x429c] ;  /* 0x00429c0001337983 */ /* 0x000ee20000300800 */
[----:B------:R-:W-:-:S03]  /*d6260*/  PRMT R49, R60, 0x7632, R49 ;  /* 0x000076323c317816 */ /* 0x000fc60000000031 */
[----:B------:R1:W-:Y:S04]  /*d6270*/  @P4 STG.E.U16 [R44.64], R48 ;  /* 0x000000302c004986 */ /* 0x0003e8000c101504 */
[----:B0-----:R-:W4:Y:S01]  /*d6280*/  LDL.LU R60, [R1+0x1dc] ;  /* 0x0001dc00013c7983 */ /* 0x001f220000300800 */
[----:B--2---:R-:W-:-:S03]  /*d6290*/  ISETP.GE.AND P4, PT, R52, c[0x0][0x17c], PT ;  /* 0x00005f0034007a0c */ /* 0x004fc60003f86270 */
[----:B------:R-:W2:Y:S01]  /*d62a0*/  LDL.LU R52, [R1+0x42a0] ;  /* 0x0042a00001347983 */ /* 0x000ea20000300800 */
[----:B------:R-:W-:Y:S02]  /*d62b0*/  ISETP.LT.AND P5, PT, R43, c[0x0][0x178], !P5 ;  /* 0x00005e002b007a0c */ /* 0x000fe40006fa1270 */
[----:B------:R-:W-:Y:S01]  /*d62c0*/  ISETP.GE.AND P0, PT, R54, c[0x0][0x17c], PT ;  /* 0x00005f0036007a0c */ /* 0x000fe20003f06270 */
[C---:B------:R-:W-:Y:S01]  /*d62d0*/  IMAD.WIDE R46, R50.reuse, 0x2, R2 ;  /* 0x00000002322e7825 */ /* 0x040fe200078e0202 */
[----:B------:R-:W2:Y:S02]  /*d62e0*/  LDL.LU R58, [R1+0x1cc] ;  /* 0x0001cc00013a7983 */ /* 0x000ea40000300800 */
[----:B------:R-:W-:Y:S02]  /*d62f0*/  ISETP.LT.AND P1, PT, R61, c[0x0][0x178], !P0 ;  /* 0x00005e003d007a0c */ /* 0x000fe40004721270 */
[----:B------:R-:W-:Y:S02]  /*d6300*/  ISETP.LT.AND P2, PT, R43, c[0x0][0x178], !P0 ;  /* 0x00005e002b007a0c */ /* 0x000fe40004741270 */
[----:B------:R-:W-:-:S03]  /*d6310*/  IADD3 R50, R50, c[0x0][0x198], RZ ;  /* 0x0000660032327a10 */ /* 0x000fc60007ffe0ff */
[----:B------:R0:W-:Y:S02]  /*d6320*/  @P5 STG.E.U16 [R46.64], R49 ;  /* 0x000000312e005986 */ /* 0x0001e4000c101504 */
[C---:B-1----:R-:W-:Y:S01]  /*d6330*/  IMAD.WIDE R44, R50.reuse, 0x2, R2 ;  /* 0x00000002322c7825 */ /* 0x042fe200078e0202 */
[----:B------:R-:W-:Y:S02]  /*d6340*/  ISETP.LT.AND P5, PT, R61, c[0x0][0x178], !P6 ;  /* 0x00005e003d007a0c */ /* 0x000fe400077a1270 */
[----:B------:R-:W-:Y:S02]  /*d6350*/  ISETP.GE.AND P0, PT, R53, c[0x0][0x17c], PT ;  /* 0x00005f0035007a0c */ /* 0x000fe40003f06270 */
[----:B------:R-:W2:Y:S01]  /*d6360*/  LDL.LU R53, [R1+0x42a4] ;  /* 0x0042a40001357983 */ /* 0x000ea20000300800 */
[C---:B0-----:R-:W-:Y:S01]  /*d6370*/  IMAD.WIDE R46, R50.reuse, 0x2, R56 ;  /* 0x00000002322e7825 */ /* 0x041fe200078e0238 */
[----:B------:R-:W-:-:S04]  /*d6380*/  IADD3 R50, R50, c[0x0][0x198], RZ ;  /* 0x0000660032327a10 */ /* 0x000fc80007ffe0ff */
[----:B------:R0:W-:Y:S01]  /*d6390*/  @P1 STG.E.U16 [R46.64], R55 ;  /* 0x000000372e001986 */ /* 0x0001e2000c101504 */
[----:B------:R-:W-:-:S03]  /*d63a0*/  ISETP.LT.AND P6, PT, R43, c[0x0][0x178], !P6 ;  /* 0x00005e002b007a0c */ /* 0x000fc600077c1270 */
[----:B------:R1:W-:Y:S01]  /*d63b0*/  @P2 STG.E.U16 [R44.64], R59 ;  /* 0x0000003b2c002986 */ /* 0x0003e2000c101504 */
[----:B------:R-:W-:Y:S02]  /*d63c0*/  ISETP.LT.AND P2, PT, R61, c[0x0][0x178], !P3 ;  /* 0x00005e003d007a0c */ /* 0x000fe40005f41270 */
[----:B------:R-:W-:Y:S01]  /*d63d0*/  PRMT R48, R55, 0x7632, R48 ;  /* 0x0000763237307816 */ /* 0x000fe20000000030 */
[C---:B0-----:R-:W-:Y:S01]  /*d63e0*/  IMAD.WIDE R46, R50.reuse, 0x2, R56 ;  /* 0x00000002322e7825 */ /* 0x041fe200078e0238 */
[----:B-1----:R-:W-:Y:S02]  /*d63f0*/  PRMT R45, R59, 0x7632, R45 ;  /* 0x000076323b2d7816 */ /* 0x002fe4000000002d */
[----:B------:R-:W2:Y:S01]  /*d6400*/  LDL.LU R59, [R1+0x1e0] ;  /* 0x0001e000013b7983 */ /* 0x000ea20000300800 */
[C---:B------:R-:W-:Y:S02]  /*d6410*/  IADD3 R44, R50.reuse, c[0x0][0x198], RZ ;  /* 0x00006600322c7a10 */ /* 0x040fe40007ffe0ff */
[----:B---3--:R-:W-:Y:S01]  /*d6420*/  ISETP.GE.AND P1, PT, R51, c[0x0][0x17c], PT ;  /* 0x00005f0033007a0c */ /* 0x008fe20003f26270 */
[----:B------:R-:W-:Y:S01]  /*d6430*/  IMAD.WIDE R50, R50, 0x2, R2 ;  /* 0x0000000232327825 */ /* 0x000fe200078e0202 */
[----:B------:R0:W-:Y:S04]  /*d6440*/  @P5 STG.E.U16 [R46.64], R48 ;  /* 0x000000302e005986 */ /* 0x0001e8000c101504 */
[----:B------:R4:W-:Y:S01]  /*d6450*/  @P6 STG.E.U16 [R50.64], R45 ;  /* 0x0000002d32006986 */ /* 0x0009e2000c101504 */
[----:B0-----:R-:W-:Y:S01]  /*d6460*/  IMAD.WIDE R46, R44, 0x2, R56 ;  /* 0x000000022c2e7825 */ /* 0x001fe200078e0238 */
[----:B----4-:R-:W-:-:S04]  /*d6470*/  PRMT R45, R60, 0x7632, R45 ;  /* 0x000076323c2d7816 */ /* 0x010fc8000000002d */
[----:B------:R0:W-:Y:S01]  /*d6480*/  @P2 STG.E.U16 [R46.64], R60 ;  /* 0x0000003c2e002986 */ /* 0x0001e2000c101504 */
[----:B--2---:R-:W-:-:S03]  /*d6490*/  ISETP.GE.AND P5, PT, R52, c[0x0][0x17c], PT ;  /* 0x00005f0034007a0c */ /* 0x004fc60003fa6270 */
[----:B------:R-:W2:Y:S04]  /*d64a0*/  LDL.LU R52, [R1+0x42a8] ;  /* 0x0042a80001347983 */ /* 0x000ea80000300800 */
[----:B0-----:R-:W3:Y:S01]  /*d64b0*/  LDL.LU R60, [R1+0x1b0] ;  /* 0x0001b000013c7983 */ /* 0x001ee20000300800 */
[----:B------:R-:W-:Y:S02]  /*d64c0*/  ISETP.LT.AND P3, PT, R43, c[0x0][0x178], !P3 ;  /* 0x00005e002b007a0c */ /* 0x000fe40005f61270 */
[----:B------:R-:W-:Y:S01]  /*d64d0*/  ISETP.LT.AND P6, PT, R61, c[0x0][0x178], !P0 ;  /* 0x00005e003d007a0c */ /* 0x000fe200047c1270 */
[C---:B------:R-:W-:Y:S01]  /*d64e0*/  IMAD.WIDE R50, R44.reuse, 0x2, R2 ;  /* 0x000000022c327825 */ /* 0x040fe200078e0202 */
[----:B------:R-:W-:Y:S01]  /*d64f0*/  ISETP.LT.AND P0, PT, R43, c[0x0][0x178], !P0 ;  /* 0x00005e002b007a0c */ /* 0x000fe20004701270 */
[----:B------:R-:W4:Y:S01]  /*d6500*/  LDL.LU R55, [R1+0x42ac] ;  /* 0x0042ac0001377983 */ /* 0x000f220000300800 */
[----:B------:R-:W-:-:S02]  /*d6510*/  IADD3 R47, R44, c[0x0][0x198], RZ ;  /* 0x000066002c2f7a10 */ /* 0x000fc40007ffe0ff */
[----:B------:R-:W-:Y:S01]  /*d6520*/  ISETP.LT.AND P2, PT, R61, c[0x0][0x178], !P4 ;  /* 0x00005e003d007a0c */ /* 0x000fe20006741270 */
[----:B------:R-:W4:Y:S01]  /*d6530*/  LDL.LU R54, [R1+0x42b0] ;  /* 0x0042b00001367983 */ /* 0x000f220000300800 */
[----:B------:R-:W-:Y:S01]  /*d6540*/  ISETP.LT.AND P4, PT, R43, c[0x0][0x178], !P4 ;  /* 0x00005e002b007a0c */ /* 0x000fe20006781270 */
[C---:B------:R-:W-:Y:S01]  /*d6550*/  IMAD.WIDE R48, R47.reuse, 0x2, R56 ;  /* 0x000000022f307825 */ /* 0x040fe200078e0238 */
[----:B------:R-:W-:Y:S01]  /*d6560*/  PRMT R44, R58, 0x7632, R44 ;  /* 0x000076323a2c7816 */ /* 0x000fe2000000002c */
[----:B------:R0:W-:Y:S01]  /*d6570*/  @P3 STG.E.U16 [R50.64], R58 ;  /* 0x0000003a32003986 */ /* 0x0001e2000c101504 */
[----:B------:R-:W-:-:S03]  /*d6580*/  IADD3 R46, R47, c[0x0][0x198], RZ ;  /* 0x000066002f2e7a10 */ /* 0x000fc60007ffe0ff */
[----:B------:R1:W-:Y:S01]  /*d6590*/  @P6 STG.E.U16 [R48.64], R45 ;  /* 0x0000002d30006986 */ /* 0x0003e2000c101504 */
[----:B0-----:R-:W-:-:S04]  /*d65a0*/  IMAD.WIDE R50, R47, 0x2, R2 ;  /* 0x000000022f327825 */ /* 0x001fc800078e0202 */
[C---:B-1----:R-:W-:Y:S01]  /*d65b0*/  IMAD.WIDE R48, R46.reuse, 0x2, R56 ;  /* 0x000000022e307825 */ /* 0x042fe200078e0238 */
[----:B------:R0:W-:Y:S01]  /*d65c0*/  @P0 STG.E.U16 [R50.64], R44 ;  /* 0x0000002c32000986 */ /* 0x0001e2000c101504 */
[----:B------:R-:W-:Y:S02]  /*d65d0*/  ISETP.LT.AND P0, PT, R61, c[0x0][0x178], !P1 ;  /* 0x00005e003d007a0c */ /* 0x000fe40004f01270 */
[----:B------:R-:W-:Y:S01]  /*d65e0*/  ISETP.LT.AND P1, PT, R43, c[0x0][0x178], !P1 ;  /* 0x00005e002b007a0c */ /* 0x000fe20004f21270 */
[C---:B0-----:R-:W-:Y:S01]  /*d65f0*/  IMAD.WIDE R44, R46.reuse, 0x2, R2 ;  /* 0x000000022e2c7825 */ /* 0x041fe200078e0202 */
[----:B------:R-:W-:Y:S01]  /*d6600*/  IADD3 R46, R46, c[0x0][0x198], RZ ;  /* 0x000066002e2e7a10 */ /* 0x000fe20007ffe0ff */
[----:B------:R0:W-:Y:S04]  /*d6610*/  @P2 STG.E.U16 [R48.64], R59 ;  /* 0x0000003b30002986 */ /* 0x0001e8000c101504 */
[----:B------:R1:W-:Y:S01]  /*d6620*/  @P4 STG.E.U16 [R44.64], R24 ;  /* 0x000000182c004986 */ /* 0x0003e2000c101504 */
[----:B------:R-:W-:Y:S01]  /*d6630*/  ISETP.LT.AND P4, PT, R61, c[0x0][0x178], !P5 ;  /* 0x00005e003d007a0c */ /* 0x000fe20006f81270 */
[----:B0-----:R-:W-:Y:S01]  /*d6640*/  IMAD.WIDE R48, R46, 0x2, R56 ;  /* 0x000000022e307825 */ /* 0x001fe200078e0238 */
[----:B-1----:R-:W-:-:S02]  /*d6650*/  PRMT R45, R59, 0x7632, R45 ;  /* 0x000076323b2d7816 */ /* 0x002fc4000000002d */
[C---:B------:R-:W-:Y:S01]  /*d6660*/  IADD3 R44, R46.reuse, c[0x0][0x198], RZ ;  /* 0x000066002e2c7a10 */ /* 0x040fe20007ffe0ff */
[----:B------:R-:W-:Y:S01]  /*d6670*/  IMAD.WIDE R46, R46, 0x2, R2 ;  /* 0x000000022e2e7825 */ /* 0x000fe200078e0202 */
[----:B------:R-:W-:Y:S01]  /*d6680*/  PRMT R24, R24, 0x7632, R24 ;  /* 0x0000763218187816 */ /* 0x000fe20000000018 */
[----:B------:R0:W-:Y:S01]  /*d6690*/  @P0 STG.E.U16 [R48.64], R45 ;  /* 0x0000002d30000986 */ /* 0x0001e2000c101504 */
[----:B------:R-:W-:Y:S02]  /*d66a0*/  ISETP.LT.AND P5, PT, R43, c[0x0][0x178], !P5 ;  /* 0x00005e002b007a0c */ /* 0x000fe40006fa1270 */
[----:B------:R-:W-:Y:S01]  /*d66b0*/  ISETP.GE.AND P3, PT, R53, c[0x0][0x17c], PT ;  /* 0x00005f0035007a0c */ /* 0x000fe20003f66270 */
[----:B------:R1:W-:Y:S04]  /*d66c0*/  @P1 STG.E.U16 [R46.64], R24 ;  /* 0x000000182e001986 */ /* 0x0003e8000c101504 */
[----:B------:R-:W4:Y:S01]  /*d66d0*/  LDL.LU R53, [R1+0x42b4] ;  /* 0x0042b40001357983 */ /* 0x000f220000300800 */
[----:B0-----:R-:W-:Y:S01]  /*d66e0*/  IMAD.WIDE R48, R44, 0x2, R56 ;  /* 0x000000022c307825 */ /* 0x001fe200078e0238 */
[----:B------:R-:W-:-:S03]  /*d66f0*/  ISETP.LT.AND P1, PT, R61, c[0x0][0x178], !P3 ;  /* 0x00005e003d007a0c */ /* 0x000fc60005f21270 */
[C---:B-1----:R-:W-:Y:S01]  /*d6700*/  IMAD.WIDE R46, R44.reuse, 0x2, R2 ;  /* 0x000000022c2e7825 */ /* 0x042fe200078e0202 */
[----:B------:R-:W-:Y:S02]  /*d6710*/  IADD3 R44, R44, c[0x0][0x198], RZ ;  /* 0x000066002c2c7a10 */ /* 0x000fe40007ffe0ff */
[----:B--2---:R-:W-:Y:S02]  /*d6720*/  ISETP.GE.AND P6, PT, R52, c[0x0][0x17c], PT ;  /* 0x00005f0034007a0c */ /* 0x004fe40003fc6270 */
[----:B------:R-:W2:Y:S04]  /*d6730*/  LDL.LU R52, [R1+0x42b8] ;  /* 0x0042b80001347983 */ /* 0x000ea80000300800 */
[----:B------:R-:W2:Y:S04]  /*d6740*/  LDL.LU R51, [R1+0x42bc] ;  /* 0x0042bc0001337983 */ /* 0x000ea80000300800 */
[----:B---3--:R0:W-:Y:S04]  /*d6750*/  @P4 STG.E.U16 [R48.64], R60 ;  /* 0x0000003c30004986 */ /* 0x0081e8000c101504 */
[----:B------:R1:W-:Y:S04]  /*d6760*/  @P5 STG.E.U16 [R46.64], R20 ;  /* 0x000000142e005986 */ /* 0x0003e8000c101504 */
[----:B0-----:R-:W3:Y:S01]  /*d6770*/  LDL.LU R49, [R1+0x42c0] ;  /* 0x0042c00001317983 */ /* 0x001ee20000300800 */
[----:B------:R-:W-:Y:S01]  /*d6780*/  PRMT R48, R60, 0x7632, R48 ;  /* 0x000076323c307816 */ /* 0x000fe20000000030 */
[----:B-1----:R-:W-:-:S02]  /*d6790*/  IMAD.WIDE R46, R44, 0x2, R56 ;  /* 0x000000022c2e7825 */ /* 0x002fc400078e0238 */
[----:B------:R-:W2:Y:S04]  /*d67a0*/  LDL.LU R50, [R1+0x42c4] ;  /* 0x0042c40001327983 */ /* 0x000ea80000300800 */
[----:B------:R0:W-:Y:S04]  /*d67b0*/  @P1 STG.E.U16 [R46.64], R48 ;  /* 0x000000302e001986 */ /* 0x0001e8000c101504 */
[----:B0-----:R-:W2:Y:S01]  /*d67c0*/  LDL.LU R48, [R1+0x42c8] ;  /* 0x0042c80001307983 */ /* 0x001ea20000300800 */
[----:B------:R-:W-:Y:S02]  /*d67d0*/  ISETP.LT.AND P3, PT, R43, c[0x0][0x178], !P3 ;  /* 0x00005e002b007a0c */ /* 0x000fe40005f61270 */
[C---:B------:R-:W-:Y:S01]  /*d67e0*/  IADD3 R24, R44.reuse, c[0x0][0x198], RZ ;  /* 0x000066002c187a10 */ /* 0x040fe20007ffe0ff */
[----:B------:R-:W-:Y:S01]  /*d67f0*/  IMAD.WIDE R44, R44, 0x2, R2 ;  /* 0x000000022c2c7825 */ /* 0x000fe200078e0202 */
[----:B------:R-:W-:Y:S01]  /*d6800*/  ISETP.LT.AND P5, PT, R61, c[0x0][0x178], !P6 ;  /* 0x00005e003d007a0c */ /* 0x000fe200077a1270 */
[----:B------:R-:W2:Y:S01]  /*d6810*/  LDL.LU R59, [R1+0x1e4] ;  /* 0x0001e400013b7983 */ /* 0x000ea20000300800 */
[----:B------:R-:W-:-:S02]  /*d6820*/  PRMT R20, R20, 0x7632, R20 ;  /* 0x0000763214147816 */ /* 0x000fc40000000014 */
[----:B------:R-:W-:Y:S02]  /*d6830*/  ISETP.LT.AND P6, PT, R43, c[0x0][0x178], !P6 ;  /* 0x00005e002b007a0c */ /* 0x000fe400077c1270 */
[----:B----4-:R-:W-:-:S03]  /*d6840*/  ISETP.GE.AND P2, PT, R55, c[0x0][0x17c], PT ;  /* 0x00005f0037007a0c */ /* 0x010fc60003f46270 */
[----:B------:R0:W-:Y:S01]  /*d6850*/  @P3 STG.E.U16 [R44.64], R20 ;  /* 0x000000142c003986 */ /* 0x0001e2000c101504 */
[----:B------:R-:W-:Y:S01]  /*d6860*/  ISETP.LT.AND P3, PT, R61, c[0x0][0x178], !P2 ;  /* 0x00005e003d007a0c */ /* 0x000fe20005761270 */
[----:B------:R-:W-:Y:S01]  /*d6870*/  IMAD.WIDE R46, R24, 0x2, R56 ;  /* 0x00000002182e7825 */ /* 0x000fe200078e0238 */
[----:B------:R-:W-:Y:S02]  /*d6880*/  ISETP.LT.AND P2, PT, R43, c[0x0][0x178], !P2 ;  /* 0x00005e002b007a0c */ /* 0x000fe40005741270 */
[----:B------:R-:W-:Y:S02]  /*d6890*/  ISETP.GE.AND P0, PT, R54, c[0x0][0x17c], PT ;  /* 0x00005f0036007a0c */ /* 0x000fe40003f06270 */
[----:B------:R1:W-:Y:S01]  /*d68a0*/  @P5 STG.E.U16 [R46.64], R8 ;  /* 0x000000082e005986 */ /* 0x0003e2000c101504 */
[C---:B0-----:R-:W-:Y:S01]  /*d68b0*/  IMAD.WIDE R44, R24.reuse, 0x2, R2 ;  /* 0x00000002182c7825 */ /* 0x041fe200078e0202 */
[----:B------:R-:W-:Y:S02]  /*d68c0*/  IADD3 R24, R24, c[0x0][0x198], RZ ;  /* 0x0000660018187a10 */ /* 0x000fe40007ffe0ff */
[----:B------:R-:W-:-:S02]  /*d68d0*/  PRMT R20, R8, 0x7632, R20 ;  /* 0x0000763208147816 */ /* 0x000fc40000000014 */
[----:B------:R0:W-:Y:S01]  /*d68e0*/  @P6 STG.E.U16 [R44.64], R16 ;  /* 0x000000102c006986 */ /* 0x0001e2000c101504 */
[----:B------:R-:W-:Y:S01]  /*d68f0*/  ISETP.LT.AND P5, PT, R61, c[0x0][0x178], !P0 ;  /* 0x00005e003d007a0c */ /* 0x000fe200047a1270 */
[C---:B-1----:R-:W-:Y:S01]  /*d6900*/  IMAD.WIDE R46, R24.reuse, 0x2, R56 ;  /* 0x00000002182e7825 */ /* 0x042fe200078e0238 */
[----:B------:R-:W-:Y:S02]  /*d6910*/  IADD3 R8, R24, c[0x0][0x198], RZ ;  /* 0x0000660018087a10 */ /* 0x000fe40007ffe0ff */
[----:B------:R-:W-:Y:S02]  /*d6920*/  ISETP.GE.AND P4, PT, R53, c[0x0][0x17c], PT ;  /* 0x00005f0035007a0c */ /* 0x000fe40003f86270 */
[----:B------:R1:W-:Y:S01]  /*d6930*/  @P3 STG.E.U16 [R46.64], R20 ;  /* 0x000000142e003986 */ /* 0x0003e2000c101504 */
[----:B0-----:R-:W-:Y:S01]  /*d6940*/  PRMT R16, R16, 0x7632, R16 ;  /* 0x0000763210107816 */ /* 0x001fe20000000010 */
[----:B------:R-:W-:Y:S01]  /*d6950*/  IMAD.WIDE R44, R24, 0x2, R2 ;  /* 0x00000002182c7825 */ /* 0x000fe200078e0202 */
[----:B------:R-:W-:-:S04]  /*d6960*/  ISETP.LT.AND P0, PT, R43, c[0x0][0x178], !P0 ;  /* 0x00005e002b007a0c */ /* 0x000fc80004701270 */
[----:B------:R0:W-:Y:S01]  /*d6970*/  @P2 STG.E.U16 [R44.64], R16 ;  /* 0x000000102c002986 */ /* 0x0001e2000c101504 */
[----:B------:R-:W-:Y:S01]  /*d6980*/  ISETP.LT.AND P2, PT, R61, c[0x0][0x178], !P4 ;  /* 0x00005e003d007a0c */ /* 0x000fe20006741270 */
[----:B-1----:R-:W-:-:S05]  /*d6990*/  IMAD.WIDE R46, R8, 0x2, R56 ;  /* 0x00000002082e7825 */ /* 0x002fca00078e0238 */
[----:B------:R1:W-:Y:S01]  /*d69a0*/  @P5 STG.E.U16 [R46.64], R4 ;  /* 0x000000042e005986 */ /* 0x0003e2000c101504 */
[C---:B0-----:R-:W-:Y:S01]  /*d69b0*/  IMAD.WIDE R44, R8.reuse, 0x2, R2 ;  /* 0x00000002082c7825 */ /* 0x041fe200078e0202 */
[----:B------:R-:W-:Y:S02]  /*d69c0*/  IADD3 R8, R8, c[0x0][0x198], RZ ;  /* 0x0000660008087a10 */ /* 0x000fe40007ffe0ff */
[----:B------:R-:W-:-:S03]  /*d69d0*/  PRMT R16, R4, 0x7632, R16 ;  /* 0x0000763204107816 */ /* 0x000fc60000000010 */
[----:B-1----:R-:W-:Y:S01]  /*d69e0*/  IMAD.WIDE R46, R8, 0x2, R56 ;  /* 0x00000002082e7825 */ /* 0x002fe200078e0238 */
[----:B------:R-:W-:Y:S04]  /*d69f0*/  @P0 STG.E.U16 [R44.64], R12 ;  /* 0x0000000c2c000986 */ /* 0x000fe8000c101504 */
[----:B------:R0:W-:Y:S01]  /*d6a00*/  @P2 STG.E.U16 [R46.64], R16 ;  /* 0x000000102e002986 */ /* 0x0001e2000c101504 */
[----:B---3--:R-:W-:-:S03]  /*d6a10*/  ISETP.GE.AND P3, PT, R49, c[0x0][0x17c], PT ;  /* 0x00005f0031007a0c */ /* 0x008fc60003f66270 */
[----:B------:R-:W3:Y:S04]  /*d6a20*/  LDL.LU R49, [R1+0x42cc] ;  /* 0x0042cc0001317983 */ /* 0x000ee80000300800 */
[----:B------:R-:W4:Y:S04]  /*d6a30*/  LDL.LU R20, [R1+0x42d0] ;  /* 0x0042d00001147983 */ /* 0x000f280000300800 */
[----:B------:R-:W3:Y:S01]  /*d6a40*/  LDL.LU R60, [R1+0x1b4] ;  /* 0x0001b400013c7983 */ /* 0x000ee20000300800 */
[----:B--2---:R-:W-:-:S03]  /*d6a50*/  ISETP.GE.AND P2, PT, R48, c[0x0][0x17c], PT ;  /* 0x00005f0030007a0c */ /* 0x004fc60003f46270 */
[----:B------:R-:W2:Y:S04]  /*d6a60*/  LDL.LU R48, [R1+0x42d4] ;  /* 0x0042d40001307983 */ /* 0x000ea80000300800 */
[----:B0-----:R-:W2:Y:S01]  /*d6a70*/  LDL.LU R16, [R1+0x42d8] ;  /* 0x0042d80001107983 */ /* 0x001ea20000300800 */
[----:B------:R-:W-:Y:S02]  /*d6a80*/  ISETP.LT.AND P4, PT, R43, c[0x0][0x178], !P4 ;  /* 0x00005e002b007a0c */ /* 0x000fe40006781270 */
[----:B------:R-:W-:Y:S01]  /*d6a90*/  ISETP.GE.AND P1, PT, R52, c[0x0][0x17c], PT ;  /* 0x00005f0034007a0c */ /* 0x000fe20003f26270 */
[----:B------:R-:W-:Y:S01]  /*d6aa0*/  IMAD.WIDE R44, R8, 0x2, R2 ;  /* 0x00000002082c7825 */ /* 0x000fe200078e0202 */
[----:B------:R-:W-:Y:S02]  /*d6ab0*/  PRMT R12, R12, 0x7632, R12 ;  /* 0x000076320c0c7816 */ /* 0x000fe4000000000c */
[----:B------:R-:W-:-:S02]  /*d6ac0*/  ISETP.LT.AND P5, PT, R61, c[0x0][0x178], !P1 ;  /* 0x00005e003d007a0c */ /* 0x000fc40004fa1270 */
[----:B------:R-:W-:Y:S02]  /*d6ad0*/  ISETP.LT.AND P1, PT, R43, c[0x0][0x178], !P1 ;  /* 0x00005e002b007a0c */ /* 0x000fe40004f21270 */
[----:B------:R-:W-:Y:S02]  /*d6ae0*/  IADD3 R4, R8, c[0x0][0x198], RZ ;  /* 0x0000660008047a10 */ /* 0x000fe40007ffe0ff */
[----:B------:R-:W-:Y:S01]  /*d6af0*/  ISETP.GE.AND P6, PT, R51, c[0x0][0x17c], PT ;  /* 0x00005f0033007a0c */ /* 0x000fe20003fc6270 */
[----:B------:R0:W-:Y:S02]  /*d6b00*/  @P4 STG.E.U16 [R44.64], R12 ;  /* 0x0000000c2c004986 */ /* 0x0001e4000c101504 */
[----:B------:R-:W-:Y:S01]  /*d6b10*/  IMAD.WIDE R46, R4, 0x2, R56 ;  /* 0x00000002042e7825 */ /* 0x000fe200078e0238 */
[----:B------:R-:W-:Y:S02]  /*d6b20*/  ISETP.LT.AND P4, PT, R61, c[0x0][0x178], !P6 ;  /* 0x00005e003d007a0c */ /* 0x000fe40007781270 */
[----:B------:R-:W-:-:S02]  /*d6b30*/  ISETP.LT.AND P6, PT, R43, c[0x0][0x178], !P6 ;  /* 0x00005e002b007a0c */ /* 0x000fc400077c1270 */
[C---:B------:R-:W-:Y:S01]  /*d6b40*/  IADD3 R24, R4.reuse, c[0x0][0x198], RZ ;  /* 0x0000660004187a10 */ /* 0x040fe20007ffe0ff */
[----:B------:R1:W-:Y:S01]  /*d6b50*/  @P5 STG.E.U16 [R46.64], R59 ;  /* 0x0000003b2e005986 */ /* 0x0003e2000c101504 */
[----:B0-----:R-:W-:Y:S01]  /*d6b60*/  IMAD.WIDE R44, R4, 0x2, R2 ;  /* 0x00000002042c7825 */ /* 0x001fe200078e0202 */
[----:B------:R-:W-:Y:S02]  /*d6b70*/  PRMT R12, R59, 0x7632, R12 ;  /* 0x000076323b0c7816 */ /* 0x000fe4000000000c */
[----:B------:R-:W-:Y:S02]  /*d6b80*/  IADD3 R4, R24, c[0x0][0x198], RZ ;  /* 0x0000660018047a10 */ /* 0x000fe40007ffe0ff */
[----:B------:R0:W-:Y:S01]  /*d6b90*/  @P1 STG.E.U16 [R44.64], R25 ;  /* 0x000000192c001986 */ /* 0x0001e2000c101504 */
[----:B------:R-:W-:Y:S02]  /*d6ba0*/  ISETP.LT.AND P1, PT, R61, c[0x0][0x178], !P3 ;  /* 0x00005e003d007a0c */ /* 0x000fe40005f21270 */
[----:B------:R-:W-:Y:S01]  /*d6bb0*/  ISETP.LT.AND P3, PT, R43, c[0x0][0x178], !P3 ;  /* 0x00005e002b007a0c */ /* 0x000fe20005f61270 */
[----:B-1----:R-:W2:Y:S01]  /*d6bc0*/  LDL.LU R47, [R1+0x42e4] ;  /* 0x0042e400012f7983 */ /* 0x002ea20000300800 */
[----:B------:R-:W-:-:S02]  /*d6bd0*/  PRMT R8, R25, 0x7632, R8 ;  /* 0x0000763219087816 */ /* 0x000fc40000000008 */
[----:B------:R-:W-:Y:S01]  /*d6be0*/  ISETP.GE.AND P0, PT, R50, c[0x0][0x17c], PT ;  /* 0x00005f0032007a0c */ /* 0x000fe20003f06270 */
[----:B------:R-:W2:Y:S01]  /*d6bf0*/  LDL.LU R46, [R1+0x42e8] ;  /* 0x0042e800012e7983 */ /* 0x000ea20000300800 */
[----:B0-----:R-:W-:-:S04]  /*d6c00*/  IMAD.WIDE R44, R24, 0x2, R56 ;  /* 0x00000002182c7825 */ /* 0x001fc800078e0238 */
[----:B------:R-:W-:Y:S01]  /*d6c10*/  IMAD.WIDE R24, R24, 0x2, R2 ;  /* 0x0000000218187825 */ /* 0x000fe200078e0202 */
[----:B------:R0:W-:Y:S04]  /*d6c20*/  @P4 STG.E.U16 [R44.64], R12 ;  /* 0x0000000c2c004986 */ /* 0x0001e8000c101504 */
[----:B------:R1:W-:Y:S01]  /*d6c30*/  @P6 STG.E.U16 [R24.64], R8 ;  /* 0x0000000818006986 */ /* 0x0003e2000c101504 */
[----:B------:R-:W-:Y:S02]  /*d6c40*/  ISETP.LT.AND P6, PT, R61, c[0x0][0x178], !P0 ;  /* 0x00005e003d007a0c */ /* 0x000fe400047c1270 */
[----:B------:R-:W-:Y:S01]  /*d6c50*/  ISETP.LT.AND P0, PT, R43, c[0x0][0x178], !P0 ;  /* 0x00005e002b007a0c */ /* 0x000fe20004701270 */
[----:B0-----:R-:W-:-:S04]  /*d6c60*/  IMAD.WIDE R44, R4, 0x2, R56 ;  /* 0x00000002042c7825 */ /* 0x001fc800078e0238 */
[----:B-1----:R-:W-:Y:S01]  /*d6c70*/  IMAD.WIDE R24, R4, 0x2, R2 ;  /* 0x0000000204187825 */ /* 0x002fe200078e0202 */
[----:B------:R-:W-:Y:S02]  /*d6c80*/  PRMT R8, R21, 0x7632, R8 ;  /* 0x0000763215087816 */ /* 0x000fe40000000008 */
[----:B----4-:R-:W-:Y:S02]  /*d6c90*/  ISETP.GE.AND P4, PT, R20, c[0x0][0x17c], PT ;  /* 0x00005f0014007a0c */ /* 0x010fe40003f86270 */
[----:B------:R-:W-:Y:S01]  /*d6ca0*/  IADD3 R20, R4, c[0x0][0x198], RZ ;  /* 0x0000660004147a10 */ /* 0x000fe20007ffe0ff */
[----:B---3--:R0:W-:Y:S01]  /*d6cb0*/  @P1 STG.E.U16 [R44.64], R60 ;  /* 0x0000003c2c001986 */ /* 0x0081e2000c101504 */
[----:B------:R-:W-:-:S03]  /*d6cc0*/  PRMT R12, R60, 0x7632, R12 ;  /* 0x000076323c0c7816 */ /* 0x000fc6000000000c */
[----:B------:R1:W-:Y:S01]  /*d6cd0*/  @P3 STG.E.U16 [R24.64], R21 ;  /* 0x0000001518003986 */ /* 0x0003e2000c101504 */
[----:B------:R-:W-:Y:S02]  /*d6ce0*/  ISETP.LT.AND P3, PT, R61, c[0x0][0x178], !P2 ;  /* 0x00005e003d007a0c */ /* 0x000fe40005761270 */
[----:B------:R-:W-:Y:S02]  /*d6cf0*/  ISETP.LT.AND P2, PT, R43, c[0x0][0x178], !P2 ;  /* 0x00005e002b007a0c */ /* 0x000fe40005741270 */
[C---:B------:R-:W-:Y:S02]  /*d6d00*/  IADD3 R4, R20.reuse, c[0x0][0x198], RZ ;  /* 0x0000660014047a10 */ /* 0x040fe40007ffe0ff */
[----:B------:R-:W-:Y:S01]  /*d6d10*/  ISETP.GE.AND P5, PT, R49, c[0x0][0x17c], PT ;  /* 0x00005f0031007a0c */ /* 0x000fe20003fa6270 */
[----:B0-----:R-:W3:Y:S01]  /*d6d20*/  LDL.LU R45, [R1+0x42f4] ;  /* 0x0042f400012d7983 */ /* 0x001ee20000300800 */
[----:B-1----:R-:W-:-:S03]  /*d6d30*/  IMAD.WIDE R24, R20, 0x2, R56 ;  /* 0x0000000214187825 */ /* 0x002fc600078e0238 */
[----:B------:R-:W4:Y:S01]  /*d6d40*/  LDL.LU R44, [R1+0x42f8] ;  /* 0x0042f800012c7983 */ /* 0x000f220000300800 */
[----:B------:R-:W-:-:S03]  /*d6d50*/  IMAD.WIDE R20, R20, 0x2, R2 ;  /* 0x0000000214147825 */ /* 0x000fc600078e0202 */
[----:B------:R0:W-:Y:S04]  /*d6d60*/  @P6 STG.E.U16 [R24.64], R12 ;  /* 0x0000000c18006986 */ /* 0x0001e8000c101504 */
[----:B------:R-:W4:Y:S01]  /*d6d70*/  LDL.LU R59, [R1+0x1e8] ;  /* 0x0001e800013b7983 */ /* 0x000f220000300800 */
[----:B--2---:R-:W-:-:S03]  /*d6d80*/  ISETP.GE.AND P6, PT, R16, c[0x0][0x17c], PT ;  /* 0x00005f0010007a0c */ /* 0x004fc60003fc6270 */
[----:B------:R1:W-:Y:S01]  /*d6d90*/  @P0 STG.E.U16 [R20.64], R8 ;  /* 0x0000000814000986 */ /* 0x0003e2000c101504 */
[----:B------:R-:W-:Y:S01]  /*d6da0*/  ISETP.LT.AND P0, PT, R61, c[0x0][0x178], !P5 ;  /* 0x00005e003d007a0c */ /* 0x000fe20006f01270 */
[C---:B0-----:R-:W-:Y:S01]  /*d6db0*/  IMAD.WIDE R24, R4.reuse, 0x2, R56 ;  /* 0x0000000204187825 */ /* 0x041fe200078e0238 */
[----:B------:R-:W-:-:S03]  /*d6dc0*/  IADD3 R16, R4, c[0x0][0x198], RZ ;  /* 0x0000660004107a10 */ /* 0x000fc60007ffe0ff */
[----:B-1----:R-:W-:Y:S01]  /*d6dd0*/  IMAD.WIDE R20, R4, 0x2, R2 ;  /* 0x0000000204147825 */ /* 0x002fe200078e0202 */
[----:B------:R0:W-:Y:S01]  /*d6de0*/  @P3 STG.E.U16 [R24.64], R9 ;  /* 0x0000000918003986 */ /* 0x0001e2000c101504 */
[----:B------:R-:W-:-:S03]  /*d6df0*/  ISETP.LT.AND P5, PT, R43, c[0x0][0x178], !P5 ;  /* 0x00005e002b007a0c */ /* 0x000fc60006fa1270 */
[----:B------:R1:W-:Y:S01]  /*d6e00*/  @P2 STG.E.U16 [R20.64], R17 ;  /* 0x0000001114002986 */ /* 0x0003e2000c101504 */
[----:B------:R-:W-:Y:S02]  /*d6e10*/  ISETP.LT.AND P3, PT, R61, c[0x0][0x178], !P4 ;  /* 0x00005e003d007a0c */ /* 0x000fe40006761270 */
[----:B------:R-:W-:Y:S01]  /*d6e20*/  ISETP.LT.AND P4, PT, R43, c[0x0][0x178], !P4 ;  /* 0x00005e002b007a0c */ /* 0x000fe20006781270 */
[----:B0-----:R-:W2:Y:S01]  /*d6e30*/  LDL.LU R24, [R1+0x42fc] ;  /* 0x0042fc0001187983 */ /* 0x001ea20000300800 */
[----:B-1----:R-:W-:Y:S01]  /*d6e40*/  PRMT R20, R9, 0x7632, R20 ;  /* 0x0000763209147816 */ /* 0x002fe20000000014 */
[C---:B------:R-:W-:Y:S02]  /*d6e50*/  IMAD.WIDE R8, R16.reuse, 0x2, R56 ;  /* 0x0000000210087825 */ /* 0x040fe400078e0238 */
[----:B------:R-:W2:Y:S01]  /*d6e60*/  LDL.LU R21, [R1+0x4300] ;  /* 0x0043000001157983 */ /* 0x000ea20000300800 */
[----:B------:R-:W-:-:S03]  /*d6e70*/  IADD3 R4, R16, c[0x0][0x198], RZ ;  /* 0x0000660010047a10 */ /* 0x000fc60007ffe0ff */
[----:B------:R-:W2:Y:S01]  /*d6e80*/  LDL.LU R60, [R1+0x1b8] ;  /* 0x0001b800013c7983 */ /* 0x000ea20000300800 */
[----:B------:R-:W-:-:S03]  /*d6e90*/  PRMT R12, R17, 0x7632, R12 ;  /* 0x00007632110c7816 */ /* 0x000fc6000000000c */
[----:B------:R0:W-:Y:S01]  /*d6ea0*/  @P0 STG.E.U16 [R8.64], R20 ;  /* 0x0000001408000986 */ /* 0x0001e2000c101504 */
[----:B------:R-:W-:-:S03]  /*d6eb0*/  IMAD.WIDE R16, R16, 0x2, R2 ;  /* 0x0000000210107825 */ /* 0x000fc600078e0202 */
[----:B0-----:R-:W2:Y:S01]  /*d6ec0*/  LDL.LU R20, [R1+0x4304] ;  /* 0x0043040001147983 */ /* 0x001ea20000300800 */
[----:B------:R-:W-:-:S03]  /*d6ed0*/  IMAD.WIDE R8, R4, 0x2, R56 ;  /* 0x0000000204087825 */ /* 0x000fc600078e0238 */
[----:B------:R0:W-:Y:S04]  /*d6ee0*/  @P5 STG.E.U16 [R16.64], R12 ;  /* 0x0000000c10005986 */ /* 0x0001e8000c101504 */
[----:B------:R-:W-:Y:S01]  /*d6ef0*/  @P3 STG.E.U16 [R8.64], R5 ;  /* 0x0000000508003986 */ /* 0x000fe2000c101504 */
[----:B0-----:R-:W-:-:S05]  /*d6f00*/  IMAD.WIDE R16, R4, 0x2, R2 ;  /* 0x0000000204107825 */ /* 0x001fca00078e0202 */
[----:B------:R0:W-:Y:S04]  /*d6f10*/  @P4 STG.E.U16 [R16.64], R13 ;  /* 0x0000000d10004986 */ /* 0x0001e8000c101504 */
[----:B0-----:R-:W2:Y:S01]  /*d6f20*/  LDL.LU R17, [R1+0x4308] ;  /* 0x0043080001117983 */ /* 0x001ea20000300800 */
[----:B------:R-:W-:-:S04]  /*d6f30*/  ISETP.GE.AND P1, PT, R48, c[0x0][0x17c], PT ;  /* 0x00005f0030007a0c */ /* 0x000fc80003f26270 */
[----:B------:R-:W-:Y:S02]  /*d6f40*/  ISETP.LT.AND P5, PT, R61, c[0x0][0x178], !P1 ;  /* 0x00005e003d007a0c */ /* 0x000fe40004fa1270 */
[----:B------:R-:W-:Y:S02]  /*d6f50*/  ISETP.LT.AND P1, PT, R43, c[0x0][0x178], !P1 ;  /* 0x00005e002b007a0c */ /* 0x000fe40004f21270 */
[----:B------:R-:W-:Y:S02]  /*d6f60*/  IADD3 R8, R4, c[0x0][0x198], RZ ;  /* 0x0000660004087a10 */ /* 0x000fe40007ffe0ff */
[----:B------:R-:W-:Y:S02]  /*d6f70*/  PRMT R16, R5, 0x7632, R16 ;  /* 0x0000763205107816 */ /* 0x000fe40000000010 */
[----:B------:R-:W-:Y:S01]  /*d6f80*/  ISETP.LT.AND P3, PT, R61, c[0x0][0x178], !P6 ;  /* 0x00005e003d007a0c */ /* 0x000fe20007761270 */
[----:B------:R-:W-:Y:S01]  /*d6f90*/  IMAD.WIDE R4, R8, 0x2, R56 ;  /* 0x0000000208047825 */ /* 0x000fe200078e0238 */
[----:B------:R-:W-:-:S02]  /*d6fa0*/  ISETP.LT.AND P6, PT, R43, c[0x0][0x178], !P6 ;  /* 0x00005e002b007a0c */ /* 0x000fc400077c1270 */
[C---:B------:R-:W-:Y:S01]  /*d6fb0*/  IADD3 R12, R8.reuse, c[0x0][0x198], RZ ;  /* 0x00006600080c7a10 */ /* 0x040fe20007ffe0ff */
[----:B------:R-:W-:Y:S01]  /*d6fc0*/  IMAD.WIDE R8, R8, 0x2, R2 ;  /* 0x0000000208087825 */ /* 0x000fe200078e0202 */
[----:B------:R-:W-:Y:S02]  /*d6fd0*/  PRMT R13, R13, 0x7632, R13 ;  /* 0x000076320d0d7816 */ /* 0x000fe4000000000d */
[----:B------:R-:W-:Y:S01]  /*d6fe0*/  ISETP.GE.AND P2, PT, R47, c[0x0][0x17c], PT ;  /* 0x00005f002f007a0c */ /* 0x000fe20003f46270 */
[----:B------:R0:W-:Y:S01]  /*d6ff0*/  @P5 STG.E.U16 [R4.64], R16 ;  /* 0x0000001004005986 */ /* 0x0001e2000c101504 */
[----:B------:R-:W-:-:S03]  /*d7000*/  ISETP.GE.AND P0, PT, R46, c[0x0][0x17c], PT ;  /* 0x00005f002e007a0c */ /* 0x000fc60003f06270 */
[----:B------:R1:W-:Y:S01]  /*d7010*/  @P1 STG.E.U16 [R8.64], R13 ;  /* 0x0000000d08001986 */ /* 0x0003e2000c101504 */
[----:B------:R-:W-:Y:S02]  /*d7020*/  ISETP.LT.AND P1, PT, R61, c[0x0][0x178], !P2 ;  /* 0x00005e003d007a0c */ /* 0x000fe40005721270 */
[----:B------:R-:W-:Y:S01]  /*d7030*/  ISETP.LT.AND P2, PT, R43, c[0x0][0x178], !P2 ;  /* 0x00005e002b007a0c */ /* 0x000fe20005741270 */
[----:B0-----:R-:W-:-:S04]  /*d7040*/  IMAD.WIDE R4, R12, 0x2, R56 ;  /* 0x000000020c047825 */ /* 0x001fc800078e0238 */
[C---:B-1----:R-:W-:Y:S01]  /*d7050*/  IMAD.WIDE R8, R12.reuse, 0x2, R2 ;  /* 0x000000020c087825 */ /* 0x042fe200078e0202 */
[----:B------:R-:W-:-:S04]  /*d7060*/  IADD3 R13, R12, c[0x0][0x198], RZ ;  /* 0x000066000c0d7a10 */ /* 0x000fc80007ffe0ff */
[----:B------:R-:W-:Y:S02]  /*d7070*/  IADD3 R12, R13, c[0x0][0x198], RZ ;  /* 0x000066000d0c7a10 */ /* 0x000fe40007ffe0ff */
[----:B---3--:R-:W-:Y:S01]  /*d7080*/  ISETP.GE.AND P4, PT, R45, c[0x0][0x17c], PT ;  /* 0x00005f002d007a0c */ /* 0x008fe20003f86270 */
[----:B----4-:R0:W-:Y:S01]  /*d7090*/  @P3 STG.E.U16 [R4.64], R59 ;  /* 0x0000003b04003986 */ /* 0x0101e2000c101504 */
[----:B------:R-:W-:-:S03]  /*d70a0*/  ISETP.LT.AND P3, PT, R61, c[0x0][0x178], !P0 ;  /* 0x00005e003d007a0c */ /* 0x000fc60004761270 */
[----:B------:R1:W-:Y:S01]  /*d70b0*/  @P6 STG.E.U16 [R8.64], R26 ;  /* 0x0000001a08006986 */ /* 0x0003e2000c101504 */
[----:B------:R-:W-:Y:S02]  /*d70c0*/  ISETP.LT.AND P6, PT, R43, c[0x0][0x178], !P0 ;  /* 0x00005e002b007a0c */ /* 0x000fe400047c1270 */
[----:B------:R-:W-:Y:S01]  /*d70d0*/  PRMT R16, R59, 0x7632, R16 ;  /* 0x000076323b107816 */ /* 0x000fe20000000010 */
[----:B0-----:R-:W-:Y:S01]  /*d70e0*/  IMAD.WIDE R4, R13, 0x2, R56 ;  /* 0x000000020d047825 */ /* 0x001fe200078e0238 */
[----:B-1----:R-:W-:-:S03]  /*d70f0*/  PRMT R26, R26, 0x7632, R26 ;  /* 0x000076321a1a7816 */ /* 0x002fc6000000001a */
[----:B------:R-:W-:Y:S01]  /*d7100*/  IMAD.WIDE R8, R13, 0x2, R2 ;  /* 0x000000020d087825 */ /* 0x000fe200078e0202 */
[----:B------:R0:W-:Y:S04]  /*d7110*/  @P1 STG.E.U16 [R4.64], R16 ;  /* 0x0000001004001986 */ /* 0x0001e8000c101504 */
[----:B------:R1:W-:Y:S01]  /*d7120*/  @P2 STG.E.U16 [R8.64], R26 ;  /* 0x0000001a08002986 */ /* 0x0003e2000c101504 */
[----:B------:R-:W-:Y:S01]  /*d7130*/  ISETP.LT.AND P2, PT, R61, c[0x0][0x178], !P4 ;  /* 0x00005e003d007a0c */ /* 0x000fe20006741270 */
[----:B0-----:R-:W-:-:S04]  /*d7140*/  IMAD.WIDE R4, R12, 0x2, R56 ;  /* 0x000000020c047825 */ /* 0x001fc800078e0238 */
[----:B-1----:R-:W-:Y:S01]  /*d7150*/  IMAD.WIDE R8, R12, 0x2, R2 ;  /* 0x000000020c087825 */ /* 0x002fe200078e0202 */
[----:B--2---:R-:W-:Y:S02]  /*d7160*/  ISETP.GE.AND P0, PT, R24, c[0x0][0x17c], PT ;  /* 0x00005f0018007a0c */ /* 0x004fe40003f06270 */
[----:B------:R-:W-:Y:S01]  /*d7170*/  ISETP.GE.AND P1, PT, R21, c[0x0][0x17c], PT ;  /* 0x00005f0015007a0c */ /* 0x000fe20003f26270 */
[----:B------:R-:W2:Y:S01]  /*d7180*/  LDL.LU R24, [R1+0x430c] ;  /* 0x00430c0001187983 */ /* 0x000ea20000300800 */
[----:B------:R-:W-:-:S03]  /*d7190*/  ISETP.LT.AND P4, PT, R43, c[0x0][0x178], !P4 ;  /* 0x00005e002b007a0c */ /* 0x000fc60006781270 */
[----:B------:R0:W-:Y:S01]  /*d71a0*/  @P3 STG.E.U16 [R4.64], R60 ;  /* 0x0000003c04003986 */ /* 0x0001e2000c101504 */
[----:B------:R-:W-:-:S03]  /*d71b0*/  IADD3 R13, R12, c[0x0][0x198], RZ ;  /* 0x000066000c0d7a10 */ /* 0x000fc60007ffe0ff */
[----:B------:R1:W-:Y:S04]  /*d71c0*/  @P6 STG.E.U16 [R8.64], R22 ;  /* 0x0000001608006986 */ /* 0x0003e8000c101504 */
[----:B------:R-:W3:Y:S01]  /*d71d0*/  LDL.LU R21, [R1+0x4310] ;  /* 0x0043100001157983 */ /* 0x000ee20000300800 */
[----:B------:R-:W-:Y:S02]  /*d71e0*/  ISETP.GE.AND P5, PT, R44, c[0x0][0x17c], PT ;  /* 0x00005f002c007a0c */ /* 0x000fe40003fa6270 */
[----:B------:R-:W-:Y:S02]  /*d71f0*/  ISETP.GE.AND P6, PT, R20, c[0x0][0x17c], PT ;  /* 0x00005f0014007a0c */ /* 0x000fe40003fc6270 */
[----:B------:R-:W4:Y:S01]  /*d7200*/  LDL.LU R20, [R1+0x4314] ;  /* 0x0043140001147983 */ /* 0x000f220000300800 */
[----:B------:R-:W-:Y:S01]  /*d7210*/  PRMT R16, R60, 0x7632, R16 ;  /* 0x000076323c107816 */ /* 0x000fe20000000010 */
[----:B0-----:R-:W-:Y:S01]  /*d7220*/  IMAD.WIDE R4, R13, 0x2, R56 ;  /* 0x000000020d047825 */ /* 0x001fe200078e0238 */
[----:B------:R-:W-:-:S02]  /*d7230*/  ISETP.LT.AND P3, PT, R61, c[0x0][0x178], !P5 ;  /* 0x00005e003d007a0c */ /* 0x000fc40006f61270 */
[----:B-1----:R-:W-:Y:S01]  /*d7240*/  PRMT R22, R22, 0x7632, R22 ;  /* 0x0000763216167816 */ /* 0x002fe20000000016 */
[----:B------:R-:W-:Y:S01]  /*d7250*/  IMAD.WIDE R8, R13, 0x2, R2 ;  /* 0x000000020d087825 */ /* 0x000fe200078e0202 */
[----:B------:R-:W-:Y:S01]  /*d7260*/  ISETP.LT.AND P5, PT, R43, c[0x0][0x178], !P5 ;  /* 0x00005e002b007a0c */ /* 0x000fe20006fa1270 */
[----:B------:R0:W-:Y:S01]  /*d7270*/  @P2 STG.E.U16 [R4.64], R16 ;  /* 0x0000001004002986 */ /* 0x0001e2000c101504 */
[----:B------:R-:W-:-:S03]  /*d7280*/  IADD3 R12, R13, c[0x0][0x198], RZ ;  /* 0x000066000d0c7a10 */ /* 0x000fc60007ffe0ff */
[----:B------:R1:W-:Y:S01]  /*d7290*/  @P4 STG.E.U16 [R8.64], R22 ;  /* 0x0000001608004986 */ /* 0x0003e2000c101504 */
[----:B------:R-:W-:Y:S02]  /*d72a0*/  ISETP.LT.AND P4, PT, R61, c[0x0][0x178], !P0 ;  /* 0x00005e003d007a0c */ /* 0x000fe40004781270 */
[----:B------:R-:W-:Y:S01]  /*d72b0*/  ISETP.LT.AND P0, PT, R43, c[0x0][0x178], !P0 ;  /* 0x00005e002b007a0c */ /* 0x000fe20004701270 */
[----:B0-----:R-:W-:-:S04]  /*d72c0*/  IMAD.WIDE R4, R12, 0x2, R56 ;  /* 0x000000020c047825 */ /* 0x001fc800078e0238 */
[C---:B-1----:R-:W-:Y:S01]  /*d72d0*/  IMAD.WIDE R8, R12.reuse, 0x2, R2 ;  /* 0x000000020c087825 */ /* 0x042fe200078e0202 */
[----:B------:R-:W-:Y:S02]  /*d72e0*/  IADD3 R12, R12, c[0x0][0x198], RZ ;  /* 0x000066000c0c7a10 */ /* 0x000fe40007ffe0ff */
[----:B------:R-:W-:Y:S02]  /*d72f0*/  ISETP.GE.AND P2, PT, R17, c[0x0][0x17c], PT ;  /* 0x00005f0011007a0c */ /* 0x000fe40003f46270 */
[----:B------:R-:W3:Y:S04]  /*d7300*/  LDL.LU R17, [R1+0x4318] ;  /* 0x0043180001117983 */ /* 0x000ee80000300800 */
[----:B------:R-:W3:Y:S01]  /*d7310*/  LDL.LU R59, [R1+0x1ec] ;  /* 0x0001ec00013b7983 */ /* 0x000ee20000300800 */
[----:B------:R-:W-:-:S03]  /*d7320*/  PRMT R13, R10, 0x7632, R13 ;  /* 0x000076320a0d7816 */ /* 0x000fc6000000000d */
[----:B------:R0:W-:Y:S04]  /*d7330*/  @P3 STG.E.U16 [R4.64], R10 ;  /* 0x0000000a04003986 */ /* 0x0001e8000c101504 */
[----:B------:R1:W-:Y:S01]  /*d7340*/  @P5 STG.E.U16 [R8.64], R18 ;  /* 0x0000001208005986 */ /* 0x0003e2000c101504 */
[----:B0-----:R-:W-:Y:S01]  /*d7350*/  IMAD.WIDE R4, R12, 0x2, R56 ;  /* 0x000000020c047825 */ /* 0x001fe200078e0238 */
[----:B-1----:R-:W-:-:S03]  /*d7360*/  PRMT R18, R18, 0x7632, R18 ;  /* 0x0000763212127816 */ /* 0x002fc60000000012 */
[C---:B------:R-:W-:Y:S01]  /*d7370*/  IMAD.WIDE R8, R12.reuse, 0x2, R2 ;  /* 0x000000020c087825 */ /* 0x040fe200078e0202 */
[----:B------:R-:W-:Y:S01]  /*d7380*/  IADD3 R10, R12, c[0x0][0x198], RZ ;  /* 0x000066000c0a7a10 */ /* 0x000fe20007ffe0ff */
[----:B------:R-:W-:Y:S04]  /*d7390*/  @P4 STG.E.U16 [R4.64], R13 ;  /* 0x0000000d04004986 */ /* 0x000fe8000c101504 */
[----:B------:R-:W3:Y:S04]  /*d73a0*/  LDL.LU R12, [R1+0x42f0] ;  /* 0x0042f000010c7983 */ /* 0x000ee80000300800 */
[----:B------:R0:W-:Y:S04]  /*d73b0*/  @P0 STG.E.U16 [R8.64], R18 ;  /* 0x0000001208000986 */ /* 0x0001e8000c101504 */
[----:B0-----:R-:W3:Y:S01]  /*d73c0*/  LDL.LU R18, [R1+0x42ec] ;  /* 0x0042ec0001127983 */ /* 0x001ee20000300800 */
[----:B------:R-:W-:-:S02]  /*d73d0*/  ISETP.LT.AND P3, PT, R61, c[0x0][0x178], !P1 ;  /* 0x00005e003d007a0c */ /* 0x000fc40004f61270 */
[----:B------:R-:W-:Y:S01]  /*d73e0*/  ISETP.LT.AND P5, PT, R43, c[0x0][0x178], !P1 ;  /* 0x00005e002b007a0c */ /* 0x000fe20004fa1270 */
[----:B------:R-:W-:Y:S01]  /*d73f0*/  IMAD.WIDE R4, R10, 0x2, R56 ;  /* 0x000000020a047825 */ /* 0x000fe200078e0238 */
[----:B------:R-:W-:-:S03]  /*d7400*/  ISETP.LT.AND P0, PT, R61, c[0x0][0x178], !P6 ;  /* 0x00005e003d007a0c */ /* 0x000fc60007701270 */
[C---:B------:R-:W-:Y:S01]  /*d7410*/  IMAD.WIDE R8, R10.reuse, 0x2, R2 ;  /* 0x000000020a087825 */ /* 0x040fe200078e0202 */
[----:B------:R-:W-:Y:S02]  /*d7420*/  ISETP.LT.AND P6, PT, R43, c[0x0][0x178], !P6 ;  /* 0x00005e002b007a0c */ /* 0x000fe400077c1270 */
[----:B------:R-:W-:-:S03]  /*d7430*/  IADD3 R10, R10, c[0x0][0x198], RZ ;  /* 0x000066000a0a7a10 */ /* 0x000fc60007ffe0ff */
[----:B------:R0:W-:Y:S04]  /*d7440*/  @P3 STG.E.U16 [R4.64], R6 ;  /* 0x0000000604003986 */ /* 0x0001e8000c101504 */
[----:B------:R1:W-:Y:S01]  /*d7450*/  @P5 STG.E.U16 [R8.64], R14 ;  /* 0x0000000e08005986 */ /* 0x0003e2000c101504 */
[----:B------:R-:W-:Y:S02]  /*d7460*/  ISETP.LT.AND P5, PT, R61, c[0x0][0x178], !P2 ;  /* 0x00005e003d007a0c */ /* 0x000fe400057a1270 */
[----:B------:R-:W-:Y:S02]  /*d7470*/  ISETP.LT.AND P2, PT, R43, c[0x0][0x178], !P2 ;  /* 0x00005e002b007a0c */ /* 0x000fe40005741270 */
[----:B0-----:R-:W-:Y:S01]  /*d7480*/  PRMT R6, R6, 0x7632, R6 ;  /* 0x0000763206067816 */ /* 0x001fe20000000006 */
[----:B------:R-:W-:-:S04]  /*d7490*/  IMAD.WIDE R4, R10, 0x2, R56 ;  /* 0x000000020a047825 */ /* 0x000fc800078e0238 */
[C---:B-1----:R-:W-:Y:S01]  /*d74a0*/  IMAD.WIDE R8, R10.reuse, 0x2, R2 ;  /* 0x000000020a087825 */ /* 0x042fe200078e0202 */
[----:B------:R-:W-:Y:S02]  /*d74b0*/  IADD3 R10, R10, c[0x0][0x198], RZ ;  /* 0x000066000a0a7a10 */ /* 0x000fe40007ffe0ff */
[----:B------:R-:W-:Y:S01]  /*d74c0*/  PRMT R14, R14, 0x7632, R14 ;  /* 0x000076320e0e7816 */ /* 0x000fe2000000000e */
[----:B------:R0:W-:Y:S04]  /*d74d0*/  @P0 STG.E.U16 [R4.64], R6 ;  /* 0x0000000604000986 */ /* 0x0001e8000c101504 */
[----:B------:R1:W-:Y:S01]  /*d74e0*/  @P6 STG.E.U16 [R8.64], R14 ;  /* 0x0000000e08006986 */ /* 0x0003e2000c101504 */
[----:B0-----:R-:W-:-:S04]  /*d74f0*/  IMAD.WIDE R4, R10, 0x2, R56 ;  /* 0x000000020a047825 */ /* 0x001fc800078e0238 */
[----:B-1----:R-:W-:Y:S01]  /*d7500*/  IMAD.WIDE R8, R10, 0x2, R2 ;  /* 0x000000020a087825 */ /* 0x002fe200078e0202 */
[----:B--2---:R-:W-:-:S04]  /*d7510*/  ISETP.GE.AND P1, PT, R24, c[0x0][0x17c], PT ;  /* 0x00005f0018007a0c */ /* 0x004fc80003f26270 */
[----:B------:R-:W-:Y:S02]  /*d7520*/  ISETP.LT.AND P6, PT, R61, c[0x0][0x178], !P1 ;  /* 0x00005e003d007a0c */ /* 0x000fe40004fc1270 */
[----:B----4-:R-:W-:Y:S02]  /*d7530*/  ISETP.GE.AND P3, PT, R20, c[0x0][0x17c], PT ;  /* 0x00005f0014007a0c */ /* 0x010fe40003f66270 */
[----:B------:R-:W2:Y:S04]  /*d7540*/  LDL.LU R20, [R1+0x42e0] ;  /* 0x0042e00001147983 */ /* 0x000ea80000300800 */
[----:B------:R-:W4:Y:S01]  /*d7550*/  LDL.LU R60, [R1+0x1bc] ;  /* 0x0001bc00013c7983 */ /* 0x000f220000300800 */
[----:B------:R-:W-:-:S03]  /*d7560*/  ISETP.LT.AND P1, PT, R43, c[0x0][0x178], !P1 ;  /* 0x00005e002b007a0c */ /* 0x000fc60004f21270 */
[----:B---3--:R0:W-:Y:S01]  /*d7570*/  @P5 STG.E.U16 [R4.64], R59 ;  /* 0x0000003b04005986 */ /* 0x0081e2000c101504 */
[----:B------:R-:W-:Y:S02]  /*d7580*/  ISETP.GE.AND P0, PT, R17, c[0x0][0x17c], PT ;  /* 0x00005f0011007a0c */ /* 0x000fe40003f06270 */
[----:B------:R-:W-:Y:S01]  /*d7590*/  PRMT R6, R59, 0x7632, R6 ;  /* 0x000076323b067816 */ /* 0x000fe20000000006 */
[----:B------:R1:W-:Y:S04]  /*d75a0*/  @P2 STG.E.U16 [R8.64], R27 ;  /* 0x0000001b08002986 */ /* 0x0003e8000c101504 */
[----:B------:R-:W3:Y:S01]  /*d75b0*/  LDL.LU R17, [R1+0x42dc] ;  /* 0x0042dc0001117983 */ /* 0x000ee20000300800 */
[----:B0-----:R-:W-:Y:S02]  /*d75c0*/  IADD3 R4, R10, c[0x0][0x198], RZ ;  /* 0x000066000a047a10 */ /* 0x001fe40007ffe0ff */
[----:B------:R-:W-:-:S02]  /*d75d0*/  PRMT R10, R27, 0x7632, R10 ;  /* 0x000076321b0a7816 */ /* 0x000fc4000000000a */
[C---:B------:R-:W-:Y:S01]  /*d75e0*/  IADD3 R14, R4.reuse, c[0x0][0x198], RZ ;  /* 0x00006600040e7a10 */ /* 0x040fe20007ffe0ff */
[----:B-1----:R-:W-:-:S04]  /*d75f0*/  IMAD.WIDE R8, R4, 0x2, R56 ;  /* 0x0000000204087825 */ /* 0x002fc800078e0238 */
[----:B------:R-:W-:Y:S01]  /*d7600*/  IMAD.WIDE R4, R4, 0x2, R2 ;  /* 0x0000000204047825 */ /* 0x000fe200078e0202 */
[----:B------:R0:W-:Y:S04]  /*d7610*/  @P6 STG.E.U16 [R8.64], R6 ;  /* 0x0000000608006986 */ /* 0x0001e8000c101504 */
[----:B------:R1:W-:Y:S01]  /*d7620*/  @P1 STG.E.U16 [R4.64], R10 ;  /* 0x0000000a04001986 */ /* 0x0003e2000c101504 */
[----:B------:R-:W-:-:S03]  /*d7630*/  ISETP.GE.AND P1, PT, R18, c[0x0][0x17c], PT ;  /* 0x00005f0012007a0c */ /* 0x000fc60003f26270 */
[----:B------:R-:W2:Y:S01]  /*d7640*/  LDL.LU R18, [R1+0x4324] ;  /* 0x0043240001127983 */ /* 0x000ea20000300800 */
[----:B------:R-:W-:-:S04]  /*d7650*/  ISETP.GE.AND P4, PT, R21, c[0x0][0x17c], PT ;  /* 0x00005f0015007a0c */ /* 0x000fc80003f86270 */
[----:B------:R-:W-:Y:S02]  /*d7660*/  ISETP.LT.AND P5, PT, R61, c[0x0][0x178], !P4 ;  /* 0x00005e003d007a0c */ /* 0x000fe400067a1270 */
[----:B------:R-:W-:Y:S01]  /*d7670*/  ISETP.GE.AND P2, PT, R12, c[0x0][0x17c], PT ;  /* 0x00005f000c007a0c */ /* 0x000fe20003f46270 */
[C---:B------:R-:W-:Y:S01]  /*d7680*/  IMAD.WIDE R12, R14.reuse, 0x2, R56 ;  /* 0x000000020e0c7825 */ /* 0x040fe200078e0238 */
[----:B------:R-:W-:Y:S02]  /*d7690*/  ISETP.LT.AND P4, PT, R43, c[0x0][0x178], !P4 ;  /* 0x00005e002b007a0c */ /* 0x000fe40006781270 */
[----:B------:R-:W-:Y:S02]  /*d76a0*/  ISETP.LT.AND P6, PT, R61, c[0x0][0x178], !P3 ;  /* 0x00005e003d007a0c */ /* 0x000fe40005fc1270 */
[C---:B0-----:R-:W-:Y:S01]  /*d76b0*/  IADD3 R6, R14.reuse, c[0x0][0x198], RZ ;  /* 0x000066000e067a10 */ /* 0x041fe20007ffe0ff */
[----:B-1----:R-:W-:-:S04]  /*d76c0*/  IMAD.WIDE R4, R14, 0x2, R2 ;  /* 0x000000020e047825 */ /* 0x002fc800078e0202 */
[----:B------:R-:W-:Y:S01]  /*d76d0*/  IMAD.WIDE R8, R6, 0x2, R56 ;  /* 0x0000000206087825 */ /* 0x000fe200078e0238 */
[----:B----4-:R0:W-:Y:S01]  /*d76e0*/  @P5 STG.E.U16 [R12.64], R60 ;  /* 0x0000003c0c005986 */ /* 0x0101e2000c101504 */
[----:B------:R-:W-:Y:S02]  /*d76f0*/  ISETP.LT.AND P5, PT, R43, c[0x0][0x178], !P3 ;  /* 0x00005e002b007a0c */ /* 0x000fe40005fa1270 */
[----:B------:R-:W-:Y:S01]  /*d7700*/  PRMT R10, R60, 0x7632, R10 ;  /* 0x000076323c0a7816 */ /* 0x000fe2000000000a */
[----:B0-----:R-:W4:Y:S01]  /*d7710*/  LDL.LU R13, [R1+0x4320] ;  /* 0x00432000010d7983 */ /* 0x001f220000300800 */
[----:B------:R-:W-:-:S03]  /*d7720*/  PRMT R12, R23, 0x7632, R12 ;  /* 0x00007632170c7816 */ /* 0x000fc6000000000c */
[----:B------:R0:W-:Y:S01]  /*d7730*/  @P4 STG.E.U16 [R4.64], R23 ;  /* 0x0000001704004986 */ /* 0x0001e2000c101504 */
[----:B------:R-:W-:Y:S02]  /*d7740*/  ISETP.LT.AND P4, PT, R61, c[0x0][0x178], !P0 ;  /* 0x00005e003d007a0c */ /* 0x000fe40004781270 */
[----:B------:R-:W-:Y:S01]  /*d7750*/  ISETP.LT.AND P0, PT, R43, c[0x0][0x178], !P0 ;  /* 0x00005e002b007a0c */ /* 0x000fe20004701270 */
[----:B------:R1:W-:Y:S04]  /*d7760*/  @P6 STG.E.U16 [R8.64], R10 ;  /* 0x0000000a08006986 */ /* 0x0003e8000c101504 */
[----:B------:R-:W4:Y:S01]  /*d7770*/  LDL.LU R25, [R1+0x4330] ;  /* 0x0043300001197983 */ /* 0x000f220000300800 */
[C---:B0-----:R-:W-:Y:S01]  /*d7780*/  IMAD.WIDE R4, R6.reuse, 0x2, R2 ;  /* 0x0000000206047825 */ /* 0x041fe200078e0202 */
[----:B-1----:R-:W-:-:S04]  /*d7790*/  IADD3 R10, R6, c[0x0][0x198], RZ ;  /* 0x00006600060a7a10 */ /* 0x002fc80007ffe0ff */
[----:B------:R0:W-:Y:S01]  /*d77a0*/  @P5 STG.E.U16 [R4.64], R12 ;  /* 0x0000000c04005986 */ /* 0x0001e2000c101504 */
[C---:B------:R-:W-:Y:S01]  /*d77b0*/  IMAD.WIDE R8, R10.reuse, 0x2, R2 ;  /* 0x000000020a087825 */ /* 0x040fe200078e0202 */
[----:B---3--:R-:W-:Y:S02]  /*d77c0*/  ISETP.GE.AND P6, PT, R17, c[0x0][0x17c], PT ;  /* 0x00005f0011007a0c */ /* 0x008fe40003fc6270 */
[----:B------:R-:W3:Y:S01]  /*d77d0*/  LDL.LU R17, [R1+0x432c] ;  /* 0x00432c0001117983 */ /* 0x000ee20000300800 */
[----:B0-----:R-:W-:-:S03]  /*d77e0*/  IMAD.WIDE R4, R10, 0x2, R56 ;  /* 0x000000020a047825 */ /* 0x001fc600078e0238 */
[----:B------:R-:W3:Y:S04]  /*d77f0*/  LDL.LU R24, [R1+0x4338] ;  /* 0x0043380001187983 */ /* 0x000ee80000300800 */
[----:B------:R0:W-:Y:S04]  /*d7800*/  @P4 STG.E.U16 [R4.64], R11 ;  /* 0x0000000b04004986 */ /* 0x0001e8000c101504 */
[----:B------:R1:W-:Y:S01]  /*d7810*/  @P0 STG.E.U16 [R8.64], R19 ;  /* 0x0000001308000986 */ /* 0x0003e2000c101504 */
[----:B--2---:R-:W-:-:S03]  /*d7820*/  ISETP.GE.AND P0, PT, R18, c[0x0][0x17c], PT ;  /* 0x00005f0012007a0c */ /* 0x004fc60003f06270 */
[----:B------:R-:W2:Y:S04]  /*d7830*/  LDL.LU R18, [R1+0x4334] ;  /* 0x0043340001127983 */ /* 0x000ea80000300800 */
[----:B------:R-:W2:Y:S04]  /*d7840*/  LDL.LU R46, [R1+0x4350] ;  /* 0x00435000012e7983 */ /* 0x000ea80000300800 */
[----:B------:R-:W2:Y:S04]  /*d7850*/  LDL.LU R45, [R1+0x434c] ;  /* 0x00434c00012d7983 */ /* 0x000ea80000300800 */
[----:B------:R-:W1:Y:S01]  /*d7860*/  S2R R60, SR_TID.X ;  /* 0x00000000003c7919 */ /* 0x000e620000002100 */
[----:B------:R-:W-:-:S02]  /*d7870*/  ISETP.GE.AND P3, PT, R20, c[0x0][0x17c], PT ;  /* 0x00005f0014007a0c */ /* 0x000fc40003f66270 */
[----:B------:R-:W-:Y:S01]  /*d7880*/  ISETP.LT.AND P5, PT, R61, c[0x0][0x178], !P2 ;  /* 0x00005e003d007a0c */ /* 0x000fe200057a1270 */
[----:B------:R1:W4:Y:S01]  /*d7890*/  LDS.128 R20, [R0] ;  /* 0x0000000000147984 */ /* 0x0003220000000c00 */
[----:B------:R-:W-:Y:S02]  /*d78a0*/  IADD3 R10, R10, c[0x0][0x198], RZ ;  /* 0x000066000a0a7a10 */ /* 0x000fe40007ffe0ff */
[----:B------:R-:W-:Y:S01]  /*d78b0*/  ISETP.LT.AND P2, PT, R43, c[0x0][0x178], !P2 ;  /* 0x00005e002b007a0c */ /* 0x000fe20005741270 */
[----:B------:R-:W2:Y:S01]  /*d78c0*/  LDL.LU R44, [R1+0x4358] ;  /* 0x00435800012c7983 */ /* 0x000ea20000300800 */
[----:B------:R-:W-:Y:S01]  /*d78d0*/  ISETP.LT.AND P4, PT, R61, c[0x0][0x178], !P1 ;  /* 0x00005e003d007a0c */ /* 0x000fe20004f81270 */
[C---:B0-----:R-:W-:Y:S01]  /*d78e0*/  IMAD.WIDE R4, R10.reuse, 0x2, R56 ;  /* 0x000000020a047825 */ /* 0x041fe200078e0238 */
[----:B------:R-:W-:Y:S01]  /*d78f0*/  PRMT R6, R11, 0x7632, R6 ;  /* 0x000076320b067816 */ /* 0x000fe20000000006 */
[----:B------:R-:W2:Y:S01]  /*d7900*/  LDL.LU R47, [R1+0x4354] ;  /* 0x00435400012f7983 */ /* 0x000ea20000300800 */
[----:B------:R-:W-:-:S02]  /*d7910*/  IADD3 R11, R10, c[0x0][0x198], RZ ;  /* 0x000066000a0b7a10 */ /* 0x000fc40007ffe0ff */
[C---:B-1----:R-:W-:Y:S01]  /*d7920*/  LOP3.LUT R59, R60.reuse, 0x1f, RZ, 0xc0, !PT ;  /* 0x0000001f3c3b7812 */ /* 0x042fe200078ec0ff */
[----:B------:R-:W-:-:S05]  /*d7930*/  IMAD.SHL.U32 R60, R60, 0x100, RZ ;  /* 0x000001003c3c7824 */ /* 0x000fca00078e00ff */
[----:B------:R-:W-:Y:S01]  /*d7940*/  LOP3.LUT R60, R60, 0x600, RZ, 0xc0, !PT ;  /* 0x000006003c3c7812 */ /* 0x000fe200078ec0ff */
[----:B------:R-:W-:Y:S01]  /*d7950*/  IMAD.WIDE R8, R10, 0x2, R2 ;  /* 0x000000020a087825 */ /* 0x000fe200078e0202 */
[----:B------:R-:W-:-:S03]  /*d7960*/  PRMT R19, R19, 0x7632, R19 ;  /* 0x0000763213137816 */ /* 0x000fc60000000013 */
[----:B------:R-:W-:Y:S01]  /*d7970*/  IMAD R60, R59, 0x10, R60 ;  /* 0x000000103b3c7824 */ /* 0x000fe200078e023c */
[----:B------:R-:W-:Y:S01]  /*d7980*/  ISETP.LT.AND P1, PT, R43, c[0x0][0x178], !P1 ;  /* 0x00005e002b007a0c */ /* 0x000fe20004f21270 */
[----:B------:R0:W-:Y:S03]  /*d7990*/  @P5 STG.E.U16 [R4.64], R6 ;  /* 0x0000000604005986 */ /* 0x0001e6000c101504 */
[----:B------:R-:W-:Y:S01]  /*d79a0*/  LOP3.LUT R60, R60, 0x20, RZ, 0x3c, !PT ;  /* 0x000000203c3c7812 */ /* 0x000fe200078e3cff */
[----:B------:R1:W-:Y:S01]  /*d79b0*/  @P2 STG.E.U16 [R8.64], R19 ;  /* 0x0000001308002986 */ /* 0x0003e2000c101504 */
[----:B------:R-:W-:Y:S02]  /*d79c0*/  ISETP.LT.AND P2, PT, R61, c[0x0][0x178], !P3 ;  /* 0x00005e003d007a0c */ /* 0x000fe40005f41270 */
[----:B------:R-:W-:Y:S01]  /*d79d0*/  PRMT R0, R7, 0x7632, R0 ;  /* 0x0000763207007816 */ /* 0x000fe20000000000 */
[----:B0-----:R-:W-:Y:S01]  /*d79e0*/  IMAD.WIDE R4, R11, 0x2, R56 ;  /* 0x000000020b047825 */ /* 0x001fe200078e0238 */
[----:B------:R-:W-:-:S02]  /*d79f0*/  ISETP.LT.AND P3, PT, R43, c[0x0][0x178], !P3 ;  /* 0x00005e002b007a0c */ /* 0x000fc40005f61270 */
[C---:B------:R-:W-:Y:S01]  /*d7a00*/  IADD3 R10, R11.reuse, c[0x0][0x198], RZ ;  /* 0x000066000b0a7a10 */ /* 0x040fe20007ffe0ff */
[----:B-1----:R-:W-:Y:S01]  /*d7a10*/  IMAD.WIDE R8, R11, 0x2, R2 ;  /* 0x000000020b087825 */ /* 0x002fe200078e0202 */
[----:B------:R-:W-:Y:S01]  /*d7a20*/  @P4 STG.E.U16 [R4.64], R7 ;  /* 0x0000000704004986 */ /* 0x000fe2000c101504 */
[----:B------:R-:W-:-:S03]  /*d7a30*/  ISETP.LT.AND P4, PT, R61, c[0x0][0x178], !P6 ;  /* 0x00005e003d007a0c */ /* 0x000fc60007781270 */
[----:B------:R-:W0:Y:S01]  /*d7a40*/  LDS.128 R4, [R60] ;  /* 0x000000003c047984 */ /* 0x000e220000000c00 */
[----:B------:R-:W-:-:S03]  /*d7a50*/  IADD3 R14, R10, c[0x0][0x198], RZ ;  /* 0x000066000a0e7a10 */ /* 0x000fc60007ffe0ff */
[----:B------:R1:W-:Y:S01]  /*d7a60*/  @P1 STG.E.U16 [R8.64], R15 ;  /* 0x0000000f08001986 */ /* 0x0003e2000c101504 */
[----:B------:R-:W-:Y:S02]  /*d7a70*/  PRMT R16, R15, 0x7632, R16 ;  /* 0x000076320f107816 */ /* 0x000fe40000000010 */
[----:B------:R-:W-:Y:S01]  /*d7a80*/  ISETP.LT.AND P6, PT, R43, c[0x0][0x178], !P6 ;  /* 0x00005e002b007a0c */ /* 0x000fe200077c1270 */
[----:B-1----:R-:W-:-:S04]  /*d7a90*/  IMAD.WIDE R8, R10, 0x2, R56 ;  /* 0x000000020a087825 */ /* 0x002fc800078e0238 */
[----:B------:R-:W-:Y:S01]  /*d7aa0*/  IMAD.WIDE R10, R10, 0x2, R2 ;  /* 0x000000020a0a7825 */ /* 0x000fe200078e0202 */
[----:B------:R-:W-:Y:S04]  /*d7ab0*/  @P2 STG.E.U16 [R8.64], R0 ;  /* 0x0000000008002986 */ /* 0x000fe8000c101504 */
[----:B------:R-:W-:Y:S01]  /*d7ac0*/  @P3 STG.E.U16 [R10.64], R16 ;  /* 0x000000100a003986 */ /* 0x000fe2000c101504 */
[----:B------:R-:W-:Y:S02]  /*d7ad0*/  ISETP.LT.AND P3, PT, R61, c[0x0][0x178], !P0 ;  /* 0x00005e003d007a0c */ /* 0x000fe40004761270 */
[----:B------:R-:W-:Y:S02]  /*d7ae0*/  ISETP.LT.AND P0, PT, R43, c[0x0][0x178], !P0 ;  /* 0x00005e002b007a0c */ /* 0x000fe40004701270 */
[----:B----4-:R-:W-:Y:S01]  /*d7af0*/  ISETP.GE.AND P5, PT, R13, c[0x0][0x17c], PT ;  /* 0x00005f000d007a0c */ /* 0x010fe20003fa6270 */
[----:B------:R-:W-:-:S05]  /*d7b00*/  IMAD.WIDE R12, R14, 0x2, R56 ;  /* 0x000000020e0c7825 */ /* 0x000fca00078e0238 */
[----:B------:R1:W-:Y:S01]  /*d7b10*/  @P4 STG.E.U16 [R12.64], R28 ;  /* 0x0000001c0c004986 */ /* 0x0003e2000c101504 */
[----:B------:R-:W-:Y:S01]  /*d7b20*/  ISETP.LT.AND P4, PT, R61, c[0x0][0x178], !P5 ;  /* 0x00005e003d007a0c */ /* 0x000fe20006f81270 */
[C---:B-1----:R-:W-:Y:S01]  /*d7b30*/  IMAD.WIDE R12, R14.reuse, 0x2, R2 ;  /* 0x000000020e0c7825 */ /* 0x042fe200078e0202 */
[----:B------:R-:W-:Y:S02]  /*d7b40*/  IADD3 R14, R14, c[0x0][0x198], RZ ;  /* 0x000066000e0e7a10 */ /* 0x000fe40007ffe0ff */
[----:B------:R-:W-:Y:S02]  /*d7b50*/  PRMT R28, R28, 0x7632, R28 ;  /* 0x000076321c1c7816 */ /* 0x000fe4000000001c */
[----:B------:R1:W-:Y:S01]  /*d7b60*/  @P6 STG.E.U16 [R12.64], R20 ;  /* 0x000000140c006986 */ /* 0x0003e2000c101504 */
[----:B------:R-:W-:Y:S02]  /*d7b70*/  IADD3 R0, R14, c[0x0][0x198], RZ ;  /* 0x000066000e007a10 */ /* 0x000fe40007ffe0ff */
[----:B------:R-:W-:-:S02]  /*d7b80*/  ISETP.GE.AND P1, PT, R25, c[0x0][0x17c], PT ;  /* 0x00005f0019007a0c */ /* 0x000fc40003f26270 */
[----:B------:R-:W-:Y:S01]  /*d7b90*/  ISETP.LT.AND P5, PT, R43, c[0x0][0x178], !P5 ;  /* 0x00005e002b007a0c */ /* 0x000fe20006fa1270 */
[----:B-1----:R-:W-:Y:S01]  /*d7ba0*/  IMAD.WIDE R12, R14, 0x2, R56 ;  /* 0x000000020e0c7825 */ /* 0x002fe200078e0238 */
[----:B------:R-:W-:-:S03]  /*d7bb0*/  PRMT R20, R20, 0x7632, R20 ;  /* 0x0000763214147816 */ /* 0x000fc60000000014 */
[----:B------:R-:W-:Y:S01]  /*d7bc0*/  IMAD.WIDE R14, R14, 0x2, R2 ;  /* 0x000000020e0e7825 */ /* 0x000fe200078e0202 */
[----:B------:R-:W-:Y:S01]  /*d7bd0*/  @P3 STG.E.U16 [R12.64], R28 ;  /* 0x0000001c0c003986 */ /* 0x000fe2000c101504 */
[----:B---3--:R-:W-:-:S03]  /*d7be0*/  ISETP.GE.AND P2, PT, R17, c[0x0][0x17c], PT ;  /* 0x00005f0011007a0c */ /* 0x008fc60003f46270 */
[----:B------:R-:W-:Y:S01]  /*d7bf0*/  @P0 STG.E.U16 [R14.64], R20 ;  /* 0x000000140e000986 */ /* 0x000fe2000c101504 */
[----:B------:R-:W-:Y:S01]  /*d7c00*/  ISETP.LT.AND P0, PT, R61, c[0x0][0x178], !P1 ;  /* 0x00005e003d007a0c */ /* 0x000fe20004f01270 */
[----:B------:R-:W-:Y:S01]  /*d7c10*/  IMAD.WIDE R16, R0, 0x2, R56 ;  /* 0x0000000200107825 */ /* 0x000fe200078e0238 */
[----:B------:R-:W-:Y:S02]  /*d7c20*/  ISETP.GE.AND P6, PT, R24, c[0x0][0x17c], PT ;  /* 0x00005f0018007a0c */ /* 0x000fe40003fc6270 */
[C---:B------:R-:W-:Y:S02]  /*d7c30*/  IADD3 R24, R0.reuse, c[0x0][0x198], RZ ;  /* 0x0000660000187a10 */ /* 0x040fe40007ffe0ff */
[----:B------:R1:W-:Y:S02]  /*d7c40*/  @P4 STG.E.U16 [R16.64], R32 ;  /* 0x0000002010004986 */ /* 0x0003e4000c101504 */
[----:B-1----:R-:W-:Y:S01]  /*d7c50*/  IMAD.WIDE R16, R0, 0x2, R2 ;  /* 0x0000000200107825 */ /* 0x002fe200078e0202 */
[----:B------:R-:W-:-:S02]  /*d7c60*/  PRMT R32, R32, 0x7632, R32 ;  /* 0x0000763220207816 */ /* 0x000fc40000000020 */
[----:B--2---:R-:W-:Y:S01]  /*d7c70*/  ISETP.GE.AND P3, PT, R18, c[0x0][0x17c], PT ;  /* 0x00005f0012007a0c */ /* 0x004fe20003f66270 */
[----:B------:R-:W-:Y:S01]  /*d7c80*/  IMAD.WIDE R18, R24, 0x2, R56 ;  /* 0x0000000218127825 */ /* 0x000fe200078e0238 */
[----:B0-----:R-:W-:Y:S01]  /*d7c90*/  @P5 STG.E.U16 [R16.64], R4 ;  /* 0x0000000410005986 */ /* 0x001fe2000c101504 */
[----:B------:R-:W-:-:S03]  /*d7ca0*/  ISETP.GE.AND P5, PT, R46, c[0x0][0x17c], PT ;  /* 0x00005f002e007a0c */ /* 0x000fc60003fa6270 */
[----:B------:R-:W-:Y:S01]  /*d7cb0*/  @P0 STG.E.U16 [R18.64], R32 ;  /* 0x0000002012000986 */ /* 0x000fe2000c101504 */
[----:B------:R-:W-:-:S03]  /*d7cc0*/  ISETP.GE.AND P0, PT, R45, c[0x0][0x17c], PT ;  /* 0x00005f002d007a0c */ /* 0x000fc60003f06270 */
[----:B------:R-:W3:Y:S04]  /*d7cd0*/  LDL.LU R46, [R1+0x4364] ;  /* 0x00436400012e7983 */ /* 0x000ee80000300800 */
[----:B------:R-:W3:Y:S04]  /*d7ce0*/  LDL.LU R45, [R1+0x4360] ;  /* 0x00436000012d7983 */ /* 0x000ee80000300800 */
[----:B------:R-:W0:Y:S02]  /*d7cf0*/  S2R R60, SR_TID.X ;  /* 0x00000000003c7919 */ /* 0x000e240000002100 */
[C---:B0-----:R-:W-:Y:S01]  /*d7d00*/  LOP3.LUT R59, R60.reuse, 0x1f, RZ, 0xc0, !PT ;  /* 0x0000001f3c3b7812 */ /* 0x041fe200078ec0ff */
[----:B------:R-:W-:-:S05]  /*d7d10*/  IMAD.SHL.U32 R60, R60, 0x100, RZ ;  /* 0x000001003c3c7824 */ /* 0x000fca00078e00ff */
[----:B------:R-:W-:-:S05]  /*d7d20*/  LOP3.LUT R60, R60, 0x600, RZ, 0xc0, !PT ;  /* 0x000006003c3c7812 */ /* 0x000fca00078ec0ff */
[----:B------:R-:W-:-:S05]  /*d7d30*/  IMAD R60, R59, 0x10, R60 ;  /* 0x000000103b3c7824 */ /* 0x000fca00078e023c */
[----:B------:R-:W-:-:S05]  /*d7d40*/  LOP3.LUT R60, R60, 0x40, RZ, 0x3c, !PT ;  /* 0x000000403c3c7812 */ /* 0x000fca00078e3cff */
[----:B------:R0:W1:Y:S04]  /*d7d50*/  LDS.128 R8, [R60] ;  /* 0x000000003c087984 */ /* 0x0000680000000c00 */
[----:B0-----:R-:W0:Y:S01]  /*d7d60*/  S2R R60, SR_TID.X ;  /* 0x00000000003c7919 */ /* 0x001e220000002100 */
[----:B------:R-:W-:Y:S02]  /*d7d70*/  ISETP.LT.AND P1, PT, R43, c[0x0][0x178], !P1 ;  /* 0x00005e002b007a0c */ /* 0x000fe40004f21270 */
[C---:B0-----:R-:W-:Y:S01]  /*d7d80*/  LOP3.LUT R59, R60.reuse, 0x1f, RZ, 0xc0, !PT ;  /* 0x0000001f3c3b7812 */ /* 0x041fe200078ec0ff */
[----:B------:R-:W-:-:S05]  /*d7d90*/  IMAD.SHL.U32 R60, R60, 0x100, RZ ;  /* 0x000001003c3c7824 */ /* 0x000fca00078e00ff */
[----:B------:R-:W-:-:S05]  /*d7da0*/  LOP3.LUT R60, R60, 0x600, RZ, 0xc0, !PT ;  /* 0x000006003c3c7812 */ /* 0x000fca00078ec0ff */
[----:B------:R-:W-:-:S05]  /*d7db0*/  IMAD R60, R59, 0x10, R60 ;  /* 0x000000103b3c7824 */ /* 0x000fca00078e023c */
[----:B------:R-:W-:Y:S02]  /*d7dc0*/  LOP3.LUT R60, R60, 0x60, RZ, 0x3c, !PT ;  /* 0x000000603c3c7812 */ /* 0x000fe400078e3cff */
[----:B------:R-:W-:-:S03]  /*d7dd0*/  ISETP.LT.AND P4, PT, R61, c[0x0][0x178], !P2 ;  /* 0x00005e003d007a0c */ /* 0x000fc60005781270 */
[----:B------:R-:W0:Y:S01]  /*d7de0*/  LDS.128 R12, [R60] ;  /* 0x000000003c0c7984 */ /* 0x000e220000000c00 */
[C---:B------:R-:W-:Y:S01]  /*d7df0*/  IADD3 R20, R24.reuse, c[0x0][0x198], RZ ;  /* 0x0000660018147a10 */ /* 0x040fe20007ffe0ff */
[----:B------:R-:W-:Y:S01]  /*d7e00*/  IMAD.WIDE R24, R24, 0x2, R2 ;  /* 0x0000000218187825 */ /* 0x000fe200078e0202 */
[----:B------:R-:W-:-:S03]  /*d7e10*/  PRMT R0, R4, 0x7632, R0 ;  /* 0x0000763204007816 */ /* 0x000fc60000000000 */
[C---:B------:R-:W-:Y:S01]  /*d7e20*/  IMAD.WIDE R26, R20.reuse, 0x2, R56 ;  /* 0x00000002141a7825 */ /* 0x040fe200078e0238 */
[----:B------:R-:W-:Y:S01]  /*d7e30*/  ISETP.LT.AND P2, PT, R43, c[0x0][0x178], !P2 ;  /* 0x00005e002b007a0c */ /* 0x000fe20005741270 */
[----:B------:R4:W-:Y:S01]  /*d7e40*/  @P1 STG.E.U16 [R24.64], R0 ;  /* 0x0000000018001986 */ /* 0x0009e2000c101504 */
[----:B------:R-:W-:Y:S02]  /*d7e50*/  ISETP.LT.AND P1, PT, R61, c[0x0][0x178], !P6 ;  /* 0x00005e003d007a0c */ /* 0x000fe40007721270 */
[----:B------:R-:W-:Y:S01]  /*d7e60*/  ISETP.LT.AND P6, PT, R43, c[0x0][0x178], !P6 ;  /* 0x00005e002b007a0c */ /* 0x000fe200077c1270 */
[----:B------:R1:W-:Y:S01]  /*d7e70*/  @P4 STG.E.U16 [R26.64], R36 ;  /* 0x000000241a004986 */ /* 0x0003e2000c101504 */
[----:B------:R-:W-:Y:S01]  /*d7e80*/  ISETP.LT.AND P4, PT, R61, c[0x0][0x178], !P3 ;  /* 0x00005e003d007a0c */ /* 0x000fe20005f81270 */
[C---:B------:R-:W-:Y:S01]  /*d7e90*/  IMAD.WIDE R16, R20.reuse, 0x2, R2 ;  /* 0x0000000214107825 */ /* 0x040fe200078e0202 */
[----:B----4-:R-:W-:-:S04]  /*d7ea0*/  IADD3 R24, R20, c[0x0][0x198], RZ ;  /* 0x0000660014187a10 */ /* 0x010fc80007ffe0ff */
[C---:B------:R-:W-:Y:S01]  /*d7eb0*/  IADD3 R0, R24.reuse, c[0x0][0x198], RZ ;  /* 0x0000660018007a10 */ /* 0x040fe20007ffe0ff */
[----:B------:R-:W-:Y:S01]  /*d7ec0*/  IMAD.WIDE R18, R24, 0x2, R56 ;  /* 0x0000000218127825 */ /* 0x000fe200078e0238 */
[----:B-1----:R-:W-:Y:S02]  /*d7ed0*/  PRMT R36, R36, 0x7632, R36 ;  /* 0x0000763224247816 */ /* 0x002fe40000000024 */
[----:B------:R-:W-:Y:S01]  /*d7ee0*/  PRMT R4, R8, 0x7632, R4 ;  /* 0x0000763208047816 */ /* 0x000fe20000000004 */
[----:B------:R-:W-:Y:S01]  /*d7ef0*/  IMAD.WIDE R24, R24, 0x2, R2 ;  /* 0x0000000218187825 */ /* 0x000fe200078e0202 */
[----:B------:R-:W-:Y:S03]  /*d7f00*/  @P2 STG.E.U16 [R16.64], R8 ;  /* 0x0000000810002986 */ /* 0x000fe6000c101504 */
[----:B------:R-:W-:Y:S01]  /*d7f10*/  IMAD.WIDE R26, R0, 0x2, R56 ;  /* 0x00000002001a7825 */ /* 0x000fe200078e0238 */
[----:B------:R-:W-:Y:S01]  /*d7f20*/  @P1 STG.E.U16 [R18.64], R36 ;  /* 0x0000002412001986 */ /* 0x000fe2000c101504 */
[----:B------:R-:W-:-:S03]  /*d7f30*/  ISETP.LT.AND P3, PT, R43, c[0x0][0x178], !P3 ;  /* 0x00005e002b007a0c */ /* 0x000fc60005f61270 */
[----:B------:R1:W-:Y:S04]  /*d7f40*/  @P6 STG.E.U16 [R24.64], R4 ;  /* 0x0000000418006986 */ /* 0x0003e8000c101504 */
[----:B------:R4:W-:Y:S01]  /*d7f50*/  @P4 STG.E.U16 [R26.64], R40 ;  /* 0x000000281a004986 */ /* 0x0009e2000c101504 */
[----:B------:R-:W-:Y:S02]  /*d7f60*/  ISETP.LT.AND P4, PT, R61, c[0x0][0x178], !P5 ;  /* 0x00005e003d007a0c */ /* 0x000fe40006f81270 */
[----:B------:R-:W-:Y:S02]  /*d7f70*/  ISETP.LT.AND P5, PT, R43, c[0x0][0x178], !P5 ;  /* 0x00005e002b007a0c */ /* 0x000fe40006fa1270 */
[----:B------:R-:W-:Y:S02]  /*d7f80*/  ISETP.LT.AND P6, PT, R61, c[0x0][0x178], !P0 ;  /* 0x00005e003d007a0c */ /* 0x000fe400047c1270 */
[C---:B-1----:R-:W-:Y:S01]  /*d7f90*/  IADD3 R24, R0.reuse, c[0x0][0x198], RZ ;  /* 0x0000660000187a10 */ /* 0x042fe20007ffe0ff */
[----:B------:R-:W-:Y:S01]  /*d7fa0*/  IMAD.WIDE R16, R0, 0x2, R2 ;  /* 0x0000000200107825 */ /* 0x000fe200078e0202 */
[----:B------:R-:W-:-:S02]  /*d7fb0*/  ISETP.GE.AND P2, PT, R44, c[0x0][0x17c], PT ;  /* 0x00005f002c007a0c */ /* 0x000fc40003f46270 */
[----:B------:R-:W-:Y:S01]  /*d7fc0*/  IADD3 R4, R24, c[0x0][0x198], RZ ;  /* 0x0000660018047a10 */ /* 0x000fe20007ffe0ff */
[----:B------:R-:W2:Y:S01]  /*d7fd0*/  LDL.LU R44, [R1+0x4374] ;  /* 0x00437400012c7983 */ /* 0x000ea20000300800 */
[----:B----4-:R-:W-:Y:S01]  /*d7fe0*/  PRMT R40, R40, 0x7632, R40 ;  /* 0x0000763228287816 */ /* 0x010fe20000000028 */
[----:B------:R-:W-:Y:S01]  /*d7ff0*/  IMAD.WIDE R18, R24, 0x2, R56 ;  /* 0x0000000218127825 */ /* 0x000fe200078e0238 */
[----:B0-----:R-:W-:Y:S01]  /*d8000*/  PRMT R0, R12, 0x7632, R0 ;  /* 0x000076320c007816 */ /* 0x001fe20000000000 */
[----:B------:R-:W4:Y:S02]  /*d8010*/  LDL.LU R20, [R1+0x4370] ;  /* 0x0043700001147983 */ /* 0x000f240000300800 */
[----:B------:R-:W-:Y:S01]  /*d8020*/  IMAD.WIDE R24, R24, 0x2, R2 ;  /* 0x0000000218187825 */ /* 0x000fe200078e0202 */
[----:B------:R-:W-:Y:S01]  /*d8030*/  ISETP.GE.AND P1, PT, R47, c[0x0][0x17c], PT ;  /* 0x00005f002f007a0c */ /* 0x000fe20003f26270 */
[----:B------:R0:W-:Y:S02]  /*d8040*/  @P3 STG.E.U16 [R16.64], R12 ;  /* 0x0000000c10003986 */ /* 0x0001e4000c101504 */
[----:B------:R-:W-:Y:S01]  /*d8050*/  IMAD.WIDE R26, R4, 0x2, R56 ;  /* 0x00000002041a7825 */ /* 0x000fe200078e0238 */
[C---:B------:R-:W-:Y:S01]  /*d8060*/  ISETP.LT.AND P0, PT, R43.reuse, c[0x0][0x178], !P0 ;  /* 0x00005e002b007a0c */ /* 0x040fe20004701270 */
[----:B------:R1:W-:Y:S01]  /*d8070*/  @P4 STG.E.U16 [R18.64], R40 ;  /* 0x0000002812004986 */ /* 0x0003e2000c101504 */
[----:B------:R-:W-:-:S03]  /*d8080*/  ISETP.LT.AND P4, PT, R43, c[0x0][0x178], !P2 ;  /* 0x00005e002b007a0c */ /* 0x000fc60005781270 */
[----:B------:R1:W-:Y:S01]  /*d8090*/  @P5 STG.E.U16 [R24.64], R0 ;  /* 0x0000000018005986 */ /* 0x0003e2000c101504 */
[C---:B------:R-:W-:Y:S02]  /*d80a0*/  ISETP.LT.AND P5, PT, R61.reuse, c[0x0][0x178], !P2 ;  /* 0x00005e003d007a0c */ /* 0x040fe400057a1270 */
[C---:B------:R-:W-:Y:S01]  /*d80b0*/  IADD3 R47, R4.reuse, c[0x0][0x198], RZ ;  /* 0x00006600042f7a10 */ /* 0x040fe20007ffe0ff */
[----:B------:R-:W4:Y:S04]  /*d80c0*/  LDL.LU R32, [R1+0x4384] ;  /* 0x0043840001207983 */ /* 0x000f280000300800 */
[----:B------:R3:W-:Y:S01]  /*d80d0*/  @P6 STG.E.U16 [R26.64], R29 ;  /* 0x0000001d1a006986 */ /* 0x0007e2000c101504 */
[----:B------:R-:W-:Y:S01]  /*d80e0*/  ISETP.LT.AND P6, PT, R61, c[0x0][0x178], !P1 ;  /* 0x00005e003d007a0c */ /* 0x000fe20004fc1270 */
[----:B0-----:R-:W-:Y:S01]  /*d80f0*/  IMAD.WIDE R16, R4, 0x2, R2 ;  /* 0x0000000204107825 */ /* 0x001fe200078e0202 */
[----:B------:R-:W-:Y:S01]  /*d8100*/  PRMT R8, R29, 0x7632, R8 ;  /* 0x000076321d087816 */ /* 0x000fe20000000008 */
[----:B------:R-:W4:Y:S01]  /*d8110*/  LDL.LU R36, [R1+0x4380] ;  /* 0x0043800001247983 */ /* 0x000f220000300800 */
[----:B------:R-:W-:Y:S01]  /*d8120*/  PRMT R12, R21, 0x7632, R12 ;  /* 0x00007632150c7816 */ /* 0x000fe2000000000c */
[----:B-1----:R-:W-:-:S04]  /*d8130*/  IMAD.WIDE R18, R47, 0x2, R56 ;  /* 0x000000022f127825 */ /* 0x002fc800078e0238 */
[----:B------:R-:W-:Y:S01]  /*d8140*/  IMAD.WIDE R24, R47, 0x2, R2 ;  /* 0x000000022f187825 */ /* 0x000fe200078e0202 */
[----:B------:R-:W-:Y:S04]  /*d8150*/  @P0 STG.E.U16 [R16.64], R21 ;  /* 0x0000001510000986 */ /* 0x000fe8000c101504 */
[----:B------:R-:W-:Y:S04]  /*d8160*/  @P5 STG.E.U16 [R18.64], R8 ;  /* 0x0000000812005986 */ /* 0x000fe8000c101504 */
[----:B------:R-:W-:Y:S04]  /*d8170*/  @P4 STG.E.U16 [R24.64], R12 ;  /* 0x0000000c18004986 */ /* 0x000fe8000c101504 */
[----:B------:R-:W4:Y:S01]  /*d8180*/  LDL.LU R40, [R1+0x4394] ;  /* 0x0043940001287983 */ /* 0x000f220000300800 */
[----:B---3--:R-:W-:-:S02]  /*d8190*/  ISETP.GE.AND P2, PT, R45, c[0x0][0x17c], PT ;  /* 0x00005f002d007a0c */ /* 0x008fc40003f46270 */
[----:B------:R-:W-:-:S05]  /*d81a0*/  IADD3 R45, R47, c[0x0][0x198], RZ ;  /* 0x000066002f2d7a10 */ /* 0x000fca0007ffe0ff */
[----:B------:R-:W-:-:S05]  /*d81b0*/  IMAD.WIDE R26, R45, 0x2, R56 ;  /* 0x000000022d1a7825 */ /* 0x000fca00078e0238 */
[----:B------:R0:W-:Y:S04]  /*d81c0*/  @P6 STG.E.U16 [R26.64], R33 ;  /* 0x000000211a006986 */ /* 0x0001e8000c101504 */
[----:B0-----:R-:W3:Y:S01]  /*d81d0*/  LDL.LU R26, [R1+0x4390] ;  /* 0x00439000011a7983 */ /* 0x001ee20000300800 */
[----:B------:R-:W-:Y:S02]  /*d81e0*/  ISETP.GE.AND P3, PT, R46, c[0x0][0x17c], PT ;  /* 0x00005f002e007a0c */ /* 0x000fe40003f66270 */
[----:B------:R-:W-:Y:S02]  /*d81f0*/  ISETP.LT.AND P1, PT, R43, c[0x0][0x178], !P1 ;  /* 0x00005e002b007a0c */ /* 0x000fe40004f21270 */
[----:B------:R-:W-:Y:S02]  /*d8200*/  ISETP.LT.AND P5, PT, R61, c[0x0][0x178], !P3 ;  /* 0x00005e003d007a0c */ /* 0x000fe40005fa1270 */
[----:B------:R-:W-:-:S02]  /*d8210*/  ISETP.LT.AND P4, PT, R43, c[0x0][0x178], !P3 ;  /* 0x00005e002b007a0c */ /* 0x000fc40005f81270 */
[C---:B------:R-:W-:Y:S01]  /*d8220*/  IADD3 R29, R45.reuse, c[0x0][0x198], RZ ;  /* 0x000066002d1d7a10 */ /* 0x040fe20007ffe0ff */
[----:B------:R-:W-:Y:S01]  /*d8230*/  IMAD.WIDE R16, R45, 0x2, R2 ;  /* 0x000000022d107825 */ /* 0x000fe200078e0202 */
[----:B------:R-:W-:Y:S02]  /*d8240*/  PRMT R0, R33, 0x7632, R0 ;  /* 0x0000763221007816 */ /* 0x000fe40000000000 */
[----:B------:R-:W-:Y:S01]  /*d8250*/  PRMT R8, R5, 0x7632, R8 ;  /* 0x0000763205087816 */ /* 0x000fe20000000008 */
[--C-:B------:R-:W-:Y:S01]  /*d8260*/  IMAD.WIDE R18, R29, 0x2, R56.reuse ;  /* 0x000000021d127825 */ /* 0x100fe200078e0238 */
[----:B------:R-:W-:Y:S01]  /*d8270*/  ISETP.LT.AND P6, PT, R61, c[0x0][0x178], !P2 ;  /* 0x00005e003d007a0c */ /* 0x000fe200057c1270 */
[----:B------:R0:W-:Y:S01]  /*d8280*/  @P1 STG.E.U16 [R16.64], R5 ;  /* 0x0000000510001986 */ /* 0x0001e2000c101504 */
[----:B------:R-:W-:Y:S02]  /*d8290*/  IADD3 R47, R29, c[0x0][0x198], RZ ;  /* 0x000066001d2f7a10 */ /* 0x000fe40007ffe0ff */
[----:B------:R-:W-:Y:S01]  /*d82a0*/  ISETP.LT.AND P2, PT, R43, c[0x0][0x178], !P2 ;  /* 0x00005e002b007a0c */ /* 0x000fe20005741270 */
[----:B------:R1:W-:Y:S01]  /*d82b0*/  @P5 STG.E.U16 [R18.64], R0 ;  /* 0x0000000012005986 */ /* 0x0003e2000c101504 */
[C---:B------:R-:W-:Y:S01]  /*d82c0*/  IADD3 R27, R47.reuse, c[0x0][0x198], RZ ;  /* 0x000066002f1b7a10 */ /* 0x040fe20007ffe0ff */
[----:B------:R-:W-:Y:S01]  /*d82d0*/  IMAD.WIDE R24, R47, 0x2, R56 ;  /* 0x000000022f187825 */ /* 0x000fe200078e0238 */
[----:B------:R-:W-:-:S03]  /*d82e0*/  PRMT R12, R37, 0x7632, R12 ;  /* 0x00007632250c7816 */ /* 0x000fc6000000000c */
[----:B0-----:R-:W-:-:S04]  /*d82f0*/  IMAD.WIDE R4, R47, 0x2, R2 ;  /* 0x000000022f047825 */ /* 0x001fc800078e0202 */
[----:B------:R-:W-:Y:S01]  /*d8300*/  IMAD.WIDE R16, R27, 0x2, R56 ;  /* 0x000000021b107825 */ /* 0x000fe200078e0238 */
[----:B-1----:R-:W-:-:S03]  /*d8310*/  PRMT R0, R9, 0x7632, R0 ;  /* 0x0000763209007816 */ /* 0x002fc60000000000 */
[--C-:B------:R-:W-:Y:S01]  /*d8320*/  IMAD.WIDE R18, R27, 0x2, R2.reuse ;  /* 0x000000021b127825 */ /* 0x100fe200078e0202 */
[----:B--2---:R-:W-:Y:S02]  /*d8330*/  ISETP.GE.AND P0, PT, R44, c[0x0][0x17c], PT ;  /* 0x00005f002c007a0c */ /* 0x004fe40003f06270 */
[----:B----4-:R-:W-:Y:S01]  /*d8340*/  ISETP.GE.AND P3, PT, R20, c[0x0][0x17c], PT ;  /* 0x00005f0014007a0c */ /* 0x010fe20003f66270 */
[----:B------:R-:W-:Y:S01]  /*d8350*/  IMAD.WIDE R20, R29, 0x2, R2 ;  /* 0x000000021d147825 */ /* 0x000fe200078e0202 */
[----:B------:R-:W-:-:S04]  /*d8360*/  ISETP.LT.AND P5, PT, R61, c[0x0][0x178], !P0 ;  /* 0x00005e003d007a0c */ /* 0x000fc800047a1270 */
[----:B------:R0:W-:Y:S01]  /*d8370*/  @P4 STG.E.U16 [R20.64], R8 ;  /* 0x0000000814004986 */ /* 0x0001e2000c101504 */
[----:B------:R-:W-:Y:S02]  /*d8380*/  ISETP.LT.AND P4, PT, R43, c[0x0][0x178], !P0 ;  /* 0x00005e002b007a0c */ /* 0x000fe40004781270 */
[----:B------:R-:W-:Y:S02]  /*d8390*/  ISETP.GE.AND P1, PT, R32, c[0x0][0x17c], PT ;  /* 0x00005f0020007a0c */ /* 0x000fe40003f26270 */
[----:B------:R-:W2:Y:S04]  /*d83a0*/  LDL.LU R32, [R1+0x438c] ;  /* 0x00438c0001207983 */ /* 0x000ea80000300800 */
[----:B------:R1:W-:Y:S01]  /*d83b0*/  @P6 STG.E.U16 [R24.64], R37 ;  /* 0x0000002518006986 */ /* 0x0003e2000c101504 */
[----:B------:R-:W-:-:S03]  /*d83c0*/  ISETP.GE.AND P0, PT, R36, c[0x0][0x17c], PT ;  /* 0x00005f0024007a0c */ /* 0x000fc60003f06270 */
[----:B------:R4:W-:Y:S04]  /*d83d0*/  @P2 STG.E.U16 [R4.64], R9 ;  /* 0x0000000904002986 */ /* 0x0009e8000c101504 */
[----:B------:R-:W2:Y:S04]  /*d83e0*/  LDL.LU R36, [R1+0x4388] ;  /* 0x0043880001247983 */ /* 0x000ea80000300800 */
[----:B------:R-:W-:Y:S01]  /*d83f0*/  @P5 STG.E.U16 [R16.64], R12 ;  /* 0x0000000c10005986 */ /* 0x000fe2000c101504 */
[----:B------:R-:W-:-:S03]  /*d8400*/  ISETP.LT.AND P5, PT, R61, c[0x0][0x178], !P1 ;  /* 0x00005e003d007a0c */ /* 0x000fc60004fa1270 */
[----:B------:R0:W-:Y:S01]  /*d8410*/  @P4 STG.E.U16 [R18.64], R0 ;  /* 0x0000000012004986 */ /* 0x0001e2000c101504 */
[----:B------:R-:W-:-:S03]  /*d8420*/  ISETP.LT.AND P4, PT, R43, c[0x0][0x178], !P1 ;  /* 0x00005e002b007a0c */ /* 0x000fc60004f81270 */
[----:B------:R-:W2:Y:S01]  /*d8430*/  LDL.LU R33, [R1+0x437c] ;  /* 0x00437c0001217983 */ /* 0x000ea20000300800 */
[----:B---3--:R-:W-:-:S03]  /*d8440*/  ISETP.GE.AND P1, PT, R26, c[0x0][0x17c], PT ;  /* 0x00005f001a007a0c */ /* 0x008fc60003f26270 */
[----:B------:R-:W3:Y:S01]  /*d8450*/  LDL.LU R26, [R1+0x4378] ;  /* 0x00437800011a7983 */ /* 0x000ee20000300800 */
[----:B------:R-:W-:Y:S02]  /*d8460*/  ISETP.LT.AND P6, PT, R61, c[0x0][0x178], !P3 ;  /* 0x00005e003d007a0c */ /* 0x000fe40005fc1270 */
[----:B------:R-:W-:Y:S02]  /*d8470*/  IADD3 R29, R27, c[0x0][0x198], RZ ;  /* 0x000066001b1d7a10 */ /* 0x000fe40007ffe0ff */
[----:B------:R-:W-:-:S03]  /*d8480*/  ISETP.LT.AND P3, PT, R43, c[0x0][0x178], !P3 ;  /* 0x00005e002b007a0c */ /* 0x000fc60005f61270 */
[C---:B0-----:R-:W-:Y:S01]  /*d8490*/  IMAD.WIDE R20, R29.reuse, 0x2, R56 ;  /* 0x000000021d147825 */ /* 0x041fe200078e0238 */
[----:B-1----:R-:W-:-:S05]  /*d84a0*/  IADD3 R25, R29, c[0x0][0x198], RZ ;  /* 0x000066001d197a10 */ /* 0x002fca0007ffe0ff */
[----:B------:R0:W-:Y:S01]  /*d84b0*/  @P6 STG.E.U16 [R20.64], R41 ;  /* 0x0000002914006986 */ /* 0x0001e2000c101504 */
[----:B------:R-:W-:Y:S02]  /*d84c0*/  ISETP.LT.AND P6, PT, R61, c[0x0][0x178], !P0 ;  /* 0x00005e003d007a0c */ /* 0x000fe400047c1270 */
[----:B------:R-:W-:Y:S01]  /*d84d0*/  IADD3 R27, R25, c[0x0][0x198], RZ ;  /* 0x00006600191b7a10 */ /* 0x000fe20007ffe0ff */
[----:B----4-:R-:W-:Y:S01]  /*d84e0*/  IMAD.WIDE R4, R29, 0x2, R2 ;  /* 0x000000021d047825 */ /* 0x010fe200078e0202 */
[----:B------:R-:W-:Y:S02]  /*d84f0*/  PRMT R24, R41, 0x7632, R24 ;  /* 0x0000763229187816 */ /* 0x000fe40000000018 */
[----:B------:R-:W-:Y:S01]  /*d8500*/  PRMT R0, R13, 0x7632, R0 ;  /* 0x000076320d007816 */ /* 0x000fe20000000000 */
[----:B------:R-:W-:Y:S01]  /*d8510*/  IMAD.WIDE R8, R25, 0x2, R56 ;  /* 0x0000000219087825 */ /* 0x000fe200078e0238 */
[----:B------:R-:W-:-:S03]  /*d8520*/  ISETP.GE.AND P2, PT, R40, c[0x0][0x17c], PT ;  /* 0x00005f0028007a0c */ /* 0x000fc60003f46270 */
[----:B------:R-:W-:Y:S01]  /*d8530*/  IMAD.WIDE R16, R25, 0x2, R2 ;  /* 0x0000000219107825 */ /* 0x000fe200078e0202 */
[----:B------:R1:W-:Y:S03]  /*d8540*/  @P3 STG.E.U16 [R4.64], R13 ;  /* 0x0000000d04003986 */ /* 0x0003e6000c101504 */
[----:B------:R-:W-:Y:S01]  /*d8550*/  IMAD.WIDE R18, R27, 0x2, R56 ;  /* 0x000000021b127825 */ /* 0x000fe200078e0238 */
[----:B------:R4:W-:Y:S01]  /*d8560*/  @P5 STG.E.U16 [R8.64], R24 ;  /* 0x0000001808005986 */ /* 0x0009e2000c101504 */
[----:B------:R-:W-:Y:S02]  /*d8570*/  ISETP.LT.AND P0, PT, R43, c[0x0][0x178], !P0 ;  /* 0x00005e002b007a0c */ /* 0x000fe40004701270 */
[----:B------:R-:W-:Y:S01]  /*d8580*/  ISETP.LT.AND P5, PT, R61, c[0x0][0x178], !P2 ;  /* 0x00005e003d007a0c */ /* 0x000fe200057a1270 */
[----:B------:R4:W-:Y:S01]  /*d8590*/  @P4 STG.E.U16 [R16.64], R0 ;  /* 0x0000000010004986 */ /* 0x0009e2000c101504 */
[----:B------:R-:W-:-:S02]  /*d85a0*/  ISETP.LT.AND P4, PT, R43, c[0x0][0x178], !P2 ;  /* 0x00005e002b007a0c */ /* 0x000fc40005781270 */
[----:B0-----:R-:W-:Y:S01]  /*d85b0*/  IADD3 R21, R27, c[0x0][0x198], RZ ;  /* 0x000066001b157a10 */ /* 0x001fe20007ffe0ff */
[----:B------:R0:W-:Y:S01]  /*d85c0*/  @P6 STG.E.U16 [R18.64], R30 ;  /* 0x0000001e12006986 */ /* 0x0001e2000c101504 */
[----:B------:R-:W-:Y:S02]  /*d85d0*/  ISETP.LT.AND P6, PT, R61, c[0x0][0x178], !P1 ;  /* 0x00005e003d007a0c */ /* 0x000fe40004fc1270 */
[----:B------:R-:W-:Y:S01]  /*d85e0*/  IADD3 R25, R21, c[0x0][0x198], RZ ;  /* 0x0000660015197a10 */ /* 0x000fe20007ffe0ff */
[----:B-1----:R-:W-:Y:S01]  /*d85f0*/  IMAD.WIDE R4, R27, 0x2, R2 ;  /* 0x000000021b047825 */ /* 0x002fe200078e0202 */
[----:B------:R-:W-:-:S03]  /*d8600*/  PRMT R20, R30, 0x7632, R20 ;  /* 0x000076321e147816 */ /* 0x000fc60000000014 */
[----:B----4-:R-:W-:Y:S01]  /*d8610*/  IMAD.WIDE R8, R21, 0x2, R56 ;  /* 0x0000000215087825 */ /* 0x010fe200078e0238 */
[----:B------:R-:W-:-:S03]  /*d8620*/  PRMT R0, R22, 0x7632, R0 ;  /* 0x0000763216007816 */ /* 0x000fc60000000000 */
[----:B------:R-:W-:Y:S01]  /*d8630*/  IMAD.WIDE R12, R21, 0x2, R2 ;  /* 0x00000002150c7825 */ /* 0x000fe200078e0202 */
[----:B------:R1:W-:Y:S03]  /*d8640*/  @P0 STG.E.U16 [R4.64], R22 ;  /* 0x0000001604000986 */ /* 0x0003e6000c101504 */
[----:B------:R-:W-:Y:S01]  /*d8650*/  IMAD.WIDE R16, R25, 0x2, R56 ;  /* 0x0000000219107825 */ /* 0x000fe200078e0238 */
[----:B------:R4:W-:Y:S01]  /*d8660*/  @P5 STG.E.U16 [R8.64], R20 ;  /* 0x0000001408005986 */ /* 0x0009e2000c101504 */
[----:B------:R-:W-:Y:S02]  /*d8670*/  ISETP.LT.AND P1, PT, R43, c[0x0][0x178], !P1 ;  /* 0x00005e002b007a0c */ /* 0x000fe40004f21270 */
[----:B0-----:R-:W-:Y:S01]  /*d8680*/  IADD3 R19, R25, c[0x0][0x198], RZ ;  /* 0x0000660019137a10 */ /* 0x001fe20007ffe0ff */
[----:B------:R0:W-:Y:S04]  /*d8690*/  @P4 STG.E.U16 [R12.64], R0 ;  /* 0x000000000c004986 */ /* 0x0001e8000c101504 */
[----:B------:R0:W-:Y:S01]  /*d86a0*/  @P6 STG.E.U16 [R16.64], R34 ;  /* 0x0000002210006986 */ /* 0x0001e2000c101504 */
[----:B------:R-:W-:Y:S01]  /*d86b0*/  IADD3 R21, R19, c[0x0][0x198], RZ ;  /* 0x0000660013157a10 */ /* 0x000fe20007ffe0ff */
[----:B-1----:R-:W-:Y:S01]  /*d86c0*/  IMAD.WIDE R4, R25, 0x2, R2 ;  /* 0x0000000219047825 */ /* 0x002fe200078e0202 */
[----:B------:R-:W-:-:S03]  /*d86d0*/  PRMT R18, R34, 0x7632, R18 ;  /* 0x0000763222127816 */ /* 0x000fc60000000012 */
[----:B----4-:R-:W-:Y:S01]  /*d86e0*/  IMAD.WIDE R8, R19, 0x2, R56 ;  /* 0x0000000213087825 */ /* 0x010fe200078e0238 */
[----:B0-----:R-:W-:-:S03]  /*d86f0*/  PRMT R0, R6, 0x7632, R0 ;  /* 0x0000763206007816 */ /* 0x001fc60000000000 */
[----:B------:R-:W-:Y:S01]  /*d8700*/  IMAD.WIDE R12, R19, 0x2, R2 ;  /* 0x00000002130c7825 */ /* 0x000fe200078e0202 */
[----:B------:R0:W-:Y:S03]  /*d8710*/  @P1 STG.E.U16 [R4.64], R6 ;  /* 0x0000000604001986 */ /* 0x0001e6000c101504 */
[C---:B------:R-:W-:Y:S01]  /*d8720*/  IMAD.WIDE R16, R21.reuse, 0x2, R56 ;  /* 0x0000000215107825 */ /* 0x040fe200078e0238 */
[----:B------:R-:W-:-:S04]  /*d8730*/  IADD3 R19, R21, c[0x0][0x198], RZ ;  /* 0x0000660015137a10 */ /* 0x000fc80007ffe0ff */
[----:B------:R-:W-:Y:S01]  /*d8740*/  IADD3 R25, R19, c[0x0][0x198], RZ ;  /* 0x0000660013197a10 */ /* 0x000fe20007ffe0ff */
[----:B0-----:R-:W-:Y:S01]  /*d8750*/  IMAD.WIDE R4, R21, 0x2, R2 ;  /* 0x0000000215047825 */ /* 0x001fe200078e0202 */
[----:B------:R-:W-:Y:S02]  /*d8760*/  PRMT R6, R38, 0x7632, R6 ;  /* 0x0000763226067816 */ /* 0x000fe40000000006 */
[----:B--2---:R-:W-:Y:S02]  /*d8770*/  ISETP.GE.AND P3, PT, R32, c[0x0][0x17c], PT ;  /* 0x00005f0020007a0c */ /* 0x004fe40003f66270 */
[----:B------:R-:W2:Y:S04]  /*d8780*/  LDL.LU R32, [R1+0x436c] ;  /* 0x00436c0001207983 */ /* 0x000ea80000300800 */
[----:B------:R-:W4:Y:S01]  /*d8790*/  LDL.LU R29, [R1+0x4368] ;  /* 0x00436800011d7983 */ /* 0x000f220000300800 */
[----:B------:R-:W-:-:S02]  /*d87a0*/  ISETP.LT.AND P5, PT, R61, c[0x0][0x178], !P3 ;  /* 0x00005e003d007a0c */ /* 0x000fc40005fa1270 */
[----:B------:R-:W-:Y:S01]  /*d87b0*/  ISETP.LT.AND P4, PT, R43, c[0x0][0x178], !P3 ;  /* 0x00005e002b007a0c */ /* 0x000fe20005f81270 */
[----:B------:R-:W4:Y:S01]  /*d87c0*/  LDL.LU R27, [R1+0x435c] ;  /* 0x00435c00011b7983 */ /* 0x000f220000300800 */
[----:B------:R-:W-:-:S04]  /*d87d0*/  ISETP.GE.AND P2, PT, R36, c[0x0][0x17c], PT ;  /* 0x00005f0024007a0c */ /* 0x000fc80003f46270 */
[----:B------:R-:W-:Y:S02]  /*d87e0*/  ISETP.LT.AND P6, PT, R61, c[0x0][0x178], !P2 ;  /* 0x00005e003d007a0c */ /* 0x000fe400057c1270 */
[----:B------:R-:W-:-:S03]  /*d87f0*/  ISETP.LT.AND P2, PT, R43, c[0x0][0x178], !P2 ;  /* 0x00005e002b007a0c */ /* 0x000fc60005741270 */
[----:B------:R0:W-:Y:S01]  /*d8800*/  @P5 STG.E.U16 [R8.64], R18 ;  /* 0x0000001208005986 */ /* 0x0001e2000c101504 */
[----:B------:R-:W-:-:S03]  /*d8810*/  ISETP.GE.AND P0, PT, R33, c[0x0][0x17c], PT ;  /* 0x00005f0021007a0c */ /* 0x000fc60003f06270 */
[----:B------:R1:W-:Y:S01]  /*d8820*/  @P4 STG.E.U16 [R12.64], R0 ;  /* 0x000000000c004986 */ /* 0x0003e2000c101504 */
[----:B------:R-:W-:-:S03]  /*d8830*/  ISETP.LT.AND P5, PT, R61, c[0x0][0x178], !P0 ;  /* 0x00005e003d007a0c */ /* 0x000fc600047a1270 */
[----:B------:R1:W-:Y:S01]  /*d8840*/  @P6 STG.E.U16 [R16.64], R38 ;  /* 0x0000002610006986 */ /* 0x0003e2000c101504 */
[----:B------:R-:W-:Y:S01]  /*d8850*/  ISETP.LT.AND P4, PT, R43, c[0x0][0x178], !P0 ;  /* 0x00005e002b007a0c */ /* 0x000fe20004781270 */
[C---:B0-----:R-:W-:Y:S02]  /*d8860*/  IMAD.WIDE R8, R19.reuse, 0x2, R56 ;  /* 0x0000000213087825 */ /* 0x041fe400078e0238 */
[----:B------:R0:W-:Y:S01]  /*d8870*/  @P2 STG.E.U16 [R4.64], R10 ;  /* 0x0000000a04002986 */ /* 0x0001e2000c101504 */
[----:B-1----:R-:W-:Y:S01]  /*d8880*/  PRMT R0, R10, 0x7632, R0 ;  /* 0x000076320a007816 */ /* 0x002fe20000000000 */
[----:B------:R-:W-:-:S04]  /*d8890*/  IMAD.WIDE R12, R19, 0x2, R2 ;  /* 0x00000002130c7825 */ /* 0x000fc800078e0202 */
[C---:B------:R-:W-:Y:S01]  /*d88a0*/  IMAD.WIDE R16, R25.reuse, 0x2, R56 ;  /* 0x0000000219107825 */ /* 0x040fe200078e0238 */
[----:B------:R1:W-:Y:S03]  /*d88b0*/  @P5 STG.E.U16 [R8.64], R6 ;  /* 0x0000000608005986 */ /* 0x0003e6000c101504 */
[----:B0-----:R-:W-:Y:S01]  /*d88c0*/  IMAD.WIDE R4, R25, 0x2, R2 ;  /* 0x0000000219047825 */ /* 0x001fe200078e0202 */
[----:B------:R-:W-:Y:S01]  /*d88d0*/  @P4 STG.E.U16 [R12.64], R0 ;  /* 0x000000000c004986 */ /* 0x000fe2000c101504 */
[----:B-1----:R-:W-:Y:S02]  /*d88e0*/  PRMT R6, R14, 0x7632, R6 ;  /* 0x000076320e067816 */ /* 0x002fe40000000006 */
[----:B---3--:R-:W-:Y:S02]  /*d88f0*/  ISETP.GE.AND P3, PT, R26, c[0x0][0x17c], PT ;  /* 0x00005f001a007a0c */ /* 0x008fe40003f66270 */
[----:B------:R-:W3:Y:S02]  /*d8900*/  LDL.LU R26, [R1+0x4348] ;  /* 0x00434800011a7983 */ /* 0x000ee40000300800 */
[----:B------:R-:W-:-:S02]  /*d8910*/  ISETP.LT.AND P6, PT, R61, c[0x0][0x178], !P3 ;  /* 0x00005e003d007a0c */ /* 0x000fc40005fc1270 */
[----:B------:R-:W3:Y:S01]  /*d8920*/  LDL.LU R24, [R1+0x4344] ;  /* 0x0043440001187983 */ /* 0x000ee20000300800 */
[----:B------:R-:W-:-:S03]  /*d8930*/  ISETP.LT.AND P3, PT, R43, c[0x0][0x178], !P3 ;  /* 0x00005e002b007a0c */ /* 0x000fc60005f61270 */
[----:B------:R-:W3:Y:S04]  /*d8940*/  LDL.LU R22, [R1+0x4340] ;  /* 0x0043400001167983 */ /* 0x000ee80000300800 */
[----:B------:R-:W3:Y:S04]  /*d8950*/  LDL.LU R20, [R1+0x433c] ;  /* 0x00433c0001147983 */ /* 0x000ee80000300800 */
[----:B------:R-:W-:Y:S04]  /*d8960*/  @P6 STG.E.U16 [R16.64], R42 ;  /* 0x0000002a10006986 */ /* 0x000fe8000c101504 */
[----:B------:R-:W3:Y:S04]  /*d8970*/  LDL.LU R18, [R1+0x4328] ;  /* 0x0043280001127983 */ /* 0x000ee80000300800 */
[----:B------:R0:W-:Y:S04]  /*d8980*/  @P3 STG.E.U16 [R4.64], R14 ;  /* 0x0000000e04003986 */ /* 0x0001e8000c101504 */
[----:B0-----:R-:W3:Y:S01]  /*d8990*/  LDL.LU R14, [R1+0x431c] ;  /* 0x00431c00010e7983 */ /* 0x001ee20000300800 */
[----:B------:R-:W-:-:S04]  /*d89a0*/  IADD3 R19, R25, c[0x0][0x198], RZ ;  /* 0x0000660019137a10 */ /* 0x000fc80007ffe0ff */
[C---:B------:R-:W-:Y:S01]  /*d89b0*/  IADD3 R21, R19.reuse, c[0x0][0x198], RZ ;  /* 0x0000660013157a10 */ /* 0x040fe20007ffe0ff */
[----:B------:R-:W-:Y:S01]  /*d89c0*/  IMAD.WIDE R8, R19, 0x2, R56 ;  /* 0x0000000213087825 */ /* 0x000fe200078e0238 */
[----:B------:R-:W-:-:S03]  /*d89d0*/  PRMT R10, R42, 0x7632, R10 ;  /* 0x000076322a0a7816 */ /* 0x000fc6000000000a */
[----:B------:R-:W-:-:S04]  /*d89e0*/  IMAD.WIDE R12, R19, 0x2, R2 ;  /* 0x00000002130c7825 */ /* 0x000fc800078e0202 */
[C---:B------:R-:W-:Y:S01]  /*d89f0*/  IMAD.WIDE R16, R21.reuse, 0x2, R56 ;  /* 0x0000000215107825 */ /* 0x040fe200078e0238 */
[----:B------:R-:W-:-:S04]  /*d8a00*/  IADD3 R19, R21, c[0x0][0x198], RZ ;  /* 0x0000660015137a10 */ /* 0x000fc80007ffe0ff */
[----:B------:R-:W-:Y:S01]  /*d8a10*/  IADD3 R25, R19, c[0x0][0x198], RZ ;  /* 0x0000660013197a10 */ /* 0x000fe20007ffe0ff */
[----:B------:R-:W-:Y:S01]  /*d8a20*/  IMAD.WIDE R4, R21, 0x2, R2 ;  /* 0x0000000215047825 */ /* 0x000fe200078e0202 */
[----:B------:R-:W-:Y:S02]  /*d8a30*/  PRMT R0, R31, 0x7632, R0 ;  /* 0x000076321f007816 */ /* 0x000fe40000000000 */
[----:B--2---:R-:W-:Y:S02]  /*d8a40*/  ISETP.GE.AND P1, PT, R32, c[0x0][0x17c], PT ;  /* 0x00005f0020007a0c */ /* 0x004fe40003f26270 */
[----:B----4-:R-:W-:Y:S02]  /*d8a50*/  ISETP.GE.AND P0, PT, R29, c[0x0][0x17c], PT ;  /* 0x00005f001d007a0c */ /* 0x010fe40003f06270 */
[----:B------:R-:W-:Y:S02]  /*d8a60*/  ISETP.LT.AND P5, PT, R61, c[0x0][0x178], !P1 ;  /* 0x00005e003d007a0c */ /* 0x000fe40004fa1270 */
[----:B------:R-:W-:-:S02]  /*d8a70*/  ISETP.LT.AND P4, PT, R43, c[0x0][0x178], !P1 ;  /* 0x00005e002b007a0c */ /* 0x000fc40004f81270 */
[----:B------:R-:W-:Y:S02]  /*d8a80*/  ISETP.LT.AND P6, PT, R61, c[0x0][0x178], !P0 ;  /* 0x00005e003d007a0c */ /* 0x000fe400047c1270 */
[----:B------:R-:W-:Y:S02]  /*d8a90*/  ISETP.GE.AND P2, PT, R27, c[0x0][0x17c], PT ;  /* 0x00005f001b007a0c */ /* 0x000fe40003f46270 */
[----:B------:R-:W-:-:S05]  /*d8aa0*/  ISETP.LT.AND P0, PT, R43, c[0x0][0x178], !P0 ;  /* 0x00005e002b007a0c */ /* 0x000fca0004701270 */
[----:B------:R0:W-:Y:S01]  /*d8ab0*/  @P5 STG.E.U16 [R8.64], R10 ;  /* 0x0000000a08005986 */ /* 0x0001e2000c101504 */
[----:B------:R-:W-:-:S03]  /*d8ac0*/  ISETP.LT.AND P5, PT, R61, c[0x0][0x178], !P2 ;  /* 0x00005e003d007a0c */ /* 0x000fc600057a1270 */
[----:B------:R1:W-:Y:S01]  /*d8ad0*/  @P4 STG.E.U16 [R12.64], R6 ;  /* 0x000000060c004986 */ /* 0x0003e2000c101504 */
[----:B------:R-:W-:-:S03]  /*d8ae0*/  ISETP.LT.AND P4, PT, R43, c[0x0][0x178], !P2 ;  /* 0x00005e002b007a0c */ /* 0x000fc60005781270 */
[----:B------:R2:W-:Y:S01]  /*d8af0*/  @P6 STG.E.U16 [R16.64], R31 ;  /* 0x0000001f10006986 */ /* 0x0005e2000c101504 */
[----:B0-----:R-:W-:-:S03]  /*d8b00*/  IMAD.WIDE R8, R19, 0x2, R56 ;  /* 0x0000000213087825 */ /* 0x001fc600078e0238 */
[----:B------:R0:W-:Y:S01]  /*d8b10*/  @P0 STG.E.U16 [R4.64], R23 ;  /* 0x0000001704000986 */ /* 0x0001e2000c101504 */
[----:B-1----:R-:W-:Y:S01]  /*d8b20*/  PRMT R6, R23, 0x7632, R6 ;  /* 0x0000763217067816 */ /* 0x002fe20000000006 */
[----:B------:R-:W-:Y:S02]  /*d8b30*/  IMAD.WIDE R12, R19, 0x2, R2 ;  /* 0x00000002130c7825 */ /* 0x000fe400078e0202 */
[----:B------:R1:W-:Y:S02]  /*d8b40*/  @P5 STG.E.U16 [R8.64], R0 ;  /* 0x0000000008005986 */ /* 0x0003e4000c101504 */
[C---:B--2---:R-:W-:Y:S02]  /*d8b50*/  IMAD.WIDE R16, R25.reuse, 0x2, R56 ;  /* 0x0000000219107825 */ /* 0x044fe400078e0238 */
[----:B------:R2:W-:Y:S01]  /*d8b60*/  @P4 STG.E.U16 [R12.64], R6 ;  /* 0x000000060c004986 */ /* 0x0005e2000c101504 */
[C---:B------:R-:W-:Y:S01]  /*d8b70*/  IADD3 R19, R25.reuse, c[0x0][0x198], RZ ;  /* 0x0000660019137a10 */ /* 0x040fe20007ffe0ff */
[----:B0-----:R-:W-:-:S03]  /*d8b80*/  IMAD.WIDE R4, R25, 0x2, R2 ;  /* 0x0000000219047825 */ /* 0x001fc600078e0202 */
[----:B------:R-:W-:Y:S02]  /*d8b90*/  IADD3 R21, R19, c[0x0][0x198], RZ ;  /* 0x0000660013157a10 */ /* 0x000fe40007ffe0ff */
[----:B------:R-:W-:Y:S01]  /*d8ba0*/  PRMT R10, R35, 0x7632, R10 ;  /* 0x00007632230a7816 */ /* 0x000fe2000000000a */
[----:B-1----:R-:W-:Y:S01]  /*d8bb0*/  IMAD.WIDE R8, R19, 0x2, R56 ;  /* 0x0000000213087825 */ /* 0x002fe200078e0238 */
[----:B--2---:R-:W-:-:S03]  /*d8bc0*/  PRMT R6, R7, 0x7632, R6 ;  /* 0x0000763207067816 */ /* 0x004fc60000000006 */
[----:B------:R-:W-:Y:S01]  /*d8bd0*/  IMAD.WIDE R12, R19, 0x2, R2 ;  /* 0x00000002130c7825 */ /* 0x000fe200078e0202 */
[----:B---3--:R-:W-:-:S04]  /*d8be0*/  ISETP.GE.AND P1, PT, R26, c[0x0][0x17c], PT ;  /* 0x00005f001a007a0c */ /* 0x008fc80003f26270 */
[----:B------:R-:W-:Y:S02]  /*d8bf0*/  ISETP.LT.AND P6, PT, R61, c[0x0][0x178], !P1 ;  /* 0x00005e003d007a0c */ /* 0x000fe40004fc1270 */
[----:B------:R-:W-:Y:S02]  /*d8c00*/  ISETP.GE.AND P3, PT, R24, c[0x0][0x17c], PT ;  /* 0x00005f0018007a0c */ /* 0x000fe40003f66270 */
[----:B------:R-:W-:Y:S02]  /*d8c10*/  ISETP.GE.AND P2, PT, R22, c[0x0][0x17c], PT ;  /* 0x00005f0016007a0c */ /* 0x000fe40003f46270 */
[----:B------:R-:W-:Y:S02]  /*d8c20*/  ISETP.LT.AND P1, PT, R43, c[0x0][0x178], !P1 ;  /* 0x00005e002b007a0c */ /* 0x000fe40004f21270 */
[----:B------:R-:W-:Y:S02]  /*d8c30*/  ISETP.LT.AND P5, PT, R61, c[0x0][0x178], !P3 ;  /* 0x00005e003d007a0c */ /* 0x000fe40005fa1270 */
[----:B------:R-:W-:-:S03]  /*d8c40*/  ISETP.LT.AND P4, PT, R43, c[0x0][0x178], !P3 ;  /* 0x00005e002b007a0c */ /* 0x000fc60005f81270 */
[----:B------:R0:W-:Y:S01]  /*d8c50*/  @P6 STG.E.U16 [R16.64], R35 ;  /* 0x0000002310006986 */ /* 0x0001e2000c101504 */
[----:B------:R-:W-:Y:S02]  /*d8c60*/  ISETP.LT.AND P6, PT, R61, c[0x0][0x178], !P2 ;  /* 0x00005e003d007a0c */ /* 0x000fe400057c1270 */
[----:B------:R-:W-:Y:S02]  /*d8c70*/  ISETP.GE.AND P0, PT, R20, c[0x0][0x17c], PT ;  /* 0x00005f0014007a0c */ /* 0x000fe40003f06270 */
[----:B------:R-:W-:Y:S01]  /*d8c80*/  ISETP.GE.AND P3, PT, R18, c[0x0][0x17c], PT ;  /* 0x00005f0012007a0c */ /* 0x000fe20003f66270 */
[----:B------:R1:W-:Y:S01]  /*d8c90*/  @P1 STG.E.U16 [R4.64], R7 ;  /* 0x0000000704001986 */ /* 0x0003e2000c101504 */
[----:B0-----:R-:W-:-:S03]  /*d8ca0*/  IMAD.WIDE R16, R21, 0x2, R56 ;  /* 0x0000000215107825 */ /* 0x001fc600078e0238 */
[----:B------:R-:W-:Y:S01]  /*d8cb0*/  @P5 STG.E.U16 [R8.64], R10 ;  /* 0x0000000a08005986 */ /* 0x000fe2000c101504 */
[----:B------:R-:W-:-:S03]  /*d8cc0*/  ISETP.LT.AND P5, PT, R61, c[0x0][0x178], !P3 ;  /* 0x00005e003d007a0c */ /* 0x000fc60005fa1270 */
[----:B------:R0:W-:Y:S01]  /*d8cd0*/  @P4 STG.E.U16 [R12.64], R6 ;  /* 0x000000060c004986 */ /* 0x0001e2000c101504 */
[----:B------:R-:W-:-:S03]  /*d8ce0*/  ISETP.GE.AND P1, PT, R14, c[0x0][0x17c], PT ;  /* 0x00005f000e007a0c */ /* 0x000fc60003f26270 */
[----:B------:R2:W-:Y:S01]  /*d8cf0*/  @P6 STG.E.U16 [R16.64], R39 ;  /* 0x0000002710006986 */ /* 0x0005e2000c101504 */
[C---:B------:R-:W-:Y:S02]  /*d8d00*/  ISETP.LT.AND P6, PT, R61.reuse, c[0x0][0x178], !P0 ;  /* 0x00005e003d007a0c */ /* 0x040fe400047c1270 */
[----:B------:R-:W-:Y:S02]  /*d8d10*/  ISETP.LT.AND P4, PT, R61, c[0x0][0x178], !P1 ;  /* 0x00005e003d007a0c */ /* 0x000fe40004f81270 */
[C---:B------:R-:W-:Y:S02]  /*d8d20*/  ISETP.LT.AND P1, PT, R43.reuse, c[0x0][0x178], !P1 ;  /* 0x00005e002b007a0c */ /* 0x040fe40004f21270 */
[C---:B------:R-:W-:Y:S02]  /*d8d30*/  ISETP.LT.AND P2, PT, R43.reuse, c[0x0][0x178], !P2 ;  /* 0x00005e002b007a0c */ /* 0x040fe40005741270 */
[C---:B------:R-:W-:Y:S02]  /*d8d40*/  ISETP.LT.AND P0, PT, R43.reuse, c[0x0][0x178], !P0 ;  /* 0x00005e002b007a0c */ /* 0x040fe40004701270 */
[----:B------:R-:W-:-:S02]  /*d8d50*/  ISETP.LT.AND P3, PT, R43, c[0x0][0x178], !P3 ;  /* 0x00005e002b007a0c */ /* 0x000fc40005f61270 */
[----:B------:R-:W3:Y:S01]  /*d8d60*/  LDL.LU R43, [R1+0x4398] ;  /* 0x00439800012b7983 */ /* 0x000ee20000300800 */
[C---:B------:R-:W-:Y:S01]  /*d8d70*/  IADD3 R19, R21.reuse, c[0x0][0x198], RZ ;  /* 0x0000660015137a10 */ /* 0x040fe20007ffe0ff */
[----:B-1----:R-:W-:-:S03]  /*d8d80*/  IMAD.WIDE R4, R21, 0x2, R2 ;  /* 0x0000000215047825 */ /* 0x002fc600078e0202 */
[C---:B------:R-:W-:Y:S01]  /*d8d90*/  IADD3 R23, R19.reuse, c[0x0][0x198], RZ ;  /* 0x0000660013177a10 */ /* 0x040fe20007ffe0ff */
[----:B0-----:R-:W-:Y:S01]  /*d8da0*/  IMAD.WIDE R6, R19, 0x2, R56 ;  /* 0x0000000213067825 */ /* 0x001fe200078e0238 */
[----:B------:R-:W-:Y:S02]  /*d8db0*/  PRMT R0, R39, 0x7632, R0 ;  /* 0x0000763227007816 */ /* 0x000fe40000000000 */
[----:B------:R-:W-:Y:S01]  /*d8dc0*/  IADD3 R21, R23, c[0x0][0x198], RZ ;  /* 0x0000660017157a10 */ /* 0x000fe20007ffe0ff */
[----:B------:R-:W-:Y:S01]  /*d8dd0*/  IMAD.WIDE R8, R19, 0x2, R2 ;  /* 0x0000000213087825 */ /* 0x000fe200078e0202 */
[----:B------:R-:W-:Y:S01]  /*d8de0*/  PRMT R10, R11, 0x7632, R10 ;  /* 0x000076320b0a7816 */ /* 0x000fe2000000000a */
[----:B------:R0:W-:Y:S02]  /*d8df0*/  @P2 STG.E.U16 [R4.64], R11 ;  /* 0x0000000b04002986 */ /* 0x0001e4000c101504 */
[C---:B------:R-:W-:Y:S02]  /*d8e00*/  IMAD.WIDE R12, R23.reuse, 0x2, R56 ;  /* 0x00000002170c7825 */ /* 0x040fe400078e0238 */
[----:B------:R0:W-:Y:S02]  /*d8e10*/  @P6 STG.E.U16 [R6.64], R0 ;  /* 0x0000000006006986 */ /* 0x0001e4000c101504 */
[----:B--2---:R-:W-:-:S02]  /*d8e20*/  IMAD.WIDE R16, R23, 0x2, R2 ;  /* 0x0000000217107825 */ /* 0x004fc400078e0202 */
[----:B------:R0:W-:Y:S02]  /*d8e30*/  @P0 STG.E.U16 [R8.64], R10 ;  /* 0x0000000a08000986 */ /* 0x0001e4000c101504 */
[----:B------:R-:W-:-:S04]  /*d8e40*/  IMAD.WIDE R56, R21, 0x2, R56 ;  /* 0x0000000215387825 */ /* 0x000fc800078e0238 */
[----:B------:R-:W-:Y:S01]  /*d8e50*/  IMAD.WIDE R2, R21, 0x2, R2 ;  /* 0x0000000215027825 */ /* 0x000fe200078e0202 */
[----:B---3--:R-:W-:Y:S01]  /*d8e60*/  PRMT R28, R43, 0x7632, R28 ;  /* 0x000076322b1c7816 */ /* 0x008fe2000000001c */
[----:B------:R0:W-:Y:S04]  /*d8e70*/  @P5 STG.E.U16 [R12.64], R43 ;  /* 0x0000002b0c005986 */ /* 0x0001e8000c101504 */
[----:B------:R0:W-:Y:S04]  /*d8e80*/  @P3 STG.E.U16 [R16.64], R15 ;  /* 0x0000000f10003986 */ /* 0x0001e8000c101504 */
[----:B------:R0:W-:Y:S01]  /*d8e90*/  @P4 STG.E.U16 [R56.64], R28 ;  /* 0x0000001c38004986 */ /* 0x0001e2000c101504 */
[----:B------:R-:W-:Y:S05]  /*d8ea0*/  @!P1 EXIT ;  /* 0x000000000000994d */ /* 0x000fea0003800000 */
[----:B0-----:R-:W-:-:S05]  /*d8eb0*/  PRMT R15, R15, 0x7632, R15 ;  /* 0x000076320f0f7816 */ /* 0x001fca000000000f */
[----:B------:R-:W-:Y:S01]  /*d8ec0*/  STG.E.U16 [R2.64], R15 ;  /* 0x0000000f02007986 */ /* 0x000fe2000c101504 */
[----:B------:R-:W-:Y:S05]  /*d8ed0*/  EXIT ;  /* 0x000000000000794d */ /* 0x000fea0003800000 */
.L_x_4:
[----:B------:R-:W-:-:S00]  /*d8ee0*/  BRA `(.L_x_4) ;  /* 0xfffffff000007947 */ /* 0x000fc0000383ffff */
[----:B------:R-:W-:-:S00]  /*d8ef0*/  NOP ;  /* 0x0000000000007918 */ /* 0x000fc00000000000 */
        /* <DEDUP_REMOVED lines=8> */
.L_x_5:


//--------------------- .nv.shared.matmul_kernel  --------------------------
	.section	.nv.shared.matmul_kernel,"aw",@nobits
	.sectionflags	@""
	.align	16
